def matmul_kernel(
    a_ptr,
    b_ptr,
    c_ptr,
    M,
    N,
    K,
    stride_am,
    stride_ak,
    stride_bk,
    stride_bn,
    stride_cm,
    stride_cn,
    BLOCK_M: tl.constexpr,
    BLOCK_N: tl.constexpr,
    BLOCK_K: tl.constexpr,
    GROUP_M: tl.constexpr,
):
    pid = tl.program_id(axis=0)
    num_pid_m = tl.cdiv(M, BLOCK_M)
    num_pid_n = tl.cdiv(N, BLOCK_N)
    num_pid_in_group = GROUP_M * num_pid_n
    group_id = pid // num_pid_in_group
    first_pid_m = group_id * GROUP_M
    group_size_m = min(num_pid_m - first_pid_m, GROUP_M)
    pid_m = first_pid_m + ((pid % num_pid_in_group) % group_size_m)
    pid_n = (pid % num_pid_in_group) // group_size_m

    offs_am = (pid_m * BLOCK_M + tl.arange(0, BLOCK_M)) % M
    offs_bn = (pid_n * BLOCK_N + tl.arange(0, BLOCK_N)) % N
    offs_k = tl.arange(0, BLOCK_K)
    a_ptrs = a_ptr + offs_am[:, None] * stride_am + offs_k[None, :] * stride_ak
    b_ptrs = b_ptr + offs_k[:, None] * stride_bk + offs_bn[None, :] * stride_bn

    acc = tl.zeros((BLOCK_M, BLOCK_N), dtype=tl.float32)
    for kk in range(0, tl.cdiv(K, BLOCK_K)):
        a = tl.load(a_ptrs, mask=offs_k[None, :] < K - kk * BLOCK_K, other=0.0)
        b = tl.load(b_ptrs, mask=offs_k[:, None] < K - kk * BLOCK_K, other=0.0)
        acc = tl.dot(a, b, acc)
        a_ptrs += BLOCK_K * stride_ak
        b_ptrs += BLOCK_K * stride_bk

    c = acc.to(c_ptr.dtype.element_ty)
    offs_cm = pid_m * BLOCK_M + tl.arange(0, BLOCK_M)
    offs_cn = pid_n * BLOCK_N + tl.arange(0, BLOCK_N)
    c_ptrs = c_ptr + offs_cm[:, None] * stride_cm + offs_cn[None, :] * stride_cn
    mask = (offs_cm[:, None] < M) & (offs_cn[None, :] < N)
    tl.store(c_ptrs, c, mask=mask)

# config = {"BLOCK_K": 32, "BLOCK_M": 128, "BLOCK_N": 256, "GROUP_M": 8, "arch": "sm_100", "dtype": "fp32", "num_ctas": 1, "num_stages": 8, "num_warps": 4}
# arch = sm_100


// ===== COMPILED SASS (sm_100a) =====

	.target	sm_100a

	.elftype	@"ET_EXEC"


//--------------------- .note.nv.tkinfo           --------------------------
	.section	.note.nv.tkinfo,"",@"SHT_NOTE"
	.sectionflags	@"SHF_NOTE_NV_TKINFO"
	.tkinfo
        /*0018*/ 	.word	0x00000081
        /*0030*/ 	.string	""
        /*0030*/ 	.string	"ptxas-blackwell"
        /*0030*/ 	.string	"Cuda compilation tools, release 12.9, V12.9.86"
        /*0030*/ 	.string	"Build cuda_12.9.r12.9/compiler.36037853_0"
        /*0030*/ 	.string	"-v  -suppress-debug-info  -lineinfo  -arch sm_100a "



//--------------------- .note.nv.cuver            --------------------------
	.section	.note.nv.cuver,"",@"SHT_NOTE"
	.sectionflags	@"SHF_NOTE_NV_CUVER"
        /*0018*/ 	.short	0x0001
        /*001a*/ 	.short	0x0064
        /*001c*/ 	.short	0x0001
        /*001e*/ 	.short	0x0000
        /*0020*/ 	.short	0x0001
        /*0022*/ 	.short	0x0000


//--------------------- .nv.info                  --------------------------
	.section	.nv.info,"",@"SHT_CUDA_INFO"
	.align	4


	//----- nvinfo : EIATTR_REGCOUNT
	.align		4
        /*0000*/ 	.byte	0x04, 0x2f
        /*0002*/ 	.short	(.L_4 - .L_3)
	.align		4
.L_3:
        /*0004*/ 	.word	index@(matmul_kernel)
        /*0008*/ 	.word	0x000000ff


	//----- nvinfo : EIATTR_FRAME_SIZE
	.align		4
.L_4:
        /*000c*/ 	.byte	0x04, 0x11
        /*000e*/ 	.short	(.L_6 - .L_5)
	.align		4
.L_5:
        /*0010*/ 	.word	index@($__internal_2_$__cuda_sm10x_tcgen05_guardrail_trap_unallocated_columns_being_dealloced)
        /*0014*/ 	.word	0x00000248


	//----- nvinfo : EIATTR_FRAME_SIZE
	.align		4
.L_6:
        /*0018*/ 	.byte	0x04, 0x11
        /*001a*/ 	.short	(.L_8 - .L_7)
	.align		4
.L_7:
        /*001c*/ 	.word	index@($__internal_1_$__cuda_sm10x_tcgen05_guardrail_trap_phase_invalid_during_alloc)
        /*0020*/ 	.word	0x00000248


	//----- nvinfo : EIATTR_FRAME_SIZE
	.align		4
.L_8:
        /*0024*/ 	.byte	0x04, 0x11
        /*0026*/ 	.short	(.L_10 - .L_9)
	.align		4
.L_9:
        /*0028*/ 	.word	index@($__internal_0_$__cuda_sm10x_tcgen05_guardrail_trap_col_being_dealloced_not_returned_by_alloc)
        /*002c*/ 	.word	0x00000248


	//----- nvinfo : EIATTR_FRAME_SIZE
	.align		4
.L_10:
        /*0030*/ 	.byte	0x04, 0x11
        /*0032*/ 	.short	(.L_12 - .L_11)
	.align		4
.L_11:
        /*0034*/ 	.word	index@(matmul_kernel)
        /*0038*/ 	.word	0x00000248


	//----- nvinfo : EIATTR_MIN_STACK_SIZE
	.align		4
.L_12:
        /*003c*/ 	.byte	0x04, 0x12
        /*003e*/ 	.short	(.L_14 - .L_13)
	.align		4
.L_13:
        /*0040*/ 	.word	index@(matmul_kernel)
        /*0044*/ 	.word	0x00000248
.L_14:


//--------------------- .nv.info.matmul_kernel    --------------------------
	.section	.nv.info.matmul_kernel,"",@"SHT_CUDA_INFO"
	.sectionflags	@""
	.align	4


	//----- nvinfo : EIATTR_CUDA_API_VERSION
	.align		4
        /*0000*/ 	.byte	0x04, 0x37
        /*0002*/ 	.short	(.L_16 - .L_15)
.L_15:
        /*0004*/ 	.word	0x00000081


	//----- nvinfo : EIATTR_KPARAM_INFO
	.align		4
.L_16:
        /*0008*/ 	.byte	0x04, 0x17
        /*000a*/ 	.short	(.L_18 - .L_17)
.L_17:
        /*000c*/ 	.word	0x00000000
        /*0010*/ 	.short	0x000d
        /*0012*/ 	.short	0x0048
        /*0014*/ 	.byte	0x00, 0xf4, 0x21, 0x00


	//----- nvinfo : EIATTR_KPARAM_INFO
	.align		4
.L_18:
        /*0018*/ 	.byte	0x04, 0x17
        /*001a*/ 	.short	(.L_20 - .L_19)
.L_19:
        /*001c*/ 	.word	0x00000000
        /*0020*/ 	.short	0x000c
        /*0022*/ 	.short	0x0040
        /*0024*/ 	.byte	0x00, 0xf4, 0x21, 0x00


	//----- nvinfo : EIATTR_KPARAM_INFO
	.align		4
.L_20:
        /*0028*/ 	.byte	0x04, 0x17
        /*002a*/ 	.short	(.L_22 - .L_21)
.L_21:
        /*002c*/ 	.word	0x00000000
        /*0030*/ 	.short	0x000b
        /*0032*/ 	.short	0x0038
        /*0034*/ 	.byte	0x00, 0xf0, 0x11, 0x00


	//----- nvinfo : EIATTR_KPARAM_INFO
	.align		4
.L_22:
        /*0038*/ 	.byte	0x04, 0x17
        /*003a*/ 	.short	(.L_24 - .L_23)
.L_23:
        /*003c*/ 	.word	0x00000000
        /*0040*/ 	.short	0x000a
        /*0042*/ 	.short	0x0034
        /*0044*/ 	.byte	0x00, 0xf0, 0x11, 0x00


	//----- nvinfo : EIATTR_KPARAM_INFO
	.align		4
.L_24:
        /*0048*/ 	.byte	0x04, 0x17
        /*004a*/ 	.short	(.L_26 - .L_25)
.L_25:
        /*004c*/ 	.word	0x00000000
        /*0050*/ 	.short	0x0009
        /*0052*/ 	.short	0x0030
        /*0054*/ 	.byte	0x00, 0xf0, 0x11, 0x00


	//----- nvinfo : EIATTR_KPARAM_INFO
	.align		4
.L_26:
        /*0058*/ 	.byte	0x04, 0x17
        /*005a*/ 	.short	(.L_28 - .L_27)
.L_27:
        /*005c*/ 	.word	0x00000000
        /*0060*/ 	.short	0x0008
        /*0062*/ 	.short	0x002c
        /*0064*/ 	.byte	0x00, 0xf0, 0x11, 0x00


	//----- nvinfo : EIATTR_KPARAM_INFO
	.align		4
.L_28:
        /*0068*/ 	.byte	0x04, 0x17
        /*006a*/ 	.short	(.L_30 - .L_29)
.L_29:
        /*006c*/ 	.word	0x00000000
        /*0070*/ 	.short	0x0007
        /*0072*/ 	.short	0x0028
        /*0074*/ 	.byte	0x00, 0xf0, 0x11, 0x00


	//----- nvinfo : EIATTR_KPARAM_INFO
	.align		4
.L_30:
        /*0078*/ 	.byte	0x04, 0x17
        /*007a*/ 	.short	(.L_32 - .L_31)
.L_31:
        /*007c*/ 	.word	0x00000000
        /*0080*/ 	.short	0x0006
        /*0082*/ 	.short	0x0024
        /*0084*/ 	.byte	0x00, 0xf0, 0x11, 0x00


	//----- nvinfo : EIATTR_KPARAM_INFO
	.align		4
.L_32:
        /*0088*/ 	.byte	0x04, 0x17
        /*008a*/ 	.short	(.L_34 - .L_33)
.L_33:
        /*008c*/ 	.word	0x00000000
        /*0090*/ 	.short	0x0005
        /*0092*/ 	.short	0x0020
        /*0094*/ 	.byte	0x00, 0xf0, 0x11, 0x00


	//----- nvinfo : EIATTR_KPARAM_INFO
	.align		4
.L_34:
        /*0098*/ 	.byte	0x04, 0x17
        /*009a*/ 	.short	(.L_36 - .L_35)
.L_35:
        /*009c*/ 	.word	0x00000000
        /*00a0*/ 	.short	0x0004
        /*00a2*/ 	.short	0x001c
        /*00a4*/ 	.byte	0x00, 0xf0, 0x11, 0x00


	//----- nvinfo : EIATTR_KPARAM_INFO
	.align		4
.L_36:
        /*00a8*/ 	.byte	0x04, 0x17
        /*00aa*/ 	.short	(.L_38 - .L_37)
.L_37:
        /*00ac*/ 	.word	0x00000000
        /*00b0*/ 	.short	0x0003
        /*00b2*/ 	.short	0x0018
        /*00b4*/ 	.byte	0x00, 0xf0, 0x11, 0x00


	//----- nvinfo : EIATTR_KPARAM_INFO
	.align		4
.L_38:
        /*00b8*/ 	.byte	0x04, 0x17
        /*00ba*/ 	.short	(.L_40 - .L_39)
.L_39:
        /*00bc*/ 	.word	0x00000000
        /*00c0*/ 	.short	0x0002
        /*00c2*/ 	.short	0x0010
        /*00c4*/ 	.byte	0x00, 0xf4, 0x21, 0x00


	//----- nvinfo : EIATTR_KPARAM_INFO
	.align		4
.L_40:
        /*00c8*/ 	.byte	0x04, 0x17
        /*00ca*/ 	.short	(.L_42 - .L_41)
.L_41:
        /*00cc*/ 	.word	0x00000000
        /*00d0*/ 	.short	0x0001
        /*00d2*/ 	.short	0x0008
        /*00d4*/ 	.byte	0x00, 0xf4, 0x21, 0x00


	//----- nvinfo : EIATTR_KPARAM_INFO
	.align		4
.L_42:
        /*00d8*/ 	.byte	0x04, 0x17
        /*00da*/ 	.short	(.L_44 - .L_43)
.L_43:
        /*00dc*/ 	.word	0x00000000
        /*00e0*/ 	.short	0x0000
        /*00e2*/ 	.short	0x0000
        /*00e4*/ 	.byte	0x00, 0xf4, 0x21, 0x00


	//----- nvinfo : EIATTR_AT_ENTRY_FRAGMENTS
	.align		4
.L_44:
        /*00e8*/ 	.byte	0x04, 0x4f
        /*00ea*/ 	.short	(.L_46 - .L_45)


	//   ....[0]....
.L_45:
        /*00ec*/ 	.word	0x00000004


	//----- nvinfo : EIATTR_RESERVED_SMEM_USED
	.align		4
.L_46:
        /*00f0*/ 	.byte	0x01, 0x41
	.zero		2


	//----- nvinfo : EIATTR_SPARSE_MMA_MASK
	.align		4
        /*00f4*/ 	.byte	0x03, 0x50
        /*00f6*/ 	.short	0x0000


	//----- nvinfo : EIATTR_TCGEN05_1CTA_USED
	.align		4
        /*00f8*/ 	.byte	0x01, 0x51
	.zero		2


	//----- nvinfo : EIATTR_MAXREG_COUNT
	.align		4
        /*00fc*/ 	.byte	0x03, 0x1b
        /*00fe*/ 	.short	0x00ff


	//----- nvinfo : EIATTR_NUM_BARRIERS
	.align		4
        /*0100*/ 	.byte	0x02, 0x4c
        /*0102*/ 	.byte	0x01
	.zero		1


	//----- nvinfo : EIATTR_ANNOTATIONS
	.align		4
        /*0104*/ 	.byte	0x04, 0x55
        /*0106*/ 	.short	(.L_48 - .L_47)


	//   ....[0]....
.L_47:
        /*0108*/ 	.word	0x00000001
        /*010c*/ 	.byte	0xf0, 0x09, 0x00, 0x00, 0x01, 0x00, 0x00, 0x00, 0x90, 0x38, 0x00, 0x00, 0x01, 0x00, 0x00, 0x00
        /* <DEDUP_REMOVED lines=165> */
        /*0b6c*/ 	.byte	0xb0, 0x50, 0x01, 0x00, 0x01, 0x00, 0x00, 0x00, 0xc0, 0x50, 0x01, 0x00


	//----- nvinfo : EIATTR_INT_WARP_WIDE_INSTR_OFFSETS
	.align		4
.L_48:
        /*0b78*/ 	.byte	0x04, 0x31
        /*0b7a*/ 	.short	(.L_50 - .L_49)


	//   ....[0]....
.L_49:
        /*0b7c*/ 	.word	0x000055b0


	//   ....[1]....
        /*0b80*/ 	.word	0x000055e0


	//   ....[2]....
        /*0b84*/ 	.word	0x00005660


	//   ....[3]....
        /*0b88*/ 	.word	0x0001aa00


	//   ....[4]....
        /*0b8c*/ 	.word	0x0001aa50


	//----- nvinfo : EIATTR_COOP_GROUP_MASK_REGIDS
	.align		4
.L_50:
        /*0b90*/ 	.byte	0x04, 0x29
        /*0b92*/ 	.short	(.L_52 - .L_51)


	//   ....[0]....
.L_51:
        /*0b94*/ 	.word	0xffffffff


	//   ....[1]....
        /*0b98*/ 	.word	0xffffffff


	//   ....[2]....
        /*0b9c*/ 	.word	0xffffffff


	//   ....[3]....
        /*0ba0*/ 	.word	0xffffffff


	//----- nvinfo : EIATTR_COOP_GROUP_INSTR_OFFSETS
	.align		4
.L_52:
        /*0ba4*/ 	.byte	0x04, 0x28
        /*0ba6*/ 	.short	(.L_54 - .L_53)


	//   ....[0]....
.L_53:
        /*0ba8*/ 	.word	0x00000070


	//   ....[1]....
        /*0bac*/ 	.word	0x00000330


	//   ....[2]....
        /*0bb0*/ 	.word	0x0001a890


	//   ....[3]....
        /*0bb4*/ 	.word	0x0001ab00


	//----- nvinfo : EIATTR_VRC_CTA_INIT_COUNT
	.align		4
.L_54:
        /*0bb8*/ 	.byte	0x02, 0x4a
        /*0bba*/ 	.byte	0x80
	.zero		1


	//----- nvinfo : EIATTR_MBARRIER_INSTR_OFFSETS
	.align		4
        /*0bbc*/ 	.byte	0x04, 0x39
        /*0bbe*/ 	.short	(.L_56 - .L_55)


	//   ....[0]....
.L_55:
        /*0bc0*/ 	.word	0x000056d0
        /*0bc4*/ 	.word	0x000000ff
        /*0bc8*/ 	.word	0x00000000
        /*0bcc*/ 	.short	0x0100
        /*0bce*/ 	.byte	0x08
	.zero		1


	//   ....[1]....
        /*0bd0*/ 	.word	0x00005740
        /*0bd4*/ 	.word	0x000000ff
        /*0bd8*/ 	.word	0x0005c008
        /*0bdc*/ 	.short	0x0100
        /*0bde*/ 	.byte	0x0a
	.zero		1


	//   ....[2]....
        /*0be0*/ 	.word	0x00010aa0
        /*0be4*/ 	.word	0x000000ff
        /*0be8*/ 	.word	0x00000000
        /*0bec*/ 	.short	0x010a
        /*0bee*/ 	.byte	0x08
	.zero		1


	//   ....[3]....
        /*0bf0*/ 	.word	0x00012ca0
        /*0bf4*/ 	.word	0x000000ff
        /*0bf8*/ 	.word	0x00000000
        /*0bfc*/ 	.short	0x010a
        /*0bfe*/ 	.byte	0x08
	.zero		1


	//   ....[4]....
        /*0c00*/ 	.word	0x00012e20
        /*0c04*/ 	.word	0x000000ff
        /*0c08*/ 	.word	0x0005c000
        /*0c0c*/ 	.short	0x0108
        /*0c0e*/ 	.byte	0x0a
	.zero		1


	//   ....[5]....
        /*0c10*/ 	.word	0x00012ea0
        /*0c14*/ 	.word	0x000000ff
        /*0c18*/ 	.word	0x0005c008
        /*0c1c*/ 	.short	0x0108
        /*0c1e*/ 	.byte	0x0a
	.zero		1


	//   ....[6]....
        /*0c20*/ 	.word	0x0001ab20
        /*0c24*/ 	.word	0x000000ff
        /*0c28*/ 	.word	0x00000000
        /*0c2c*/ 	.short	0x010a
        /*0c2e*/ 	.byte	0x08
	.zero		1


	//   ....[7]....
        /*0c30*/ 	.word	0x0001ab50
        /*0c34*/ 	.word	0x000000ff
        /*0c38*/ 	.word	0x00000000
        /*0c3c*/ 	.short	0x010a
        /*0c3e*/ 	.byte	0x08
	.zero		1


	//----- nvinfo : EIATTR_NUM_MBARRIERS
	.align		4
.L_56:
        /*0c40*/ 	.byte	0x03, 0x38
        /*0c42*/ 	.short	0x0002


	//----- nvinfo : EIATTR_EXIT_INSTR_OFFSETS
	.align		4
        /*0c44*/ 	.byte	0x04, 0x1c
        /*0c46*/ 	.short	(.L_58 - .L_57)


	//   ....[0]....
.L_57:
        /*0c48*/ 	.word	0x0001ab10


	//----- nvinfo : EIATTR_REQNTID
	.align		4
.L_58:
        /*0c4c*/ 	.byte	0x04, 0x10
        /*0c4e*/ 	.short	(.L_60 - .L_59)
.L_59:
        /*0c50*/ 	.word	0x00000080
        /*0c54*/ 	.word	0x00000001
        /*0c58*/ 	.word	0x00000001


	//----- nvinfo : EIATTR_CRS_STACK_SIZE
	.align		4
.L_60:
        /*0c5c*/ 	.byte	0x04, 0x1e
        /*0c5e*/ 	.short	(.L_62 - .L_61)
.L_61:
        /*0c60*/ 	.word	0x00000000


	//----- nvinfo : EIATTR_CBANK_PARAM_SIZE
	.align		4
.L_62:
        /*0c64*/ 	.byte	0x03, 0x19
        /*0c66*/ 	.short	0x0050


	//----- nvinfo : EIATTR_PARAM_CBANK
	.align		4
        /*0c68*/ 	.byte	0x04, 0x0a
        /*0c6a*/ 	.short	(.L_64 - .L_63)
	.align		4
.L_63:
        /*0c6c*/ 	.word	index@(.nv.constant0.matmul_kernel)
        /*0c70*/ 	.short	0x0380
        /*0c72*/ 	.short	0x0050


	//----- nvinfo : EIATTR_SW_WAR
	.align		4
.L_64:
        /*0c74*/ 	.byte	0x04, 0x36
        /*0c76*/ 	.short	(.L_66 - .L_65)
.L_65:
        /*0c78*/ 	.word	0x00000008
.L_66:


//--------------------- .nv.compat                --------------------------
	.section	.nv.compat,"",@"SHT_CUDA_COMPAT_INFO"
	.align	4
        /*0000*/ 	.byte	0x02, 0x02, 0x02, 0x00, 0x02, 0x05, 0x05, 0x00, 0x02, 0x03, 0x00, 0x00, 0x02, 0x06, 0x01, 0x00


//--------------------- .nv.callgraph             --------------------------
	.section	.nv.callgraph,"",@"SHT_CUDA_CALLGRAPH"
	.align	4
	.sectionentsize	8
	.align		4
        /*0000*/ 	.word	0x00000000
	.align		4
        /*0004*/ 	.word	0xffffffff
	.align		4
        /*0008*/ 	.word	0x00000000
	.align		4
        /*000c*/ 	.word	0xfffffffe
	.align		4
        /*0010*/ 	.word	0x00000000
	.align		4
        /*0014*/ 	.word	0xfffffffd
	.align		4
        /*0018*/ 	.word	0x00000000
	.align		4
        /*001c*/ 	.word	0xfffffffc


//--------------------- .text.matmul_kernel       --------------------------
	.section	.text.matmul_kernel,"ax",@progbits
	.align	128
        .global         matmul_kernel
        .type           matmul_kernel,@function
        .size           matmul_kernel,(.L_x_21 - matmul_kernel)
        .other          matmul_kernel,@"STO_CUDA_ENTRY STV_DEFAULT"
matmul_kernel:
.text.matmul_kernel:
[----:B------:R-:W1:Y:S01]  /*0000*/  LDC R1, c[0x0][0x37c] ;  /* 0x0000df00ff017b82 */ /* 0x000e620000000800 */
[----:B------:R-:W2:Y:S01]  /*0010*/  S2R R4, SR_TID.X ;  /* 0x0000000000047919 */ /* 0x000ea20000002100 */
[----:B-1----:R-:W-:Y:S01]  /*0020*/  VIADD R1, R1, 0xfffffdb8 ;  /* 0xfffffdb801017836 */ /* 0x002fe20000000000 */
[----:B--2---:R-:W-:-:S13]  /*0030*/  ISETP.GE.U32.AND P0, PT, R4, 0x20, PT ;  /* 0x000000200400780c */ /* 0x004fda0003f06070 */
[----:B------:R-:W-:Y:S02]  /*0040*/  VOTEU.ANY UP0, P0 ;  /* 0x0000000000ff7886 */ /* 0x000fe40000000100 */
[----:B------:R-:W-:Y:S05]  /*0050*/  BRA.U UP0, `(.L_x_0) ;  /* 0x0000000100b87547 */ /* 0x000fea000b800000 */
[----:B------:R-:W1:Y:S01]  /*0060*/  S2UR UR6, SR_CgaCtaId ;  /* 0x00000000000679c3 */ /* 0x000e620000008800 */
[----:B------:R-:W-:Y:S01]  /*0070*/  NOP ;  /* 0x0000000000007918 */ /* 0x000fe20000000000 */
[----:B------:R-:W-:Y:S02]  /*0080*/  UMOV UR4, 0x40 ;  /* 0x0000004000047882 */ /* 0x000fe40000000000 */
[----:B-1----:R-:W-:-:S09]  /*0090*/  ULEA UR4, UR6, UR4, 0x18 ;  /* 0x0000000406047291 */ /* 0x002fd2000f8ec0ff */
[----:B------:R-:W1:Y:S01]  /*00a0*/  LDS.U8 R0, [UR4] ;  /* 0x00000004ff007984 */ /* 0x000e620008000000 */
[----:B------:R-:W-:Y:S02]  /*00b0*/  UMOV UR4, 0x400 ;  /* 0x0000040000047882 */ /* 0x000fe40000000000 */
[----:B------:R-:W-:Y:S01]  /*00c0*/  ULEA UR4, UR6, UR4, 0x18 ;  /* 0x0000000406047291 */ /* 0x000fe2000f8ec0ff */
[----:B-1----:R-:W-:-:S13]  /*00d0*/  ISETP.NE.AND P0, PT, R0, RZ, PT ;  /* 0x000000ff0000720c */ /* 0x002fda0003f05270 */
[----:B------:R-:W-:Y:S05]  /*00e0*/  @P0 BRA `(.L_x_1) ;  /* 0x00000000007c0947 */ /* 0x000fea0003800000 */
[----:B------:R-:W-:-:S13]  /*00f0*/  ELECT P0, URZ, PT ;  /* 0x0000000000ff782f */ /* 0x000fda0003800000 */
[----:B------:R-:W-:Y:S05]  /*0100*/  @!P0 BRA `(.L_x_2) ;  /* 0x0000000000848947 */ /* 0x000fea0003800000 */
[----:B------:R-:W-:Y:S01]  /*0110*/  UMOV UR5, 0x10 ;  /* 0x0000001000057882 */ /* 0x000fe20000000000 */
[----:B------:R-:W-:Y:S02]  /*0120*/  IMAD.MOV.U32 R6, RZ, RZ, 0x1 ;  /* 0x00000001ff067424 */ /* 0x000fe400078e00ff */
[----:B------:R-:W-:Y:S02]  /*0130*/  IMAD.MOV.U32 R5, RZ, RZ, 0xffff ;  /* 0x0000ffffff057424 */ /* 0x000fe400078e00ff */
[----:B------:R-:W-:Y:S04]  /*0140*/  DEPBAR.LE SB1, 0x36 ;  /* 0x00009d800000791a */ /* 0x000fe80000000000 */
[----:B------:R-:W1:Y:S02]  /*0150*/  UTCATOMSWS.FIND_AND_SET.ALIGN UP1, UR5, UR5 ;  /* 0x00000005000575e3 */ /* 0x000e640008020800 */
[----:B-1----:R-:W-:-:S04]  /*0160*/  PLOP3.LUT P0, PT, PT, PT, UP1, 0x80, 0x8 ;  /* 0x000000000008781c */ /* 0x002fc80003f0f018 */
[----:B------:R-:W-:-:S04]  /*0170*/  SEL R0, RZ, 0xffffffff, !P0 ;  /* 0xffffffffff007807 */ /* 0x000fc80004000000 */
[----:B------:R-:W-:Y:S01]  /*0180*/  ISETP.NE.AND P0, PT, R0, RZ, PT ;  /* 0x000000ff0000720c */ /* 0x000fe20003f05270 */
[----:B------:R-:W-:-:S12]  /*0190*/  IMAD.U32 R0, RZ, RZ, UR5 ;  /* 0x00000005ff007e24 */ /* 0x000fd8000f8e00ff */
[----:B------:R-:W-:Y:S05]  /*01a0*/  @P0 BRA `(.L_x_3) ;  /* 0x0000000000240947 */ /* 0x000fea0003800000 */
.L_x_4:
[----:B------:R-:W-:Y:S05]  /*01b0*/  NANOSLEEP 0x64 ;  /* 0x000000640000795d */ /* 0x000fea0003800000 */
[----:B------:R-:W-:-:S05]  /*01c0*/  UMOV UR5, 0x10 ;  /* 0x0000001000057882 */ /* 0x000fca0000000000 */
[----:B------:R-:W-:Y:S04]  /*01d0*/  DEPBAR.LE SB1, 0x36 ;  /* 0x00009d800000791a */ /* 0x000fe80000000000 */
[----:B------:R-:W1:Y:S02]  /*01e0*/  UTCATOMSWS.FIND_AND_SET.ALIGN UP1, UR5, UR5 ;  /* 0x00000005000575e3 */ /* 0x000e640008020800 */
[----:B-1----:R-:W-:-:S04]  /*01f0*/  PLOP3.LUT P0, PT, PT, PT, UP1, 0x80, 0x8 ;  /* 0x000000000008781c */ /* 0x002fc80003f0f018 */
[----:B------:R-:W-:-:S04]  /*0200*/  SEL R0, RZ, 0xffffffff, !P0 ;  /* 0xffffffffff007807 */ /* 0x000fc80004000000 */
[----:B------:R-:W-:Y:S01]  /*0210*/  ISETP.NE.AND P0, PT, R0, RZ, PT ;  /* 0x000000ff0000720c */ /* 0x000fe20003f05270 */
[----:B------:R-:W-:-:S12]  /*0220*/  IMAD.U32 R0, RZ, RZ, UR5 ;  /* 0x00000005ff007e24 */ /* 0x000fd8000f8e00ff */
[----:B------:R-:W-:Y:S05]  /*0230*/  @!P0 BRA `(.L_x_4) ;  /* 0xfffffffc00dc8947 */ /* 0x000fea000383ffff */
.L_x_3:
[C---:B------:R-:W-:Y:S01]  /*0240*/  VIADD R3, R0.reuse, 0x10 ;  /* 0x0000001000037836 */ /* 0x040fe20000000000 */
[----:B------:R-:W-:Y:S01]  /*0250*/  UMOV UR5, 0x50 ;  /* 0x0000005000057882 */ /* 0x000fe20000000000 */
[----:B------:R-:W-:Y:S01]  /*0260*/  SHF.L.U32 R2, R5, R0, RZ ;  /* 0x0000000005027219 */ /* 0x000fe200000006ff */
[----:B------:R-:W-:Y:S01]  /*0270*/  ULEA UR5, UR6, UR5, 0x18 ;  /* 0x0000000506057291 */ /* 0x000fe2000f8ec0ff */
[----:B------:R-:W-:Y:S01]  /*0280*/  IMAD.SHL.U32 R0, R0, 0x20, RZ ;  /* 0x0000002000007824 */ /* 0x000fe200078e00ff */
[----:B------:R-:W-:-:S04]  /*0290*/  SHF.L.U32 R3, R6, R3, RZ ;  /* 0x0000000306037219 */ /* 0x000fc800000006ff */
[----:B------:R-:W-:-:S05]  /*02a0*/  LOP3.LUT R2, R3, R2, RZ, 0xfc, !PT ;  /* 0x0000000203027212 */ /* 0x000fca00078efcff */
[----:B------:R1:W-:Y:S04]  /*02b0*/  ATOMS.OR RZ, [UR5], R2 ;  /* 0x00000002ffff798c */ /* 0x0003e8000b000005 */
[----:B------:R1:W-:Y:S01]  /*02c0*/  STS [UR4], R0 ;  /* 0x00000000ff007988 */ /* 0x0003e20008000804 */
[----:B------:R-:W-:Y:S05]  /*02d0*/  BRA `(.L_x_2) ;  /* 0x0000000000107947 */ /* 0x000fea0003800000 */
.L_x_1:
[----:B------:R-:W-:Y:S01]  /*02e0*/  IMAD.MOV.U32 R0, RZ, RZ, -0x1 ;  /* 0xffffffffff007424 */ /* 0x000fe200078e00ff */
[----:B------:R-:W-:-:S04]  /*02f0*/  MOV R2, 0x320 ;  /* 0x0000032000027802 */ /* 0x000fc80000000f00 */
[----:B------:R1:W-:Y:S03]  /*0300*/  STS [UR4], R0 ;  /* 0x00000000ff007988 */ /* 0x0003e60008000804 */
[----:B-1----:R-:W-:Y:S05]  /*0310*/  CALL.REL.NOINC `($__internal_1_$__cuda_sm10x_tcgen05_guardrail_trap_phase_invalid_during_alloc) ;  /* 0x000001a800247944 */ /* 0x002fea0003c00000 */
.L_x_2:
[----:B------:R-:W-:Y:S05]  /*0320*/  WARPSYNC.ALL ;  /* 0x0000000000007948 */ /* 0x000fea0003800000 */
[----:B------:R-:W-:Y:S01]  /*0330*/  NOP ;  /* 0x0000000000007918 */ /* 0x000fe20000000000 */
.L_x_0:
[----:B------:R-:W2:Y:S01]  /*0340*/  LDC.64 R48, c[0x0][0x398] ;  /* 0x0000e600ff307b82 */ /* 0x000ea20000000a00 */
[----:B------:R-:W3:Y:S01]  /*0350*/  S2R R6, SR_CTAID.X ;  /* 0x0000000000067919 */ /* 0x000ee20000002500 */
[----:B------:R-:W-:Y:S01]  /*0360*/  UMOV UR10, 0x400 ;  /* 0x00000400000a7882 */ /* 0x000fe20000000000 */
[----:B------:R-:W4:Y:S01]  /*0370*/  LDCU UR7, c[0x0][0x3b0] ;  /* 0x00007600ff0777ac */ /* 0x000f220008000800 */
[----:B------:R-:W5:Y:S04]  /*0380*/  LDCU.128 UR12, c[0x0][0x380] ;  /* 0x00007000ff0c77ac */ /* 0x000f680008000c00 */
[----:B------:R-:W1:Y:S01]  /*0390*/  S2UR UR4, SR_CgaCtaId ;  /* 0x00000000000479c3 */ /* 0x000e620000008800 */
[----:B------:R-:W1:Y:S02]  /*03a0*/  LDCU UR5, c[0x0][0x3a4] ;  /* 0x00007480ff0577ac */ /* 0x000e640008000800 */
[----:B-12---:R-:W-:Y:S01]  /*03b0*/  VIADD R0, R49, 0xff ;  /* 0x000000ff31007836 */ /* 0x006fe20000000000 */
[----:B------:R-:W-:-:S04]  /*03c0*/  IABS R13, R48 ;  /* 0x00000030000d7213 */ /* 0x000fc80000000000 */
[----:B------:R-:W-:Y:S01]  /*03d0*/  SHF.R.S32.HI R3, RZ, 0x1f, R0 ;  /* 0x0000001fff037819 */ /* 0x000fe20000011400 */
[----:B------:R-:W-:-:S03]  /*03e0*/  ULEA UR10, UR4, UR10, 0x18 ;  /* 0x0000000a040a7291 */ /* 0x000fc6000f8ec0ff */
[----:B------:R-:W-:Y:S02]  /*03f0*/  LEA.HI R3, R3, R0, RZ, 0x8 ;  /* 0x0000000003037211 */ /* 0x000fe400078f40ff */
[----:B---3--:R-:W-:Y:S02]  /*0400*/  IABS R10, R6 ;  /* 0x00000006000a7213 */ /* 0x008fe40000000000 */
[----:B------:R-:W-:-:S05]  /*0410*/  SHF.R.S32.HI R3, RZ, 0x8, R3 ;  /* 0x00000008ff037819 */ /* 0x000fca0000011403 */
[----:B------:R-:W-:-:S05]  /*0420*/  IMAD.SHL.U32 R5, R3, 0x8, RZ ;  /* 0x0000000803057824 */ /* 0x000fca00078e00ff */
[-C--:B------:R-:W-:Y:S02]  /*0430*/  IABS R7, R5.reuse ;  /* 0x0000000500077213 */ /* 0x080fe40000000000 */
[----:B------:R-:W-:Y:S02]  /*0440*/  IABS R11, R5 ;  /* 0x00000005000b7213 */ /* 0x000fe40000000000 */
[----:B------:R-:W1:Y:S08]  /*0450*/  I2F.RP R0, R7 ;  /* 0x0000000700007306 */ /* 0x000e700000209400 */
[----:B-1----:R-:W1:Y:S02]  /*0460*/  MUFU.RCP R0, R0 ;  /* 0x0000000000007308 */ /* 0x002e640000001000 */
[----:B-1----:R-:W-:-:S02]  /*0470*/  VIADD R2, R0, 0xffffffe ;  /* 0x0ffffffe00027836 */ /* 0x002fc40000000000 */
[----:B------:R-:W-:-:S04]  /*0480*/  IMAD.MOV R0, RZ, RZ, -R11 ;  /* 0x000000ffff007224 */ /* 0x000fc800078e0a0b */
[----:B------:R1:W2:Y:S02]  /*0490*/  F2I.FTZ.U32.TRUNC.NTZ R3, R2 ;  /* 0x0000000200037305 */ /* 0x0002a4000021f000 */
[----:B-1----:R-:W-:Y:S02]  /*04a0*/  IMAD.MOV.U32 R2, RZ, RZ, RZ ;  /* 0x000000ffff027224 */ /* 0x002fe400078e00ff */
[----:B--2---:R-:W-:-:S04]  /*04b0*/  IMAD.MOV R8, RZ, RZ, -R3 ;  /* 0x000000ffff087224 */ /* 0x004fc800078e0a03 */
[----:B------:R-:W-:Y:S02]  /*04c0*/  IMAD R9, R8, R7, RZ ;  /* 0x0000000708097224 */ /* 0x000fe400078e02ff */
[----:B------:R-:W-:Y:S02]  /*04d0*/  IMAD.MOV.U32 R8, RZ, RZ, R10 ;  /* 0x000000ffff087224 */ /* 0x000fe400078e000a */
[----:B------:R-:W-:-:S06]  /*04e0*/  IMAD.HI.U32 R3, R3, R9, R2 ;  /* 0x0000000903037227 */ /* 0x000fcc00078e0002 */
[----:B------:R-:W-:-:S04]  /*04f0*/  IMAD.HI.U32 R3, R3, R8, RZ ;  /* 0x0000000803037227 */ /* 0x000fc800078e00ff */
[----:B------:R-:W-:Y:S01]  /*0500*/  IMAD R0, R3, R0, R8 ;  /* 0x0000000003007224 */ /* 0x000fe200078e0208 */
[----:B------:R-:W-:Y:S04]  /*0510*/  BAR.SYNC.DEFER_BLOCKING 0x0 ;  /* 0x0000000000007b1d */ /* 0x000fe80000010000 */
[----:B------:R-:W-:-:S13]  /*0520*/  ISETP.GT.U32.AND P1, PT, R7, R0, PT ;  /* 0x000000000700720c */ /* 0x000fda0003f24070 */
[----:B------:R-:W-:Y:S02]  /*0530*/  @!P1 IMAD.IADD R0, R0, 0x1, -R7 ;  /* 0x0000000100009824 */ /* 0x000fe400078e0a07 */
[----:B------:R-:W-:Y:S01]  /*0540*/  @!P1 VIADD R3, R3, 0x1 ;  /* 0x0000000103039836 */ /* 0x000fe20000000000 */
[----:B------:R-:W-:Y:S02]  /*0550*/  ISETP.NE.AND P1, PT, R5, RZ, PT ;  /* 0x000000ff0500720c */ /* 0x000fe40003f25270 */
[----:B------:R-:W-:Y:S02]  /*0560*/  ISETP.GE.U32.AND P0, PT, R0, R7, PT ;  /* 0x000000070000720c */ /* 0x000fe40003f06070 */
[----:B------:R-:W-:-:S04]  /*0570*/  LOP3.LUT R0, R6, R5, RZ, 0x3c, !PT ;  /* 0x0000000506007212 */ /* 0x000fc800078e3cff */
[----:B------:R-:W-:Y:S01]  /*0580*/  ISETP.GE.AND P2, PT, R0, RZ, PT ;  /* 0x000000ff0000720c */ /* 0x000fe20003f46270 */
[----:B------:R-:W-:-:S06]  /*0590*/  VIADD R0, R48, 0x7f ;  /* 0x0000007f30007836 */ /* 0x000fcc0000000000 */
[----:B------:R-:W-:-:S04]  /*05a0*/  @P0 VIADD R3, R3, 0x1 ;  /* 0x0000000103030836 */ /* 0x000fc80000000000 */
[----:B------:R-:W-:Y:S01]  /*05b0*/  IMAD.MOV.U32 R2, RZ, RZ, R3 ;  /* 0x000000ffff027224 */ /* 0x000fe200078e0003 */
[----:B------:R-:W-:-:S03]  /*05c0*/  SHF.R.S32.HI R3, RZ, 0x1f, R0 ;  /* 0x0000001fff037819 */ /* 0x000fc60000011400 */
[----:B------:R-:W-:Y:S01]  /*05d0*/  @!P2 IMAD.MOV R2, RZ, RZ, -R2 ;  /* 0x000000ffff02a224 */ /* 0x000fe200078e0a02 */
[----:B------:R-:W-:Y:S02]  /*05e0*/  @!P1 LOP3.LUT R2, RZ, R5, RZ, 0x33, !PT ;  /* 0x00000005ff029212 */ /* 0x000fe400078e33ff */
[----:B------:R-:W-:-:S03]  /*05f0*/  LEA.HI R3, R3, R0, RZ, 0x7 ;  /* 0x0000000003037211 */ /* 0x000fc600078f38ff */
[----:B------:R-:W-:Y:S02]  /*0600*/  IMAD.SHL.U32 R12, R2, 0x8, RZ ;  /* 0x00000008020c7824 */ /* 0x000fe400078e00ff */
[----:B------:R-:W-:-:S03]  /*0610*/  IMAD.MOV R2, RZ, RZ, -R2 ;  /* 0x000000ffff027224 */ /* 0x000fc600078e0a02 */
[----:B------:R-:W-:Y:S01]  /*0620*/  LEA.HI.SX32 R3, R3, -R12, 0x19 ;  /* 0x8000000c03037211 */ /* 0x000fe200078fcaff */
[----:B------:R-:W-:Y:S02]  /*0630*/  IMAD R14, R5, R2, R6 ;  /* 0x00000002050e7224 */ /* 0x000fe400078e0206 */
[----:B------:R-:W-:Y:S01]  /*0640*/  IMAD.MOV.U32 R2, RZ, RZ, RZ ;  /* 0x000000ffff027224 */ /* 0x000fe200078e00ff */
[----:B------:R-:W-:-:S04]  /*0650*/  VIMNMX R15, PT, PT, R3, 0x8, PT ;  /* 0x00000008030f7848 */ /* 0x000fc80003fe0100 */
[-C--:B------:R-:W-:Y:S02]  /*0660*/  IABS R8, R15.reuse ;  /* 0x0000000f00087213 */ /* 0x080fe40000000000 */
[----:B------:R-:W-:Y:S02]  /*0670*/  IABS R6, R15 ;  /* 0x0000000f00067213 */ /* 0x000fe40000000000 */
[----:B------:R-:W1:Y:S08]  /*0680*/  I2F.RP R0, R8 ;  /* 0x0000000800007306 */ /* 0x000e700000209400 */
[----:B-1----:R-:W1:Y:S02]  /*0690*/  MUFU.RCP R0, R0 ;  /* 0x0000000000007308 */ /* 0x002e640000001000 */
[----:B-1----:R-:W-:-:S06]  /*06a0*/  VIADD R3, R0, 0xffffffe ;  /* 0x0ffffffe00037836 */ /* 0x002fcc0000000000 */
[----:B------:R-:W1:Y:S02]  /*06b0*/  F2I.FTZ.U32.TRUNC.NTZ R3, R3 ;  /* 0x0000000300037305 */ /* 0x000e64000021f000 */
[----:B-1----:R-:W-:-:S04]  /*06c0*/  IMAD.MOV R7, RZ, RZ, -R3 ;  /* 0x000000ffff077224 */ /* 0x002fc800078e0a03 */
[----:B------:R-:W-:Y:S01]  /*06d0*/  IMAD.MOV.U32 R5, RZ, RZ, R7 ;  /* 0x000000ffff057224 */ /* 0x000fe200078e0007 */
[----:B------:R-:W-:-:S03]  /*06e0*/  IABS R7, R14 ;  /* 0x0000000e00077213 */ /* 0x000fc60000000000 */
[----:B------:R-:W-:-:S04]  /*06f0*/  IMAD R5, R5, R8, RZ ;  /* 0x0000000805057224 */ /* 0x000fc800078e02ff */
[----:B------:R-:W-:Y:S02]  /*0700*/  IMAD.HI.U32 R2, R3, R5, R2 ;  /* 0x0000000503027227 */ /* 0x000fe400078e0002 */
[----:B------:R-:W1:Y:S02]  /*0710*/  I2F.RP R5, R13 ;  /* 0x0000000d00057306 */ /* 0x000e640000209400 */
[----:B------:R-:W-:Y:S02]  /*0720*/  IMAD.MOV R3, RZ, RZ, -R6 ;  /* 0x000000ffff037224 */ /* 0x000fe400078e0a06 */
[----:B------:R-:W-:Y:S01]  /*0730*/  IMAD.HI.U32 R0, R2, R7, RZ ;  /* 0x0000000702007227 */ /* 0x000fe200078e00ff */
[----:B------:R-:W-:-:S03]  /*0740*/  IABS R2, R49 ;  /* 0x0000003100027213 */ /* 0x000fc60000000000 */
[----:B------:R-:W-:Y:S01]  /*0750*/  IMAD R3, R0, R3, R7 ;  /* 0x0000000300037224 */ /* 0x000fe200078e0207 */
[----:B------:R-:W2:Y:S04]  /*0760*/  I2F.RP R6, R2 ;  /* 0x0000000200067306 */ /* 0x000ea80000209400 */
[----:B------:R-:W-:-:S04]  /*0770*/  ISETP.GT.U32.AND P1, PT, R8, R3, PT ;  /* 0x000000030800720c */ /* 0x000fc80003f24070 */
[----:B-1----:R-:W1:Y:S08]  /*0780*/  MUFU.RCP R5, R5 ;  /* 0x0000000500057308 */ /* 0x002e700000001000 */
[----:B--2---:R-:W2:Y:S01]  /*0790*/  MUFU.RCP R6, R6 ;  /* 0x0000000600067308 */ /* 0x004ea20000001000 */
[----:B------:R-:W-:Y:S02]  /*07a0*/  @!P1 IMAD.IADD R3, R3, 0x1, -R8 ;  /* 0x0000000103039824 */ /* 0x000fe400078e0a08 */
[----:B------:R-:W-:Y:S01]  /*07b0*/  @!P1 VIADD R0, R0, 0x1 ;  /* 0x0000000100009836 */ /* 0x000fe20000000000 */
[----:B------:R-:W-:-:S02]  /*07c0*/  ISETP.NE.AND P1, PT, R15, RZ, PT ;  /* 0x000000ff0f00720c */ /* 0x000fc40003f25270 */
[----:B------:R-:W-:Y:S02]  /*07d0*/  ISETP.GE.U32.AND P0, PT, R3, R8, PT ;  /* 0x000000080300720c */ /* 0x000fe40003f06070 */
[----:B------:R-:W-:Y:S01]  /*07e0*/  LOP3.LUT R3, R14, R15, RZ, 0x3c, !PT ;  /* 0x0000000f0e037212 */ /* 0x000fe200078e3cff */
[----:B-1----:R-:W-:-:S03]  /*07f0*/  VIADD R8, R5, 0xffffffe ;  /* 0x0ffffffe05087836 */ /* 0x002fc60000000000 */
[----:B------:R-:W-:Y:S01]  /*0800*/  ISETP.GE.AND P2, PT, R3, RZ, PT ;  /* 0x000000ff0300720c */ /* 0x000fe20003f46270 */
[----:B------:R-:W1:Y:S01]  /*0810*/  F2I.FTZ.U32.TRUNC.NTZ R9, R8 ;  /* 0x0000000800097305 */ /* 0x000e62000021f000 */
[----:B--2---:R-:W-:Y:S01]  /*0820*/  VIADD R10, R6, 0xffffffe ;  /* 0x0ffffffe060a7836 */ /* 0x004fe20000000000 */
[----:B------:R-:W-:-:S04]  /*0830*/  SHF.R.U32.HI R6, RZ, 0x5, R4 ;  /* 0x00000005ff067819 */ /* 0x000fc80000011604 */
[----:B------:R-:W-:Y:S02]  /*0840*/  @P0 VIADD R0, R0, 0x1 ;  /* 0x0000000100000836 */ /* 0x000fe40000000000 */
[----:B------:R2:W3:Y:S01]  /*0850*/  F2I.FTZ.U32.TRUNC.NTZ R11, R10 ;  /* 0x0000000a000b7305 */ /* 0x0004e2000021f000 */
[----:B------:R-:W-:Y:S01]  /*0860*/  SGXT.U32 R6, R6, 0x2 ;  /* 0x000000020606781a */ /* 0x000fe20000000000 */
[----:B------:R-:W-:-:S04]  /*0870*/  IMAD.MOV.U32 R3, RZ, RZ, R0 ;  /* 0x000000ffff037224 */ /* 0x000fc800078e0000 */
[----:B------:R-:W-:Y:S01]  /*0880*/  @!P2 IMAD.MOV R3, RZ, RZ, -R3 ;  /* 0x000000ffff03a224 */ /* 0x000fe200078e0a03 */
[----:B------:R-:W-:Y:S01]  /*0890*/  @!P1 LOP3.LUT R3, RZ, R15, RZ, 0x33, !PT ;  /* 0x0000000fff039212 */ /* 0x000fe200078e33ff */
[----:B-1----:R-:W-:Y:S02]  /*08a0*/  IMAD.MOV R8, RZ, RZ, -R9 ;  /* 0x000000ffff087224 */ /* 0x002fe400078e0a09 */
[----:B--2---:R-:W-:Y:S02]  /*08b0*/  IMAD.MOV.U32 R10, RZ, RZ, RZ ;  /* 0x000000ffff0a7224 */ /* 0x004fe400078e00ff */
[----:B------:R-:W-:Y:S02]  /*08c0*/  IMAD.MOV R0, RZ, RZ, -R3 ;  /* 0x000000ffff007224 */ /* 0x000fe400078e0a03 */
[----:B------:R-:W-:Y:S02]  /*08d0*/  IMAD.SHL.U32 R3, R3, 0x100, RZ ;  /* 0x0000010003037824 */ /* 0x000fe400078e00ff */
[----:B------:R-:W-:-:S02]  /*08e0*/  IMAD R0, R15, R0, R14 ;  /* 0x000000000f007224 */ /* 0x000fc400078e020e */
[--C-:B---3--:R-:W-:Y:S01]  /*08f0*/  IMAD.MOV R7, RZ, RZ, -R11.reuse ;  /* 0x000000ffff077224 */ /* 0x108fe200078e0a0b */
[----:B------:R-:W-:Y:S01]  /*0900*/  LOP3.LUT R6, R3, R6, RZ, 0xfc, !PT ;  /* 0x0000000603067212 */ /* 0x000fe200078efcff */
[----:B------:R-:W-:Y:S01]  /*0910*/  IMAD.IADD R5, R12, 0x1, R0 ;  /* 0x000000010c057824 */ /* 0x000fe200078e0200 */
[----:B------:R-:W-:Y:S01]  /*0920*/  LOP3.LUT R0, R4, 0x7f, RZ, 0xc0, !PT ;  /* 0x0000007f04007812 */ /* 0x000fe200078ec0ff */
[----:B------:R-:W-:Y:S01]  /*0930*/  IMAD R7, R7, R2, RZ ;  /* 0x0000000207077224 */ /* 0x000fe200078e02ff */
[C---:B------:R-:W-:Y:S01]  /*0940*/  LOP3.LUT R20, R6.reuse, 0xfc, RZ, 0xfc, !PT ;  /* 0x000000fc06147812 */ /* 0x040fe200078efcff */
[----:B------:R-:W1:Y:S01]  /*0950*/  LDS R14, [UR10] ;  /* 0x0000000aff0e7984 */ /* 0x000e620008000800 */
[----:B------:R-:W-:Y:S01]  /*0960*/  LOP3.LUT R15, R6, 0x8, RZ, 0xfc, !PT ;  /* 0x00000008060f7812 */ /* 0x000fe200078efcff */
[----:B------:R-:W-:Y:S01]  /*0970*/  IMAD R78, R5, 0x80, R0 ;  /* 0x00000080054e7824 */ /* 0x000fe200078e0200 */
[----:B------:R-:W-:Y:S01]  /*0980*/  IABS R17, R20 ;  /* 0x0000001400117213 */ /* 0x000fe20000000000 */
[----:B------:R-:W-:Y:S01]  /*0990*/  IMAD R5, R8, R13, RZ ;  /* 0x0000000d08057224 */ /* 0x000fe200078e02ff */
[----:B------:R-:W-:Y:S01]  /*09a0*/  IABS R12, R15 ;  /* 0x0000000f000c7213 */ /* 0x000fe20000000000 */
[----:B------:R-:W-:Y:S01]  /*09b0*/  IMAD.MOV.U32 R8, RZ, RZ, RZ ;  /* 0x000000ffff087224 */ /* 0x000fe200078e00ff */
[----:B------:R-:W-:Y:S01]  /*09c0*/  IABS R42, R78 ;  /* 0x0000004e002a7213 */ /* 0x000fe20000000000 */
[----:B------:R-:W-:Y:S01]  /*09d0*/  IMAD.HI.U32 R7, R11, R7, R10 ;  /* 0x000000070b077227 */ /* 0x000fe200078e000a */
[----:B------:R-:W-:Y:S01]  /*09e0*/  SHF.R.U32.HI R10, RZ, 0x5, R4 ;  /* 0x00000005ff0a7819 */ /* 0x000fe20000011604 */
[----:B------:R2:W-:Y:S01]  /*09f0*/  STL [R1+0xd0], R78 ;  /* 0x0000d04e01007387 */ /* 0x0005e20000100800 */
[----:B------:R-:W-:Y:S01]  /*0a00*/  LOP3.LUT R11, R6, 0x4, RZ, 0xfc, !PT ;  /* 0x00000004060b7812 */ /* 0x000fe200078efcff */
[----:B------:R-:W-:Y:S01]  /*0a10*/  IMAD.HI.U32 R8, R9, R5, R8 ;  /* 0x0000000509087227 */ /* 0x000fe200078e0008 */
[----:B------:R-:W-:-:S02]  /*0a20*/  IABS R9, R6 ;  /* 0x0000000600097213 */ /* 0x000fc40000000000 */
[----:B------:R-:W-:Y:S01]  /*0a30*/  R2UR UR6, R10 ;  /* 0x000000000a0672ca */ /* 0x000fe200000e0000 */
[----:B------:R-:W-:Y:S01]  /*0a40*/  IMAD.HI.U32 R5, R7, R17, RZ ;  /* 0x0000001107057227 */ /* 0x000fe200078e00ff */
[----:B------:R-:W-:Y:S02]  /*0a50*/  IABS R10, R11 ;  /* 0x0000000b000a7213 */ /* 0x000fe40000000000 */
[----:B------:R-:W-:Y:S01]  /*0a60*/  ISETP.GE.AND P0, PT, R11, RZ, PT ;  /* 0x000000ff0b00720c */ /* 0x000fe20003f06270 */
[----:B------:R-:W-:Y:S01]  /*0a70*/  IMAD.HI.U32 R8, R8, R42, RZ ;  /* 0x0000002a08087227 */ /* 0x000fe200078e00ff */
[C---:B------:R-:W-:Y:S02]  /*0a80*/  LOP3.LUT R18, R6.reuse, 0x10, RZ, 0xfc, !PT ;  /* 0x0000001006127812 */ /* 0x040fe400078efcff */
[C---:B------:R-:W-:Y:S01]  /*0a90*/  LOP3.LUT R16, R6.reuse, 0xc, RZ, 0xfc, !PT ;  /* 0x0000000c06107812 */ /* 0x040fe200078efcff */
[----:B------:R-:W-:Y:S01]  /*0aa0*/  IMAD.MOV R8, RZ, RZ, -R8 ;  /* 0x000000ffff087224 */ /* 0x000fe200078e0a08 */
[----:B------:R-:W-:-:S02]  /*0ab0*/  LOP3.LUT R23, R6, 0x18, RZ, 0xfc, !PT ;  /* 0x0000001806177812 */ /* 0x000fc400078efcff */
[C---:B------:R-:W-:Y:S01]  /*0ac0*/  LOP3.LUT R22, R6.reuse, 0x14, RZ, 0xfc, !PT ;  /* 0x0000001406167812 */ /* 0x040fe200078efcff */
[----:B------:R-:W-:Y:S01]  /*0ad0*/  IMAD R42, R13, R8, R42 ;  /* 0x000000080d2a7224 */ /* 0x000fe200078e022a */
[----:B------:R-:W-:Y:S01]  /*0ae0*/  LOP3.LUT R24, R6, 0x1c, RZ, 0xfc, !PT ;  /* 0x0000001c06187812 */ /* 0x000fe200078efcff */
[----:B------:R-:W-:Y:S01]  /*0af0*/  IMAD.MOV R8, RZ, RZ, -R5 ;  /* 0x000000ffff087224 */ /* 0x000fe200078e0a05 */
[----:B------:R-:W-:Y:S01]  /*0b00*/  ISETP.GE.AND P3, PT, R15, RZ, PT ;  /* 0x000000ff0f00720c */ /* 0x000fe20003f66270 */
[----:B------:R-:W-:Y:S01]  /*0b10*/  IMAD.HI.U32 R5, R7, R9, RZ ;  /* 0x0000000907057227 */ /* 0x000fe200078e00ff */
[----:B------:R-:W-:Y:S02]  /*0b20*/  ISETP.GT.U32.AND P1, PT, R13, R42, PT ;  /* 0x0000002a0d00720c */ /* 0x000fe40003f24070 */
[----:B------:R-:W-:Y:S01]  /*0b30*/  IABS R15, R22 ;  /* 0x00000016000f7213 */ /* 0x000fe20000000000 */
[----:B------:R-:W-:Y:S01]  /*0b40*/  IMAD R17, R2, R8, R17 ;  /* 0x0000000802117224 */ /* 0x000fe200078e0211 */
[C---:B------:R-:W-:Y:S01]  /*0b50*/  LOP3.LUT R25, R6.reuse, 0x20, RZ, 0xfc, !PT ;  /* 0x0000002006197812 */ /* 0x040fe200078efcff */
[----:B------:R-:W-:Y:S01]  /*0b60*/  IMAD.HI.U32 R8, R7, R10, RZ ;  /* 0x0000000a07087227 */ /* 0x000fe200078e00ff */
[----:B------:R-:W-:-:S02]  /*0b70*/  LOP3.LUT R27, R6, 0x38, RZ, 0xfc, !PT ;  /* 0x00000038061b7812 */ /* 0x000fc400078efcff */
[----:B------:R-:W-:Y:S01]  /*0b80*/  ISETP.GT.U32.AND P2, PT, R2, R17, PT ;  /* 0x000000110200720c */ /* 0x000fe20003f44070 */
[----:B------:R-:W-:Y:S01]  /*0b90*/  IMAD.MOV R5, RZ, RZ, -R5 ;  /* 0x000000ffff057224 */ /* 0x000fe200078e0a05 */
[----:B-1----:R-:W-:Y:S01]  /*0ba0*/  R2UR UR18, R14 ;  /* 0x000000000e1272ca */ /* 0x002fe200000e0000 */
[----:B------:R-:W-:Y:S01]  /*0bb0*/  IMAD.MOV R11, RZ, RZ, -R8 ;  /* 0x000000ffff0b7224 */ /* 0x000fe200078e0a08 */
[----:B------:R-:W-:Y:S01]  /*0bc0*/  IABS R14, R16 ;  /* 0x00000010000e7213 */ /* 0x000fe20000000000 */
[----:B------:R-:W-:Y:S01]  /*0bd0*/  IMAD R8, R2, R5, R9 ;  /* 0x0000000502087224 */ /* 0x000fe200078e0209 */
[C---:B------:R-:W-:Y:S01]  /*0be0*/  LOP3.LUT R28, R6.reuse, 0x3c, RZ, 0xfc, !PT ;  /* 0x0000003c061c7812 */ /* 0x040fe200078efcff */
[----:B------:R-:W-:Y:S01]  /*0bf0*/  IMAD.HI.U32 R5, R7, R12, RZ ;  /* 0x0000000c07057227 */ /* 0x000fe200078e00ff */
[----:B------:R-:W-:Y:S02]  /*0c00*/  LOP3.LUT R33, R6, 0x44, RZ, 0xfc, !PT ;  /* 0x0000004406217812 */ /* 0x000fe400078efcff */
[----:B------:R-:W-:Y:S01]  /*0c10*/  IABS R26, R28 ;  /* 0x0000001c001a7213 */ /* 0x000fe20000000000 */
[----:B------:R-:W-:Y:S01]  /*0c20*/  @!P1 IMAD.IADD R42, R42, 0x1, -R13 ;  /* 0x000000012a2a9824 */ /* 0x000fe200078e0a0d */
[----:B------:R-:W-:Y:S01]  /*0c30*/  ISETP.GT.U32.AND P1, PT, R2, R8, PT ;  /* 0x000000080200720c */ /* 0x000fe20003f24070 */
[----:B------:R-:W-:Y:S01]  /*0c40*/  IMAD.MOV R5, RZ, RZ, -R5 ;  /* 0x000000ffff057224 */ /* 0x000fe200078e0a05 */
[----:B------:R-:W-:Y:S01]  /*0c50*/  LOP3.LUT R35, R6, 0x48, RZ, 0xfc, !PT ;  /* 0x0000004806237812 */ /* 0x000fe200078efcff */
[C---:B------:R-:W-:Y:S01]  /*0c60*/  IMAD R9, R2.reuse, R11, R10 ;  /* 0x0000000b02097224 */ /* 0x040fe200078e020a */
[----:B------:R-:W-:Y:S01]  /*0c70*/  ISETP.GT.U32.AND P4, PT, R13, R42, PT ;  /* 0x0000002a0d00720c */ /* 0x000fe20003f84070 */
[C---:B------:R-:W-:Y:S01]  /*0c80*/  IMAD R10, R2.reuse, R5, R12 ;  /* 0x00000005020a7224 */ /* 0x040fe200078e020c */
[----:B------:R-:W-:Y:S01]  /*0c90*/  IABS R11, R18 ;  /* 0x00000012000b7213 */ /* 0x000fe20000000000 */
[----:B------:R-:W-:Y:S01]  /*0ca0*/  IMAD.HI.U32 R5, R7, R14, RZ ;  /* 0x0000000e07057227 */ /* 0x000fe200078e00ff */
[----:B------:R-:W-:-:S02]  /*0cb0*/  ISETP.GT.U32.AND P5, PT, R2, R9, PT ;  /* 0x000000090200720c */ /* 0x000fc40003fa4070 */
[----:B------:R-:W-:Y:S01]  /*0cc0*/  ISETP.GT.U32.AND P6, PT, R2, R10, PT ;  /* 0x0000000a0200720c */ /* 0x000fe20003fc4070 */
[----:B------:R-:W-:Y:S01]  /*0cd0*/  IMAD.MOV.U32 R12, RZ, RZ, R11 ;  /* 0x000000ffff0c7224 */ /* 0x000fe200078e000b */
[----:B------:R-:W-:Y:S01]  /*0ce0*/  IABS R29, R35 ;  /* 0x00000023001d7213 */ /* 0x000fe20000000000 */
[--C-:B------:R-:W-:Y:S01]  /*0cf0*/  @!P1 IMAD.IADD R8, R8, 0x1, -R2.reuse ;  /* 0x0000000108089824 */ /* 0x100fe200078e0a02 */
[C---:B------:R-:W-:Y:S01]  /*0d00*/  LOP3.LUT R36, R6.reuse, 0x4c, RZ, 0xfc, !PT ;  /* 0x0000004c06247812 */ /* 0x040fe200078efcff */
[--C-:B------:R-:W-:Y:S01]  /*0d10*/  @!P2 IMAD.IADD R17, R17, 0x1, -R2.reuse ;  /* 0x000000011111a824 */ /* 0x100fe200078e0a02 */
[----:B------:R-:W-:Y:S01]  /*0d20*/  LOP3.LUT R38, R6, 0x54, RZ, 0xfc, !PT ;  /* 0x0000005406267812 */ /* 0x000fe200078efcff */
[----:B------:R-:W-:Y:S01]  /*0d30*/  IMAD.HI.U32 R11, R7, R12, RZ ;  /* 0x0000000c070b7227 */ /* 0x000fe200078e00ff */
[C---:B------:R-:W-:Y:S02]  /*0d40*/  ISETP.GT.U32.AND P1, PT, R2.reuse, R8, PT ;  /* 0x000000080200720c */ /* 0x040fe40003f24070 */
[----:B------:R-:W-:Y:S01]  /*0d50*/  ISETP.GT.U32.AND P2, PT, R2, R17, PT ;  /* 0x000000110200720c */ /* 0x000fe20003f44070 */
[----:B------:R-:W-:Y:S01]  /*0d60*/  IMAD.MOV R5, RZ, RZ, -R5 ;  /* 0x000000ffff057224 */ /* 0x000fe200078e0a05 */
[----:B------:R-:W-:Y:S01]  /*0d70*/  IABS R30, R36 ;  /* 0x00000024001e7213 */ /* 0x000fe20000000000 */
[--C-:B------:R-:W-:Y:S01]  /*0d80*/  @!P6 IMAD.IADD R10, R10, 0x1, -R2.reuse ;  /* 0x000000010a0ae824 */ /* 0x100fe200078e0a02 */
[C---:B------:R-:W-:Y:S01]  /*0d90*/  LOP3.LUT R37, R6.reuse, 0x50, RZ, 0xfc, !PT ;  /* 0x0000005006257812 */ /* 0x040fe200078efcff */
[----:B------:R-:W-:Y:S01]  /*0da0*/  @!P5 IMAD.IADD R9, R9, 0x1, -R2 ;  /* 0x000000010909d824 */ /* 0x000fe200078e0a02 */
[----:B------:R-:W-:Y:S01]  /*0db0*/  LOP3.LUT R39, R6, 0x58, RZ, 0xfc, !PT ;  /* 0x0000005806277812 */ /* 0x000fe200078efcff */
[----:B------:R-:W-:Y:S01]  /*0dc0*/  @!P4 IMAD.IADD R42, R42, 0x1, -R13 ;  /* 0x000000012a2ac824 */ /* 0x000fe200078e0a0d */
[C---:B------:R-:W-:Y:S01]  /*0dd0*/  ISETP.GT.U32.AND P6, PT, R2.reuse, R10, PT ;  /* 0x0000000a0200720c */ /* 0x040fe20003fc4070 */
[----:B------:R-:W-:Y:S01]  /*0de0*/  IMAD.MOV R13, RZ, RZ, -R11 ;  /* 0x000000ffff0d7224 */ /* 0x000fe200078e0a0b */
[C---:B------:R-:W-:Y:S01]  /*0df0*/  ISETP.GT.U32.AND P5, PT, R2.reuse, R9, PT ;  /* 0x000000090200720c */ /* 0x040fe20003fa4070 */
[----:B------:R-:W-:Y:S01]  /*0e00*/  IMAD R11, R2, R5, R14 ;  /* 0x00000005020b7224 */ /* 0x000fe200078e020e */
[----:B------:R-:W-:Y:S01]  /*0e10*/  ISETP.GE.AND P4, PT, R16, RZ, PT ;  /* 0x000000ff1000720c */ /* 0x000fe20003f86270 */
[----:B------:R-:W-:Y:S01]  /*0e20*/  @!P1 IMAD.IADD R8, R8, 0x1, -R2 ;  /* 0x0000000108089824 */ /* 0x000fe200078e0a02 */
[----:B------:R-:W-:Y:S01]  /*0e30*/  IABS R16, R23 ;  /* 0x0000001700107213 */ /* 0x000fe20000000000 */
[C---:B------:R-:W-:Y:S01]  /*0e40*/  IMAD R12, R2.reuse, R13, R12 ;  /* 0x0000000d020c7224 */ /* 0x040fe200078e020c */
[----:B------:R-:W-:Y:S01]  /*0e50*/  ISETP.GT.U32.AND P1, PT, R2, R11, PT ;  /* 0x0000000b0200720c */ /* 0x000fe20003f24070 */
[----:B------:R-:W-:Y:S01]  /*0e60*/  @!P2 IMAD.IADD R17, R17, 0x1, -R2 ;  /* 0x000000011111a824 */ /* 0x000fe200078e0a02 */
[----:B------:R-:W-:Y:S01]  /*0e70*/  ISETP.GE.AND P2, PT, R18, RZ, PT ;  /* 0x000000ff1200720c */ /* 0x000fe20003f46270 */
[----:B------:R-:W-:Y:S01]  /*0e80*/  IMAD.HI.U32 R13, R7, R16, RZ ;  /* 0x00000010070d7227 */ /* 0x000fe200078e00ff */
[----:B------:R-:W-:-:S02]  /*0e90*/  IABS R18, R24 ;  /* 0x0000001800127213 */ /* 0x000fc40000000000 */
[----:B------:R-:W-:Y:S01]  /*0ea0*/  IABS R31, R37 ;  /* 0x00000025001f7213 */ /* 0x000fe20000000000 */
[--C-:B------:R-:W-:Y:S01]  /*0eb0*/  @!P6 IMAD.IADD R10, R10, 0x1, -R2.reuse ;  /* 0x000000010a0ae824 */ /* 0x100fe200078e0a02 */
[----:B------:R-:W-:Y:S01]  /*0ec0*/  ISETP.GT.U32.AND P6, PT, R2, R12, PT ;  /* 0x0000000c0200720c */ /* 0x000fe20003fc4070 */
[--C-:B------:R-:W-:Y:S01]  /*0ed0*/  @!P5 IMAD.IADD R9, R9, 0x1, -R2.reuse ;  /* 0x000000010909d824 */ /* 0x100fe200078e0a02 */
[C---:B------:R-:W-:Y:S01]  /*0ee0*/  ISETP.GE.AND P5, PT, R6.reuse, RZ, PT ;  /* 0x000000ff0600720c */ /* 0x040fe20003fa6270 */
[----:B------:R-:W-:Y:S01]  /*0ef0*/  IMAD.HI.U32 R5, R7, R15, RZ ;  /* 0x0000000f07057227 */ /* 0x000fe200078e00ff */
[----:B------:R-:W-:Y:S02]  /*0f00*/  LOP3.LUT R40, R6, 0x5c, RZ, 0xfc, !PT ;  /* 0x0000005c06287812 */ /* 0x000fe400078efcff */
[----:B------:R-:W-:Y:S01]  /*0f10*/  IABS R32, R39 ;  /* 0x0000002700207213 */ /* 0x000fe20000000000 */
[----:B------:R-:W-:Y:S01]  /*0f20*/  @!P1 IMAD.IADD R11, R11, 0x1, -R2 ;  /* 0x000000010b0b9824 */ /* 0x000fe200078e0a02 */
[----:B------:R-:W-:Y:S01]  /*0f30*/  ISETP.GE.AND P1, PT, R20, RZ, PT ;  /* 0x000000ff1400720c */ /* 0x000fe20003f26270 */
[----:B------:R-:W-:Y:S01]  /*0f40*/  IMAD.HI.U32 R14, R7, R18, RZ ;  /* 0x00000012070e7227 */ /* 0x000fe200078e00ff */
[----:B------:R-:W-:-:S02]  /*0f50*/  IABS R34, R40 ;  /* 0x0000002800227213 */ /* 0x000fc40000000000 */
[C---:B------:R-:W-:Y:S01]  /*0f60*/  LOP3.LUT R41, R6.reuse, 0x60, RZ, 0xfc, !PT ;  /* 0x0000006006297812 */ /* 0x040fe200078efcff */
[----:B------:R-:W-:Y:S01]  /*0f70*/  IMAD.MOV R19, RZ, RZ, -R13 ;  /* 0x000000ffff137224 */ /* 0x000fe200078e0a0d */
[C---:B------:R-:W-:Y:S01]  /*0f80*/  LOP3.LUT R45, R6.reuse, 0x74, RZ, 0xfc, !PT ;  /* 0x00000074062d7812 */ /* 0x040fe200078efcff */
[----:B------:R-:W-:Y:S01]  /*0f90*/  IMAD.MOV R5, RZ, RZ, -R5 ;  /* 0x000000ffff057224 */ /* 0x000fe200078e0a05 */
[C---:B------:R-:W-:Y:S01]  /*0fa0*/  LOP3.LUT R43, R6.reuse, 0x70, RZ, 0xfc, !PT ;  /* 0x00000070062b7812 */ /* 0x040fe200078efcff */
[----:B------:R-:W-:Y:S01]  /*0fb0*/  IMAD.MOV R21, RZ, RZ, -R14 ;  /* 0x000000ffff157224 */ /* 0x000fe200078e0a0e */
[----:B------:R-:W-:Y:S01]  /*0fc0*/  LOP3.LUT R47, R6, 0x78, RZ, 0xfc, !PT ;  /* 0x00000078062f7812 */ /* 0x000fe200078efcff */
[----:B------:R-:W-:Y:S01]  /*0fd0*/  IMAD R14, R2, R19, R16 ;  /* 0x00000013020e7224 */ /* 0x000fe200078e0210 */
[----:B------:R-:W-:Y:S01]  /*0fe0*/  LOP3.LUT R50, R6, 0x7c, RZ, 0xfc, !PT ;  /* 0x0000007c06327812 */ /* 0x000fe200078efcff */
[----:B------:R-:W-:Y:S01]  /*0ff0*/  IMAD R13, R2, R5, R15 ;  /* 0x00000005020d7224 */ /* 0x000fe200078e020f */
[----:B------:R-:W-:Y:S01]  /*1000*/  LOP3.LUT R51, R6, 0x80, RZ, 0xfc, !PT ;  /* 0x0000008006337812 */ /* 0x000fe200078efcff */
[----:B------:R-:W-:Y:S01]  /*1010*/  @!P6 IMAD.IADD R12, R12, 0x1, -R2 ;  /* 0x000000010c0ce824 */ /* 0x000fe200078e0a02 */
[----:B------:R-:W-:Y:S01]  /*1020*/  LOP3.LUT R52, R6, 0x84, RZ, 0xfc, !PT ;  /* 0x0000008406347812 */ /* 0x000fe200078efcff */
[----:B------:R-:W-:Y:S01]  /*1030*/  IMAD.MOV.U32 R5, RZ, RZ, R17 ;  /* 0x000000ffff057224 */ /* 0x000fe200078e0011 */
[C---:B------:R-:W-:Y:S01]  /*1040*/  ISETP.GT.U32.AND P6, PT, R2.reuse, R13, PT ;  /* 0x0000000d0200720c */ /* 0x040fe20003fc4070 */
[----:B------:R-:W-:Y:S01]  /*1050*/  @!P5 IMAD.MOV R8, RZ, RZ, -R8 ;  /* 0x000000ffff08d224 */ /* 0x000fe200078e0a08 */
[C---:B------:R-:W-:Y:S01]  /*1060*/  ISETP.GT.U32.AND P5, PT, R2.reuse, R11, PT ;  /* 0x0000000b0200720c */ /* 0x040fe20003fa4070 */
[----:B------:R-:W-:Y:S01]  /*1070*/  @!P0 IMAD.MOV R9, RZ, RZ, -R9 ;  /* 0x000000ffff098224 */ /* 0x000fe200078e0a09 */
[C---:B------:R-:W-:Y:S01]  /*1080*/  ISETP.GT.U32.AND P0, PT, R2.reuse, R14, PT ;  /* 0x0000000e0200720c */ /* 0x040fe20003f04070 */
[C---:B------:R-:W-:Y:S01]  /*1090*/  IMAD R15, R2.reuse, R21, R18 ;  /* 0x00000015020f7224 */ /* 0x040fe200078e0212 */
[----:B------:R-:W-:Y:S01]  /*10a0*/  IABS R18, R25 ;  /* 0x0000001900127213 */ /* 0x000fe20000000000 */
[----:B------:R-:W-:Y:S01]  /*10b0*/  @!P1 IMAD.MOV R5, RZ, RZ, -R5 ;  /* 0x000000ffff059224 */ /* 0x000fe200078e0a05 */
[----:B------:R-:W-:Y:S01]  /*10c0*/  ISETP.GT.U32.AND P1, PT, R2, R12, PT ;  /* 0x0000000c0200720c */ /* 0x000fe20003f24070 */
[----:B------:R-:W-:Y:S01]  /*10d0*/  @!P3 IMAD.MOV R10, RZ, RZ, -R10 ;  /* 0x000000ffff0ab224 */ /* 0x000fe200078e0a0a */
[----:B------:R-:W-:Y:S01]  /*10e0*/  LOP3.LUT R21, R6, 0x24, RZ, 0xfc, !PT ;  /* 0x0000002406157812 */ /* 0x000fe200078efcff */
[----:B------:R-:W-:Y:S01]  /*10f0*/  IMAD.HI.U32 R16, R7, R18, RZ ;  /* 0x0000001207107227 */ /* 0x000fe200078e00ff */
[----:B------:R-:W-:-:S02]  /*1100*/  ISETP.GE.AND P3, PT, R22, RZ, PT ;  /* 0x000000ff1600720c */ /* 0x000fc40003f66270 */
[----:B------:R-:W-:Y:S01]  /*1110*/  IABS R20, R21 ;  /* 0x0000001500147213 */ /* 0x000fe20000000000 */
[----:B------:R-:W-:Y:S01]  /*1120*/  IMAD.MOV R19, RZ, RZ, -R16 ;  /* 0x000000ffff137224 */ /* 0x000fe200078e0a10 */
[----:B------:R-:W-:Y:S01]  /*1130*/  IABS R44, R52 ;  /* 0x00000034002c7213 */ /* 0x000fe20000000000 */
[--C-:B------:R-:W-:Y:S01]  /*1140*/  @!P5 IMAD.IADD R11, R11, 0x1, -R2.reuse ;  /* 0x000000010b0bd824 */ /* 0x100fe200078e0a02 */
[----:B------:R-:W-:Y:S01]  /*1150*/  ISETP.GT.U32.AND P5, PT, R2, R15, PT ;  /* 0x0000000f0200720c */ /* 0x000fe20003fa4070 */
[--C-:B------:R-:W-:Y:S01]  /*1160*/  @!P0 IMAD.IADD R14, R14, 0x1, -R2.reuse ;  /* 0x000000010e0e8824 */ /* 0x100fe200078e0a02 */
[----:B------:R-:W-:Y:S01]  /*1170*/  LOP3.LUT R53, R6, 0x88, RZ, 0xfc, !PT ;  /* 0x0000008806357812 */ /* 0x000fe200078efcff */
[--C-:B------:R-:W-:Y:S01]  /*1180*/  @!P1 IMAD.IADD R12, R12, 0x1, -R2.reuse ;  /* 0x000000010c0c9824 */ /* 0x100fe200078e0a02 */
[----:B------:R-:W-:Y:S01]  /*1190*/  ISETP.GE.AND P1, PT, R23, RZ, PT ;  /* 0x000000ff1700720c */ /* 0x000fe20003f26270 */
[----:B------:R-:W-:Y:S01]  /*11a0*/  @!P6 IMAD.IADD R13, R13, 0x1, -R2 ;  /* 0x000000010d0de824 */ /* 0x000fe200078e0a02 */
[----:B------:R-:W-:Y:S01]  /*11b0*/  ISETP.GE.AND P6, PT, R24, RZ, PT ;  /* 0x000000ff1800720c */ /* 0x000fe20003fc6270 */
[----:B------:R-:W-:Y:S01]  /*11c0*/  IMAD R16, R2, R19, R18 ;  /* 0x0000001302107224 */ /* 0x000fe200078e0212 */
[----:B------:R-:W-:Y:S01]  /*11d0*/  LOP3.LUT R24, R6, 0x2c, RZ, 0xfc, !PT ;  /* 0x0000002c06187812 */ /* 0x000fe200078efcff */
[----:B------:R-:W-:Y:S01]  /*11e0*/  @!P4 IMAD.MOV R11, RZ, RZ, -R11 ;  /* 0x000000ffff0bc224 */ /* 0x000fe200078e0a0b */
[C---:B------:R-:W-:Y:S01]  /*11f0*/  ISETP.GT.U32.AND P4, PT, R2.reuse, R14, PT ;  /* 0x0000000e0200720c */ /* 0x040fe20003f84070 */
[----:B------:R-:W-:Y:S01]  /*1200*/  IMAD.HI.U32 R17, R7, R20, RZ ;  /* 0x0000001407117227 */ /* 0x000fe200078e00ff */
[----:B------:R-:W-:-:S02]  /*1210*/  ISETP.GT.U32.AND P0, PT, R2, R13, PT ;  /* 0x0000000d0200720c */ /* 0x000fc40003f04070 */
[----:B------:R-:W-:Y:S01]  /*1220*/  IABS R22, R24 ;  /* 0x0000001800167213 */ /* 0x000fe20000000000 */
[----:B------:R-:W-:Y:S01]  /*1230*/  @!P2 IMAD.MOV R12, RZ, RZ, -R12 ;  /* 0x000000ffff0ca224 */ /* 0x000fe200078e0a0c */
[----:B------:R-:W-:Y:S01]  /*1240*/  ISETP.GT.U32.AND P2, PT, R2, R16, PT ;  /* 0x000000100200720c */ /* 0x000fe20003f44070 */
[----:B------:R-:W-:Y:S01]  /*1250*/  IMAD.MOV R17, RZ, RZ, -R17 ;  /* 0x000000ffff117224 */ /* 0x000fe200078e0a11 */
[----:B------:R-:W-:Y:S01]  /*1260*/  LOP3.LUT R23, R6, 0x28, RZ, 0xfc, !PT ;  /* 0x0000002806177812 */ /* 0x000fe200078efcff */
[----:B------:R-:W-:Y:S01]  /*1270*/  @!P5 IMAD.IADD R15, R15, 0x1, -R2 ;  /* 0x000000010f0fd824 */ /* 0x000fe200078e0a02 */
[----:B------:R-:W-:Y:S01]  /*1280*/  IABS R46, R53 ;  /* 0x00000035002e7213 */ /* 0x000fe20000000000 */
[----:B------:R-:W-:Y:S01]  /*1290*/  IMAD R17, R2, R17, R20 ;  /* 0x0000001102117224 */ /* 0x000fe200078e0214 */
[----:B------:R-:W-:Y:S01]  /*12a0*/  IABS R20, R23 ;  /* 0x0000001700147213 */ /* 0x000fe20000000000 */
[--C-:B------:R-:W-:Y:S01]  /*12b0*/  @!P4 IMAD.IADD R14, R14, 0x1, -R2.reuse ;  /* 0x000000010e0ec824 */ /* 0x100fe200078e0a02 */
[C---:B------:R-:W-:Y:S01]  /*12c0*/  ISETP.GT.U32.AND P5, PT, R2.reuse, R15, PT ;  /* 0x0000000f0200720c */ /* 0x040fe20003fa4070 */
[----:B------:R-:W-:Y:S01]  /*12d0*/  @!P0 IMAD.IADD R13, R13, 0x1, -R2 ;  /* 0x000000010d0d8824 */ /* 0x000fe200078e0a02 */
[----:B------:R-:W-:Y:S01]  /*12e0*/  ISETP.GT.U32.AND P4, PT, R2, R17, PT ;  /* 0x000000110200720c */ /* 0x000fe20003f84070 */
[----:B------:R-:W-:Y:S01]  /*12f0*/  IMAD.HI.U32 R19, R7, R22, RZ ;  /* 0x0000001607137227 */ /* 0x000fe200078e00ff */
[----:B------:R-:W-:-:S02]  /*1300*/  ISETP.GE.AND P0, PT, R25, RZ, PT ;  /* 0x000000ff1900720c */ /* 0x000fc40003f06270 */
[----:B------:R-:W-:Y:S01]  /*1310*/  LOP3.LUT R25, R6, 0x30, RZ, 0xfc, !PT ;  /* 0x0000003006197812 */ /* 0x000fe200078efcff */
[--C-:B------:R-:W-:Y:S01]  /*1320*/  @!P2 IMAD.IADD R16, R16, 0x1, -R2.reuse ;  /* 0x000000011010a824 */ /* 0x100fe200078e0a02 */
[----:B------:R-:W-:Y:S01]  /*1330*/  ISETP.GE.AND P2, PT, R23, RZ, PT ;  /* 0x000000ff1700720c */ /* 0x000fe20003f46270 */
[----:B------:R-:W-:Y:S01]  /*1340*/  @!P3 IMAD.MOV R13, RZ, RZ, -R13 ;  /* 0x000000ffff0db224 */ /* 0x000fe200078e0a0d */
[----:B------:R-:W-:Y:S01]  /*1350*/  IABS R23, R25 ;  /* 0x0000001900177213 */ /* 0x000fe20000000000 */
[----:B------:R-:W-:Y:S01]  /*1360*/  IMAD.MOV R19, RZ, RZ, -R19 ;  /* 0x000000ffff137224 */ /* 0x000fe200078e0a13 */
[----:B------:R-:W-:Y:S01]  /*1370*/  ISETP.GT.U32.AND P3, PT, R2, R16, PT ;  /* 0x000000100200720c */ /* 0x000fe20003f64070 */
[----:B------:R-:W-:Y:S01]  /*1380*/  IMAD.HI.U32 R18, R7, R20, RZ ;  /* 0x0000001407127227 */ /* 0x000fe200078e00ff */
[C---:B------:R-:W-:Y:S02]  /*1390*/  LOP3.LUT R54, R6.reuse, 0x9c, RZ, 0xfc, !PT ;  /* 0x0000009c06367812 */ /* 0x040fe400078efcff */
[----:B------:R-:W-:Y:S01]  /*13a0*/  LOP3.LUT R56, R6, 0xa4, RZ, 0xfc, !PT ;  /* 0x000000a406387812 */ /* 0x000fe200078efcff */
[--C-:B------:R-:W-:Y:S01]  /*13b0*/  @!P4 IMAD.IADD R17, R17, 0x1, -R2.reuse ;  /* 0x000000011111c824 */ /* 0x100fe200078e0a02 */
[----:B------:R-:W-:Y:S01]  /*13c0*/  IABS R55, R54 ;  /* 0x0000003600377213 */ /* 0x000fe20000000000 */
[----:B------:R-:W-:Y:S01]  /*13d0*/  @!P5 IMAD.IADD R15, R15, 0x1, -R2 ;  /* 0x000000010f0fd824 */ /* 0x000fe200078e0a02 */
[----:B------:R-:W-:Y:S01]  /*13e0*/  ISETP.GE.AND P5, PT, R21, RZ, PT ;  /* 0x000000ff1500720c */ /* 0x000fe20003fa6270 */
[C---:B------:R-:W-:Y:S01]  /*13f0*/  IMAD R19, R2.reuse, R19, R22 ;  /* 0x0000001302137224 */ /* 0x040fe200078e0216 */
[----:B------:R-:W-:Y:S01]  /*1400*/  ISETP.GT.U32.AND P4, PT, R2, R17, PT ;  /* 0x000000110200720c */ /* 0x000fe20003f84070 */
[----:B------:R-:W-:Y:S01]  /*1410*/  IMAD.MOV R21, RZ, RZ, -R18 ;  /* 0x000000ffff157224 */ /* 0x000fe200078e0a12 */
[----:B------:R-:W-:Y:S01]  /*1420*/  LOP3.LUT R58, R6, 0xa8, RZ, 0xfc, !PT ;  /* 0x000000a8063a7812 */ /* 0x000fe200078efcff */
[----:B------:R-:W-:Y:S01]  /*1430*/  @!P3 IMAD.IADD R16, R16, 0x1, -R2 ;  /* 0x000000011010b824 */ /* 0x000fe200078e0a02 */
[C---:B------:R-:W-:Y:S01]  /*1440*/  ISETP.GT.U32.AND P3, PT, R2.reuse, R19, PT ;  /* 0x000000130200720c */ /* 0x040fe20003f64070 */
[----:B------:R-:W-:Y:S01]  /*1450*/  IMAD R18, R2, R21, R20 ;  /* 0x0000001502127224 */ /* 0x000fe200078e0214 */
[----:B------:R-:W-:Y:S01]  /*1460*/  LOP3.LUT R21, R6, 0x34, RZ, 0xfc, !PT ;  /* 0x0000003406157812 */ /* 0x000fe200078efcff */
[----:B------:R-:W-:Y:S01]  /*1470*/  IMAD.HI.U32 R20, R7, R23, RZ ;  /* 0x0000001707147227 */ /* 0x000fe200078e00ff */
[----:B------:R-:W-:-:S02]  /*1480*/  IABS R59, R56 ;  /* 0x00000038003b7213 */ /* 0x000fc40000000000 */
[----:B------:R-:W-:Y:S01]  /*1490*/  IABS R61, R58 ;  /* 0x0000003a003d7213 */ /* 0x000fe20000000000 */
[----:B------:R-:W-:Y:S01]  /*14a0*/  IMAD.MOV R20, RZ, RZ, -R20 ;  /* 0x000000ffff147224 */ /* 0x000fe200078e0a14 */
[----:B------:R-:W-:Y:S01]  /*14b0*/  LOP3.LUT R60, R6, 0xc4, RZ, 0xfc, !PT ;  /* 0x000000c4063c7812 */ /* 0x000fe200078efcff */
[----:B------:R-:W-:Y:S01]  /*14c0*/  @!P1 IMAD.MOV R14, RZ, RZ, -R14 ;  /* 0x000000ffff0e9224 */ /* 0x000fe200078e0a0e */
[C---:B------:R-:W-:Y:S01]  /*14d0*/  ISETP.GT.U32.AND P1, PT, R2.reuse, R18, PT ;  /* 0x000000120200720c */ /* 0x040fe20003f24070 */
[--C-:B------:R-:W-:Y:S01]  /*14e0*/  @!P4 IMAD.IADD R17, R17, 0x1, -R2.reuse ;  /* 0x000000011111c824 */ /* 0x100fe200078e0a02 */
[----:B------:R-:W-:Y:S01]  /*14f0*/  ISETP.GE.AND P4, PT, R25, RZ, PT ;  /* 0x000000ff1900720c */ /* 0x000fe20003f86270 */
[----:B------:R-:W-:Y:S01]  /*1500*/  IMAD R20, R2, R20, R23 ;  /* 0x0000001402147224 */ /* 0x000fe200078e0217 */
[----:B------:R-:W-:Y:S01]  /*1510*/  IABS R25, R27 ;  /* 0x0000001b00197213 */ /* 0x000fe20000000000 */
[----:B------:R-:W-:Y:S01]  /*1520*/  @!P3 IMAD.IADD R19, R19, 0x1, -R2 ;  /* 0x000000011313b824 */ /* 0x000fe200078e0a02 */
[----:B------:R-:W-:Y:S01]  /*1530*/  LOP3.LUT R62, R6, 0xd0, RZ, 0xfc, !PT ;  /* 0x000000d0063e7812 */ /* 0x000fe200078efcff */
[----:B------:R-:W-:Y:S01]  /*1540*/  @!P5 IMAD.MOV R17, RZ, RZ, -R17 ;  /* 0x000000ffff11d224 */ /* 0x000fe200078e0a11 */
[----:B------:R-:W-:Y:S01]  /*1550*/  ISETP.GT.U32.AND P5, PT, R2, R20, PT ;  /* 0x000000140200720c */ /* 0x000fe20003fa4070 */
[----:B------:R-:W-:Y:S01]  /*1560*/  @!P6 IMAD.MOV R15, RZ, RZ, -R15 ;  /* 0x000000ffff0fe224 */ /* 0x000fe200078e0a0f */
[----:B------:R-:W-:Y:S01]  /*1570*/  ISETP.GE.AND P6, PT, R24, RZ, PT ;  /* 0x000000ff1800720c */ /* 0x000fe20003fc6270 */
[----:B------:R-:W-:Y:S01]  /*1580*/  @!P0 IMAD.MOV R16, RZ, RZ, -R16 ;  /* 0x000000ffff108224 */ /* 0x000fe200078e0a10 */
[----:B------:R-:W-:Y:S01]  /*1590*/  IABS R24, R21 ;  /* 0x0000001500187213 */ /* 0x000fe20000000000 */
[----:B------:R-:W-:Y:S01]  /*15a0*/  @!P1 IMAD.IADD R18, R18, 0x1, -R2 ;  /* 0x0000000112129824 */ /* 0x000fe200078e0a02 */
[----:B------:R-:W-:Y:S01]  /*15b0*/  ISETP.GT.U32.AND P3, PT, R2, R19, PT ;  /* 0x000000130200720c */ /* 0x000fe20003f64070 */
[----:B------:R-:W-:Y:S01]  /*15c0*/  IMAD.HI.U32 R22, R7, R25, RZ ;  /* 0x0000001907167227 */ /* 0x000fe200078e00ff */
[----:B------:R-:W-:-:S02]  /*15d0*/  ISETP.GE.AND P1, PT, R21, RZ, PT ;  /* 0x000000ff1500720c */ /* 0x000fc40003f26270 */
[----:B------:R-:W-:Y:S01]  /*15e0*/  ISETP.GT.U32.AND P0, PT, R2, R18, PT ;  /* 0x000000120200720c */ /* 0x000fe20003f04070 */
[----:B------:R-:W-:Y:S01]  /*15f0*/  IMAD.HI.U32 R21, R7, R24, RZ ;  /* 0x0000001807157227 */ /* 0x000fe200078e00ff */
[----:B------:R-:W-:Y:S02]  /*1600*/  IABS R79, R62 ;  /* 0x0000003e004f7213 */ /* 0x000fe40000000000 */
[C---:B------:R-:W-:Y:S01]  /*1610*/  LOP3.LUT R64, R6.reuse, 0xd4, RZ, 0xfc, !PT ;  /* 0x000000d406407812 */ /* 0x040fe200078efcff */
[----:B------:R-:W-:Y:S01]  /*1620*/  IMAD.MOV R21, RZ, RZ, -R21 ;  /* 0x000000ffff157224 */ /* 0x000fe200078e0a15 */
[----:B------:R-:W-:Y:S01]  /*1630*/  LOP3.LUT R66, R6, 0xdc, RZ, 0xfc, !PT ;  /* 0x000000dc06427812 */ /* 0x000fe200078efcff */
[--C-:B------:R-:W-:Y:S01]  /*1640*/  @!P5 IMAD.IADD R20, R20, 0x1, -R2.reuse ;  /* 0x000000011414d824 */ /* 0x100fe200078e0a02 */
[----:B------:R-:W-:Y:S01]  /*1650*/  IABS R81, R64 ;  /* 0x0000004000517213 */ /* 0x000fe20000000000 */
[----:B------:R-:W-:Y:S01]  /*1660*/  @!P3 IMAD.IADD R19, R19, 0x1, -R2 ;  /* 0x000000011313b824 */ /* 0x000fe200078e0a02 */
[----:B------:R-:W-:Y:S01]  /*1670*/  ISETP.GE.AND P3, PT, R28, RZ, PT ;  /* 0x000000ff1c00720c */ /* 0x000fe20003f66270 */
[C---:B------:R-:W-:Y:S01]  /*1680*/  IMAD R21, R2.reuse, R21, R24 ;  /* 0x0000001502157224 */ /* 0x040fe200078e0218 */
[----:B------:R-:W-:Y:S01]  /*1690*/  ISETP.GT.U32.AND P5, PT, R2, R20, PT ;  /* 0x000000140200720c */ /* 0x000fe20003fa4070 */
[----:B------:R-:W-:Y:S01]  /*16a0*/  @!P6 IMAD.MOV R19, RZ, RZ, -R19 ;  /* 0x000000ffff13e224 */ /* 0x000fe200078e0a13 */
[----:B------:R-:W-:Y:S01]  /*16b0*/  LOP3.LUT R24, R6, 0x40, RZ, 0xfc, !PT ;  /* 0x0000004006187812 */ /* 0x000fe200078efcff */
[----:B------:R-:W-:Y:S01]  /*16c0*/  IMAD.MOV R22, RZ, RZ, -R22 ;  /* 0x000000ffff167224 */ /* 0x000fe200078e0a16 */
[----:B------:R-:W-:Y:S01]  /*16d0*/  ISETP.GT.U32.AND P6, PT, R2, R21, PT ;  /* 0x000000150200720c */ /* 0x000fe20003fc4070 */
[----:B------:R-:W-:Y:S01]  /*16e0*/  @!P0 IMAD.IADD R18, R18, 0x1, -R2 ;  /* 0x0000000112128824 */ /* 0x000fe200078e0a02 */
[----:B------:R-:W-:Y:S01]  /*16f0*/  ISETP.GE.AND P0, PT, R27, RZ, PT ;  /* 0x000000ff1b00720c */ /* 0x000fe20003f06270 */
[----:B------:R-:W-:Y:S01]  /*1700*/  IMAD R22, R2, R22, R25 ;  /* 0x0000001602167224 */ /* 0x000fe200078e0219 */
[----:B------:R-:W-:Y:S01]  /*1710*/  IABS R27, R24 ;  /* 0x00000018001b7213 */ /* 0x000fe20000000000 */
[----:B------:R-:W-:Y:S01]  /*1720*/  IMAD.HI.U32 R23, R7, R26, RZ ;  /* 0x0000001a07177227 */ /* 0x000fe200078e00ff */
[----:B------:R-:W-:-:S02]  /*1730*/  IABS R28, R33 ;  /* 0x00000021001c7213 */ /* 0x000fc40000000000 */
[----:B------:R-:W-:Y:S01]  /*1740*/  IABS R85, R66 ;  /* 0x0000004200557213 */ /* 0x000fe20000000000 */
[----:B------:R-:W-:Y:S01]  /*1750*/  @!P5 IMAD.IADD R20, R20, 0x1, -R2 ;  /* 0x000000011414d824 */ /* 0x000fe200078e0a02 */
[----:B------:R-:W-:Y:S01]  /*1760*/  ISETP.GT.U32.AND P5, PT, R2, R22, PT ;  /* 0x000000160200720c */ /* 0x000fe20003fa4070 */
[----:B------:R-:W-:Y:S01]  /*1770*/  @!P2 IMAD.MOV R18, RZ, RZ, -R18 ;  /* 0x000000ffff12a224 */ /* 0x000fe200078e0a12 */
[----:B------:R-:W-:Y:S01]  /*1780*/  ISETP.GE.AND P2, PT, R24, RZ, PT ;  /* 0x000000ff1800720c */ /* 0x000fe20003f46270 */
[----:B------:R-:W-:Y:S01]  /*1790*/  @!P6 IMAD.IADD R21, R21, 0x1, -R2 ;  /* 0x000000011515e824 */ /* 0x000fe200078e0a02 */
[C---:B------:R-:W-:Y:S01]  /*17a0*/  LOP3.LUT R68, R6.reuse, 0xe0, RZ, 0xfc, !PT ;  /* 0x000000e006447812 */ /* 0x040fe200078efcff */
[----:B------:R-:W-:Y:S01]  /*17b0*/  IMAD.MOV R23, RZ, RZ, -R23 ;  /* 0x000000ffff177224 */ /* 0x000fe200078e0a17 */
[----:B------:R-:W-:Y:S01]  /*17c0*/  LOP3.LUT R70, R6, 0xe4, RZ, 0xfc, !PT ;  /* 0x000000e406467812 */ /* 0x000fe200078efcff */
[----:B------:R-:W-:Y:S01]  /*17d0*/  IMAD.HI.U32 R24, R7, R27, RZ ;  /* 0x0000001b07187227 */ /* 0x000fe200078e00ff */
[----:B------:R-:W-:-:S02]  /*17e0*/  ISETP.GT.U32.AND P6, PT, R2, R21, PT ;  /* 0x000000150200720c */ /* 0x000fc40003fc4070 */
[----:B------:R-:W-:Y:S01]  /*17f0*/  IABS R87, R68 ;  /* 0x0000004400577213 */ /* 0x000fe20000000000 */
[----:B------:R-:W-:Y:S01]  /*1800*/  IMAD R23, R2, R23, R26 ;  /* 0x0000001702177224 */ /* 0x000fe200078e021a */
[----:B------:R-:W-:Y:S01]  /*1810*/  IABS R89, R70 ;  /* 0x0000004600597213 */ /* 0x000fe20000000000 */
[----:B------:R-:W-:Y:S01]  /*1820*/  IMAD.MOV R24, RZ, RZ, -R24 ;  /* 0x000000ffff187224 */ /* 0x000fe200078e0a18 */
[----:B------:R-:W-:Y:S01]  /*1830*/  LOP3.LUT R72, R6, 0xec, RZ, 0xfc, !PT ;  /* 0x000000ec06487812 */ /* 0x000fe200078efcff */
[----:B------:R-:W-:Y:S01]  /*1840*/  @!P5 IMAD.IADD R22, R22, 0x1, -R2 ;  /* 0x000000011616d824 */ /* 0x000fe200078e0a02 */
[----:B------:R-:W-:Y:S01]  /*1850*/  LOP3.LUT R74, R6, 0xf0, RZ, 0xfc, !PT ;  /* 0x000000f0064a7812 */ /* 0x000fe200078efcff */
[----:B------:R-:W-:Y:S01]  /*1860*/  @!P4 IMAD.MOV R20, RZ, RZ, -R20 ;  /* 0x000000ffff14c224 */ /* 0x000fe200078e0a14 */
[C---:B------:R-:W-:Y:S01]  /*1870*/  ISETP.GT.U32.AND P4, PT, R2.reuse, R23, PT ;  /* 0x000000170200720c */ /* 0x040fe20003f84070 */
[C---:B------:R-:W-:Y:S01]  /*1880*/  IMAD R24, R2.reuse, R24, R27 ;  /* 0x0000001802187224 */ /* 0x040fe200078e021b */
[----:B------:R-:W-:Y:S01]  /*1890*/  ISETP.GT.U32.AND P5, PT, R2, R22, PT ;  /* 0x000000160200720c */ /* 0x000fe20003fa4070 */
[----:B------:R-:W-:Y:S01]  /*18a0*/  IMAD.HI.U32 R25, R7, R28, RZ ;  /* 0x0000001c07197227 */ /* 0x000fe200078e00ff */
[----:B------:R-:W-:-:S02]  /*18b0*/  LOP3.LUT R76, R6, 0xf4, RZ, 0xfc, !PT ;  /* 0x000000f4064c7812 */ /* 0x000fc400078efcff */
[----:B------:R-:W-:Y:S01]  /*18c0*/  IABS R93, R72 ;  /* 0x00000048005d7213 */ /* 0x000fe20000000000 */
[----:B------:R-:W-:Y:S01]  /*18d0*/  @!P6 IMAD.IADD R21, R21, 0x1, -R2 ;  /* 0x000000011515e824 */ /* 0x000fe200078e0a02 */
[----:B------:R-:W-:Y:S01]  /*18e0*/  ISETP.GT.U32.AND P6, PT, R2, R24, PT ;  /* 0x000000180200720c */ /* 0x000fe20003fc4070 */
[----:B------:R-:W-:Y:S01]  /*18f0*/  IMAD.MOV R25, RZ, RZ, -R25 ;  /* 0x000000ffff197224 */ /* 0x000fe200078e0a19 */
[----:B------:R-:W-:Y:S01]  /*1900*/  IABS R95, R74 ;  /* 0x0000004a005f7213 */ /* 0x000fe20000000000 */
[----:B------:R-:W-:Y:S01]  /*1910*/  IMAD.HI.U32 R26, R7, R29, RZ ;  /* 0x0000001d071a7227 */ /* 0x000fe200078e00ff */
[----:B------:R-:W-:-:S03]  /*1920*/  IABS R97, R76 ;  /* 0x0000004c00617213 */ /* 0x000fc60000000000 */
[----:B------:R-:W-:Y:S02]  /*1930*/  IMAD R25, R2, R25, R28 ;  /* 0x0000001902197224 */ /* 0x000fe400078e021c */
[----:B------:R-:W-:Y:S02]  /*1940*/  IMAD.MOV R26, RZ, RZ, -R26 ;  /* 0x000000ffff1a7224 */ /* 0x000fe400078e0a1a */
[--C-:B------:R-:W-:Y:S02]  /*1950*/  @!P4 IMAD.IADD R23, R23, 0x1, -R2.reuse ;  /* 0x000000011717c824 */ /* 0x100fe400078e0a02 */
[--C-:B------:R-:W-:Y:S01]  /*1960*/  @!P5 IMAD.IADD R22, R22, 0x1, -R2.reuse ;  /* 0x000000011616d824 */ /* 0x100fe200078e0a02 */
[----:B------:R-:W-:Y:S01]  /*1970*/  BAR.SYNC.DEFER_BLOCKING 0x0 ;  /* 0x0000000000007b1d */ /* 0x000fe20000010000 */
[C---:B------:R-:W-:Y:S01]  /*1980*/  IMAD R26, R2.reuse, R26, R29 ;  /* 0x0000001a021a7224 */ /* 0x040fe200078e021d */
[----:B------:R-:W-:Y:S01]  /*1990*/  ISETP.GT.U32.AND P5, PT, R2, R25, PT ;  /* 0x000000190200720c */ /* 0x000fe20003fa4070 */
[----:B------:R-:W-:Y:S01]  /*19a0*/  @!P6 IMAD.IADD R24, R24, 0x1, -R2 ;  /* 0x000000011818e824 */ /* 0x000fe200078e0a02 */
[C---:B------:R-:W-:Y:S01]  /*19b0*/  ISETP.GT.U32.AND P6, PT, R2.reuse, R23, PT ;  /* 0x000000170200720c */ /* 0x040fe20003fc4070 */
[----:B------:R-:W-:Y:S01]  /*19c0*/  IMAD.HI.U32 R27, R7, R30, RZ ;  /* 0x0000001e071b7227 */ /* 0x000fe200078e00ff */
[----:B------:R-:W-:-:S03]  /*19d0*/  ISETP.GT.U32.AND P4, PT, R2, R26, PT ;  /* 0x0000001a0200720c */ /* 0x000fc60003f84070 */
[----:B------:R-:W-:Y:S02]  /*19e0*/  IMAD.MOV R27, RZ, RZ, -R27 ;  /* 0x000000ffff1b7224 */ /* 0x000fe400078e0a1b */
[----:B------:R-:W-:Y:S02]  /*19f0*/  @!P1 IMAD.MOV R21, RZ, RZ, -R21 ;  /* 0x000000ffff159224 */ /* 0x000fe400078e0a15 */
[C---:B------:R-:W-:Y:S01]  /*1a00*/  IMAD R27, R2.reuse, R27, R30 ;  /* 0x0000001b021b7224 */ /* 0x040fe200078e021e */
[----:B------:R-:W-:Y:S01]  /*1a10*/  IABS R30, R38 ;  /* 0x00000026001e7213 */ /* 0x000fe20000000000 */
[--C-:B------:R-:W-:Y:S01]  /*1a20*/  @!P5 IMAD.IADD R25, R25, 0x1, -R2.reuse ;  /* 0x000000011919d824 */ /* 0x100fe200078e0a02 */
[C---:B------:R-:W-:Y:S01]  /*1a30*/  ISETP.GT.U32.AND P5, PT, R2.reuse, R24, PT ;  /* 0x000000180200720c */ /* 0x040fe20003fa4070 */
[--C-:B------:R-:W-:Y:S01]  /*1a40*/  @!P6 IMAD.IADD R23, R23, 0x1, -R2.reuse ;  /* 0x000000011717e824 */ /* 0x100fe200078e0a02 */
[----:B------:R-:W-:Y:S01]  /*1a50*/  ISETP.GT.U32.AND P6, PT, R2, R27, PT ;  /* 0x0000001b0200720c */ /* 0x000fe20003fc4070 */
[----:B------:R-:W-:Y:S01]  /*1a60*/  @!P4 IMAD.IADD R26, R26, 0x1, -R2 ;  /* 0x000000011a1ac824 */ /* 0x000fe200078e0a02 */
[----:B------:R-:W-:Y:S01]  /*1a70*/  ISETP.GT.U32.AND P1, PT, R2, R25, PT ;  /* 0x000000190200720c */ /* 0x000fe20003f24070 */
[----:B------:R-:W-:-:S03]  /*1a80*/  IMAD.HI.U32 R29, R7, R30, RZ ;  /* 0x0000001e071d7227 */ /* 0x000fc600078e00ff */
[----:B------:R-:W-:Y:S01]  /*1a90*/  ISETP.GT.U32.AND P4, PT, R2, R26, PT ;  /* 0x0000001a0200720c */ /* 0x000fe20003f84070 */
[----:B------:R-:W-:-:S04]  /*1aa0*/  IMAD.HI.U32 R28, R7, R31, RZ ;  /* 0x0000001f071c7227 */ /* 0x000fc800078e00ff */
[----:B------:R-:W-:Y:S02]  /*1ab0*/  IMAD.MOV R29, RZ, RZ, -R29 ;  /* 0x000000ffff1d7224 */ /* 0x000fe400078e0a1d */
[----:B------:R-:W-:Y:S02]  /*1ac0*/  IMAD.MOV R28, RZ, RZ, -R28 ;  /* 0x000000ffff1c7224 */ /* 0x000fe400078e0a1c */
[C---:B------:R-:W-:Y:S02]  /*1ad0*/  IMAD R29, R2.reuse, R29, R30 ;  /* 0x0000001d021d7224 */ /* 0x040fe400078e021e */
[----:B------:R-:W-:Y:S02]  /*1ae0*/  IMAD R28, R2, R28, R31 ;  /* 0x0000001c021c7224 */ /* 0x000fe400078e021f */
[----:B------:R-:W-:-:S04]  /*1af0*/  IMAD.HI.U32 R30, R7, R32, RZ ;  /* 0x00000020071e7227 */ /* 0x000fc800078e00ff */
[--C-:B------:R-:W-:Y:S01]  /*1b00*/  @!P6 IMAD.IADD R27, R27, 0x1, -R2.reuse ;  /* 0x000000011b1be824 */ /* 0x100fe200078e0a02 */
[----:B------:R-:W-:Y:S01]  /*1b10*/  ISETP.GE.AND P6, PT, R35, RZ, PT ;  /* 0x000000ff2300720c */ /* 0x000fe20003fc6270 */
[----:B------:R-:W-:Y:S01]  /*1b20*/  @!P1 IMAD.IADD R25, R25, 0x1, -R2 ;  /* 0x0000000119199824 */ /* 0x000fe200078e0a02 */
[----:B------:R-:W-:Y:S01]  /*1b30*/  ISETP.GE.AND P1, PT, R33, RZ, PT ;  /* 0x000000ff2100720c */ /* 0x000fe20003f26270 */
[----:B------:R-:W-:Y:S01]  /*1b40*/  IMAD.HI.U32 R31, R7, R34, RZ ;  /* 0x00000022071f7227 */ /* 0x000fe200078e00ff */
[----:B------:R-:W-:-:S03]  /*1b50*/  IABS R35, R41 ;  /* 0x0000002900237213 */ /* 0x000fc60000000000 */
[----:B------:R-:W-:Y:S01]  /*1b60*/  @!P5 IMAD.IADD R24, R24, 0x1, -R2 ;  /* 0x000000011818d824 */ /* 0x000fe200078e0a02 */
[----:B------:R-:W-:Y:S01]  /*1b70*/  ISETP.GT.U32.AND P5, PT, R2, R28, PT ;  /* 0x0000001c0200720c */ /* 0x000fe20003fa4070 */
[----:B------:R-:W-:Y:S02]  /*1b80*/  IMAD.MOV R33, RZ, RZ, -R30 ;  /* 0x000000ffff217224 */ /* 0x000fe400078e0a1e */
[----:B------:R-:W-:Y:S01]  /*1b90*/  @!P4 IMAD.IADD R26, R26, 0x1, -R2 ;  /* 0x000000011a1ac824 */ /* 0x000fe200078e0a02 */
[C---:B------:R-:W-:Y:S01]  /*1ba0*/  ISETP.GT.U32.AND P4, PT, R2.reuse, R29, PT ;  /* 0x0000001d0200720c */ /* 0x040fe20003f84070 */
[----:B------:R-:W-:Y:S02]  /*1bb0*/  IMAD.MOV R31, RZ, RZ, -R31 ;  /* 0x000000ffff1f7224 */ /* 0x000fe400078e0a1f */
[C---:B------:R-:W-:Y:S02]  /*1bc0*/  IMAD R30, R2.reuse, R33, R32 ;  /* 0x00000021021e7224 */ /* 0x040fe400078e0220 */
[----:B------:R-:W-:Y:S01]  /*1bd0*/  IMAD R31, R2, R31, R34 ;  /* 0x0000001f021f7224 */ /* 0x000fe200078e0222 */
[----:B------:R-:W-:Y:S01]  /*1be0*/  LOP3.LUT R34, R6, 0x68, RZ, 0xfc, !PT ;  /* 0x0000006806227812 */ /* 0x000fe200078efcff */
[----:B------:R-:W-:Y:S01]  /*1bf0*/  @!P2 IMAD.MOV R24, RZ, RZ, -R24 ;  /* 0x000000ffff18a224 */ /* 0x000fe200078e0a18 */
[C---:B------:R-:W-:Y:S01]  /*1c00*/  ISETP.GT.U32.AND P2, PT, R2.reuse, R30, PT ;  /* 0x0000001e0200720c */ /* 0x040fe20003f44070 */
[----:B------:R-:W-:Y:S01]  /*1c10*/  @!P0 IMAD.MOV R22, RZ, RZ, -R22 ;  /* 0x000000ffff168224 */ /* 0x000fe200078e0a16 */
[C---:B------:R-:W-:Y:S01]  /*1c20*/  ISETP.GT.U32.AND P0, PT, R2.reuse, R27, PT ;  /* 0x0000001b0200720c */ /* 0x040fe20003f04070 */
[----:B------:R-:W-:Y:S01]  /*1c30*/  @!P6 IMAD.MOV R26, RZ, RZ, -R26 ;  /* 0x000000ffff1ae224 */ /* 0x000fe200078e0a1a */
[----:B------:R-:W-:Y:S01]  /*1c40*/  ISETP.GT.U32.AND P6, PT, R2, R31, PT ;  /* 0x0000001f0200720c */ /* 0x000fe20003fc4070 */
[--C-:B------:R-:W-:Y:S01]  /*1c50*/  @!P5 IMAD.IADD R28, R28, 0x1, -R2.reuse ;  /* 0x000000011c1cd824 */ /* 0x100fe200078e0a02 */
[----:B------:R-:W-:Y:S01]  /*1c60*/  ISETP.GE.AND P5, PT, R36, RZ, PT ;  /* 0x000000ff2400720c */ /* 0x000fe20003fa6270 */
[----:B------:R-:W-:Y:S01]  /*1c70*/  IMAD.MOV.U32 R33, RZ, RZ, R35 ;  /* 0x000000ffff217224 */ /* 0x000fe200078e0023 */
[----:B------:R-:W-:Y:S01]  /*1c80*/  LOP3.LUT R36, R6, 0x6c, RZ, 0xfc, !PT ;  /* 0x0000006c06247812 */ /* 0x000fe200078efcff */
[----:B------:R-:W-:-:S02]  /*1c90*/  @!P4 IMAD.IADD R29, R29, 0x1, -R2 ;  /* 0x000000011d1dc824 */ /* 0x000fc400078e0a02 */
[----:B------:R-:W-:Y:S01]  /*1ca0*/  @!P3 IMAD.MOV R23, RZ, RZ, -R23 ;  /* 0x000000ffff17b224 */ /* 0x000fe200078e0a17 */
[C---:B------:R-:W-:Y:S01]  /*1cb0*/  ISETP.GT.U32.AND P3, PT, R2.reuse, R28, PT ;  /* 0x0000001c0200720c */ /* 0x040fe20003f64070 */
[----:B------:R-:W-:Y:S01]  /*1cc0*/  IMAD.HI.U32 R32, R7, R33, RZ ;  /* 0x0000002107207227 */ /* 0x000fe200078e00ff */
[----:B------:R-:W-:-:S03]  /*1cd0*/  ISETP.GT.U32.AND P4, PT, R2, R29, PT ;  /* 0x0000001d0200720c */ /* 0x000fc60003f84070 */
[----:B------:R-:W-:Y:S01]  /*1ce0*/  @!P1 IMAD.MOV R25, RZ, RZ, -R25 ;  /* 0x000000ffff199224 */ /* 0x000fe200078e0a19 */
[----:B------:R-:W-:Y:S01]  /*1cf0*/  ISETP.GE.AND P1, PT, R37, RZ, PT ;  /* 0x000000ff2500720c */ /* 0x000fe20003f26270 */
[----:B------:R-:W-:Y:S01]  /*1d00*/  @!P2 IMAD.IADD R30, R30, 0x1, -R2 ;  /* 0x000000011e1ea824 */ /* 0x000fe200078e0a02 */
[----:B------:R-:W-:Y:S01]  /*1d10*/  IABS R37, R34 ;  /* 0x0000002200257213 */ /* 0x000fe20000000000 */
[----:B------:R-:W-:Y:S01]  /*1d20*/  IMAD.MOV R32, RZ, RZ, -R32 ;  /* 0x000000ffff207224 */ /* 0x000fe200078e0a20 */
[----:B------:R-:W-:Y:S01]  /*1d30*/  ISETP.GE.AND P2, PT, R41, RZ, PT ;  /* 0x000000ff2900720c */ /* 0x000fe20003f46270 */
[--C-:B------:R-:W-:Y:S01]  /*1d40*/  @!P0 IMAD.IADD R27, R27, 0x1, -R2.reuse ;  /* 0x000000011b1b8824 */ /* 0x100fe200078e0a02 */
[----:B------:R-:W-:Y:S01]  /*1d50*/  ISETP.GE.AND P0, PT, R38, RZ, PT ;  /* 0x000000ff2600720c */ /* 0x000fe20003f06270 */
[--C-:B------:R-:W-:Y:S01]  /*1d60*/  @!P6 IMAD.IADD R31, R31, 0x1, -R2.reuse ;  /* 0x000000011f1fe824 */ /* 0x100fe200078e0a02 */
[C---:B------:R-:W-:Y:S01]  /*1d70*/  ISETP.GT.U32.AND P6, PT, R2.reuse, R30, PT ;  /* 0x0000001e0200720c */ /* 0x040fe20003fc4070 */
[----:B------:R-:W-:Y:S01]  /*1d80*/  IMAD R32, R2, R32, R33 ;  /* 0x0000002002207224 */ /* 0x000fe200078e0221 */
[----:B------:R-:W-:Y:S01]  /*1d90*/  LOP3.LUT R33, R6, 0x64, RZ, 0xfc, !PT ;  /* 0x0000006406217812 */ /* 0x000fe200078efcff */
[----:B------:R-:W-:Y:S01]  /*1da0*/  @!P5 IMAD.MOV R27, RZ, RZ, -R27 ;  /* 0x000000ffff1bd224 */ /* 0x000fe200078e0a1b */
[----:B------:R-:W-:Y:S01]  /*1db0*/  ISETP.GT.U32.AND P5, PT, R2, R31, PT ;  /* 0x0000001f0200720c */ /* 0x000fe20003fa4070 */
[--C-:B------:R-:W-:Y:S01]  /*1dc0*/  @!P3 IMAD.IADD R28, R28, 0x1, -R2.reuse ;  /* 0x000000011c1cb824 */ /* 0x100fe200078e0a02 */
[----:B------:R-:W-:Y:S01]  /*1dd0*/  IABS R35, R33 ;  /* 0x0000002100237213 */ /* 0x000fe20000000000 */
[----:B------:R-:W-:Y:S01]  /*1de0*/  @!P4 IMAD.IADD R29, R29, 0x1, -R2 ;  /* 0x000000011d1dc824 */ /* 0x000fe200078e0a02 */
[----:B------:R-:W-:Y:S01]  /*1df0*/  ISETP.GE.AND P3, PT, R39, RZ, PT ;  /* 0x000000ff2700720c */ /* 0x000fe20003f66270 */
[----:B------:R-:W-:Y:S01]  /*1e00*/  @!P1 IMAD.MOV R28, RZ, RZ, -R28 ;  /* 0x000000ffff1c9224 */ /* 0x000fe200078e0a1c */
[----:B------:R-:W-:Y:S01]  /*1e10*/  ISETP.GE.AND P1, PT, R33, RZ, PT ;  /* 0x000000ff2100720c */ /* 0x000fe20003f26270 */
[----:B------:R-:W-:Y:S01]  /*1e20*/  IMAD.HI.U32 R33, R7, R35, RZ ;  /* 0x0000002307217227 */ /* 0x000fe200078e00ff */
[----:B------:R-:W-:-:S02]  /*1e30*/  IABS R39, R36 ;  /* 0x0000002400277213 */ /* 0x000fc40000000000 */
[----:B------:R-:W-:Y:S01]  /*1e40*/  ISETP.GE.AND P4, PT, R40, RZ, PT ;  /* 0x000000ff2800720c */ /* 0x000fe20003f86270 */
[----:B------:R-:W-:Y:S01]  /*1e50*/  @!P0 IMAD.MOV R29, RZ, RZ, -R29 ;  /* 0x000000ffff1d8224 */ /* 0x000fe200078e0a1d */
[----:B------:R-:W-:Y:S01]  /*1e60*/  ISETP.GE.AND P0, PT, R34, RZ, PT ;  /* 0x000000ff2200720c */ /* 0x000fe20003f06270 */
[--C-:B------:R-:W-:Y:S01]  /*1e70*/  @!P6 IMAD.IADD R30, R30, 0x1, -R2.reuse ;  /* 0x000000011e1ee824 */ /* 0x100fe200078e0a02 */
[----:B------:R-:W-:Y:S01]  /*1e80*/  ISETP.GE.AND P6, PT, R36, RZ, PT ;  /* 0x000000ff2400720c */ /* 0x000fe20003fc6270 */
[----:B------:R-:W-:Y:S01]  /*1e90*/  IMAD.HI.U32 R34, R7, R37, RZ ;  /* 0x0000002507227227 */ /* 0x000fe200078e00ff */
[----:B------:R-:W-:Y:S02]  /*1ea0*/  IABS R40, R43 ;  /* 0x0000002b00287213 */ /* 0x000fe40000000000 */
[----:B------:R-:W-:Y:S01]  /*1eb0*/  IABS R41, R51 ;  /* 0x0000003300297213 */ /* 0x000fe20000000000 */
[----:B------:R-:W-:Y:S02]  /*1ec0*/  IMAD.MOV R36, RZ, RZ, -R33 ;  /* 0x000000ffff247224 */ /* 0x000fe400078e0a21 */
[----:B------:R-:W-:Y:S01]  /*1ed0*/  @!P5 IMAD.IADD R31, R31, 0x1, -R2 ;  /* 0x000000011f1fd824 */ /* 0x000fe200078e0a02 */
[----:B------:R-:W-:Y:S01]  /*1ee0*/  ISETP.GT.U32.AND P5, PT, R2, R32, PT ;  /* 0x000000200200720c */ /* 0x000fe20003fa4070 */
[----:B------:R-:W-:-:S02]  /*1ef0*/  IMAD.MOV R38, RZ, RZ, -R34 ;  /* 0x000000ffff267224 */ /* 0x000fc400078e0a22 */
[----:B------:R-:W-:Y:S01]  /*1f00*/  IMAD R34, R2, R36, R35 ;  /* 0x0000002402227224 */ /* 0x000fe200078e0223 */
[----:B------:R-:W-:Y:S01]  /*1f10*/  IABS R36, R45 ;  /* 0x0000002d00247213 */ /* 0x000fe20000000000 */
[----:B------:R-:W-:-:S04]  /*1f20*/  IMAD.HI.U32 R33, R7, R39, RZ ;  /* 0x0000002707217227 */ /* 0x000fc800078e00ff */
[C---:B------:R-:W-:Y:S02]  /*1f30*/  IMAD R35, R2.reuse, R38, R37 ;  /* 0x0000002602237224 */ /* 0x040fe400078e0225 */
[----:B------:R-:W-:Y:S01]  /*1f40*/  @!P3 IMAD.MOV R30, RZ, RZ, -R30 ;  /* 0x000000ffff1eb224 */ /* 0x000fe200078e0a1e */
[----:B------:R-:W-:Y:S01]  /*1f50*/  ISETP.GT.U32.AND P3, PT, R2, R34, PT ;  /* 0x000000220200720c */ /* 0x000fe20003f64070 */
[----:B------:R-:W-:Y:S02]  /*1f60*/  IMAD.MOV R33, RZ, RZ, -R33 ;  /* 0x000000ffff217224 */ /* 0x000fe400078e0a21 */
[----:B------:R-:W-:Y:S02]  /*1f70*/  IMAD.MOV.U32 R38, RZ, RZ, R36 ;  /* 0x000000ffff267224 */ /* 0x000fe400078e0024 */
[----:B------:R-:W-:-:S04]  /*1f80*/  IMAD.HI.U32 R36, R7, R40, RZ ;  /* 0x0000002807247227 */ /* 0x000fc800078e00ff */
[----:B------:R-:W-:Y:S02]  /*1f90*/  IMAD R33, R2, R33, R39 ;  /* 0x0000002102217224 */ /* 0x000fe400078e0227 */
[----:B------:R-:W-:Y:S02]  /*1fa0*/  @!P5 IMAD.IADD R32, R32, 0x1, -R2 ;  /* 0x000000012020d824 */ /* 0x000fe400078e0a02 */
[----:B------:R-:W-:Y:S02]  /*1fb0*/  IMAD.MOV R39, RZ, RZ, -R36 ;  /* 0x000000ffff277224 */ /* 0x000fe400078e0a24 */
[----:B------:R-:W-:Y:S01]  /*1fc0*/  @!P4 IMAD.MOV R31, RZ, RZ, -R31 ;  /* 0x000000ffff1fc224 */ /* 0x000fe200078e0a1f */
[C---:B------:R-:W-:Y:S01]  /*1fd0*/  ISETP.GT.U32.AND P5, PT, R2.reuse, R32, PT ;  /* 0x000000200200720c */ /* 0x040fe20003fa4070 */
[C---:B------:R-:W-:Y:S01]  /*1fe0*/  IMAD R36, R2.reuse, R39, R40 ;  /* 0x0000002702247224 */ /* 0x040fe200078e0228 */
[----:B------:R-:W-:Y:S01]  /*1ff0*/  ISETP.GT.U32.AND P4, PT, R2, R35, PT ;  /* 0x000000230200720c */ /* 0x000fe20003f84070 */
[----:B------:R-:W-:Y:S01]  /*2000*/  @!P3 IMAD.IADD R34, R34, 0x1, -R2 ;  /* 0x000000012222b824 */ /* 0x000fe200078e0a02 */
[----:B------:R-:W-:Y:S01]  /*2010*/  IABS R39, R47 ;  /* 0x0000002f00277213 */ /* 0x000fe20000000000 */
[----:B------:R-:W-:Y:S01]  /*2020*/  IMAD.HI.U32 R37, R7, R38, RZ ;  /* 0x0000002607257227 */ /* 0x000fe200078e00ff */
[----:B------:R-:W-:-:S02]  /*2030*/  ISETP.GT.U32.AND P3, PT, R2, R36, PT ;  /* 0x000000240200720c */ /* 0x000fc40003f64070 */
[----:B------:R-:W-:Y:S01]  /*2040*/  IABS R40, R50 ;  /* 0x0000003200287213 */ /* 0x000fe20000000000 */
[----:B------:R-:W-:-:S04]  /*2050*/  IMAD.MOV R37, RZ, RZ, -R37 ;  /* 0x000000ffff257224 */ /* 0x000fc800078e0a25 */
[----:B------:R-:W-:Y:S01]  /*2060*/  @!P5 IMAD.IADD R32, R32, 0x1, -R2 ;  /* 0x000000012020d824 */ /* 0x000fe200078e0a02 */
[C---:B------:R-:W-:Y:S01]  /*2070*/  ISETP.GT.U32.AND P5, PT, R2.reuse, R33, PT ;  /* 0x000000210200720c */ /* 0x040fe20003fa4070 */
[C---:B------:R-:W-:Y:S02]  /*2080*/  IMAD R37, R2.reuse, R37, R38 ;  /* 0x0000002502257224 */ /* 0x040fe400078e0226 */
[----:B------:R-:W-:Y:S01]  /*2090*/  @!P4 IMAD.IADD R35, R35, 0x1, -R2 ;  /* 0x000000012323c824 */ /* 0x000fe200078e0a02 */
[----:B------:R-:W-:Y:S01]  /*20a0*/  ISETP.GT.U32.AND P4, PT, R2, R34, PT ;  /* 0x000000220200720c */ /* 0x000fe20003f84070 */
[----:B------:R-:W-:-:S04]  /*20b0*/  IMAD.HI.U32 R38, R7, R39, RZ ;  /* 0x0000002707267227 */ /* 0x000fc800078e00ff */
[----:B------:R-:W-:Y:S01]  /*20c0*/  @!P2 IMAD.MOV R32, RZ, RZ, -R32 ;  /* 0x000000ffff20a224 */ /* 0x000fe200078e0a20 */
[----:B------:R-:W-:Y:S01]  /*20d0*/  ISETP.GT.U32.AND P2, PT, R2, R35, PT ;  /* 0x000000230200720c */ /* 0x000fe20003f44070 */
[----:B------:R-:W-:Y:S02]  /*20e0*/  @!P3 IMAD.IADD R36, R36, 0x1, -R2 ;  /* 0x000000012424b824 */ /* 0x000fe400078e0a02 */
[----:B------:R-:W-:Y:S02]  /*20f0*/  IMAD.MOV R38, RZ, RZ, -R38 ;  /* 0x000000ffff267224 */ /* 0x000fe400078e0a26 */
[----:B------:R-:W-:Y:S01]  /*2100*/  @!P5 IMAD.IADD R33, R33, 0x1, -R2 ;  /* 0x000000012121d824 */ /* 0x000fe200078e0a02 */
[C---:B------:R-:W-:Y:S01]  /*2110*/  ISETP.GT.U32.AND P3, PT, R2.reuse, R36, PT ;  /* 0x000000240200720c */ /* 0x040fe20003f64070 */
[C---:B------:R-:W-:Y:S02]  /*2120*/  IMAD R38, R2.reuse, R38, R39 ;  /* 0x0000002602267224 */ /* 0x040fe400078e0227 */
[----:B------:R-:W-:Y:S01]  /*2130*/  IMAD.HI.U32 R39, R7, R40, RZ ;  /* 0x0000002807277227 */ /* 0x000fe200078e00ff */
[----:B------:R-:W-:-:S03]  /*2140*/  ISETP.GT.U32.AND P5, PT, R2, R33, PT ;  /* 0x000000210200720c */ /* 0x000fc60003fa4070 */
[----:B------:R-:W-:Y:S02]  /*2150*/  IMAD.MOV R39, RZ, RZ, -R39 ;  /* 0x000000ffff277224 */ /* 0x000fe400078e0a27 */
[----:B------:R-:W-:Y:S01]  /*2160*/  @!P2 IMAD.IADD R35, R35, 0x1, -R2 ;  /* 0x000000012323a824 */ /* 0x000fe200078e0a02 */
[C---:B------:R-:W-:Y:S01]  /*2170*/  ISETP.GT.U32.AND P2, PT, R2.reuse, R38, PT ;  /* 0x000000260200720c */ /* 0x040fe20003f44070 */
[----:B------:R-:W-:Y:S02]  /*2180*/  IMAD R39, R2, R39, R40 ;  /* 0x0000002702277224 */ /* 0x000fe400078e0228 */
[--C-:B------:R-:W-:Y:S02]  /*2190*/  @!P3 IMAD.IADD R36, R36, 0x1, -R2.reuse ;  /* 0x000000012424b824 */ /* 0x100fe400078e0a02 */
[----:B------:R-:W-:Y:S01]  /*21a0*/  @!P4 IMAD.IADD R34, R34, 0x1, -R2 ;  /* 0x000000012222c824 */ /* 0x000fe200078e0a02 */
[C---:B------:R-:W-:Y:S01]  /*21b0*/  ISETP.GT.U32.AND P3, PT, R2.reuse, R39, PT ;  /* 0x000000270200720c */ /* 0x040fe20003f64070 */
[----:B------:R-:W-:Y:S01]  /*21c0*/  IMAD.HI.U32 R40, R7, R41, RZ ;  /* 0x0000002907287227 */ /* 0x000fe200078e00ff */
[----:B------:R-:W-:-:S03]  /*21d0*/  ISETP.GT.U32.AND P4, PT, R2, R37, PT ;  /* 0x000000250200720c */ /* 0x000fc60003f84070 */
[----:B------:R-:W-:Y:S02]  /*21e0*/  IMAD.MOV R40, RZ, RZ, -R40 ;  /* 0x000000ffff287224 */ /* 0x000fe400078e0a28 */
[----:B------:R-:W-:Y:S01]  /*21f0*/  @!P2 IMAD.IADD R38, R38, 0x1, -R2 ;  /* 0x000000012626a824 */ /* 0x000fe200078e0a02 */
[----:B------:R-:W-:Y:S01]  /*2200*/  ISETP.GE.AND P2, PT, R47, RZ, PT ;  /* 0x000000ff2f00720c */ /* 0x000fe20003f46270 */
[----:B------:R-:W-:Y:S02]  /*2210*/  IMAD R41, R2, R40, R41 ;  /* 0x0000002802297224 */ /* 0x000fe400078e0229 */
[----:B------:R-:W-:-:S04]  /*2220*/  IMAD.HI.U32 R40, R7, R44, RZ ;  /* 0x0000002c07287227 */ /* 0x000fc800078e00ff */
[--C-:B------:R-:W-:Y:S01]  /*2230*/  @!P3 IMAD.IADD R39, R39, 0x1, -R2.reuse ;  /* 0x000000012727b824 */ /* 0x100fe200078e0a02 */
[C---:B------:R-:W-:Y:S01]  /*2240*/  ISETP.GT.U32.AND P3, PT, R2.reuse, R38, PT ;  /* 0x000000260200720c */ /* 0x040fe20003f64070 */
[----:B------:R-:W-:Y:S01]  /*2250*/  @!P4 IMAD.IADD R37, R37, 0x1, -R2 ;  /* 0x000000012525c824 */ /* 0x000fe200078e0a02 */
[----:B------:R-:W-:Y:S01]  /*2260*/  ISETP.GE.AND P4, PT, R45, RZ, PT ;  /* 0x000000ff2d00720c */ /* 0x000fe20003f86270 */
[----:B------:R-:W-:Y:S02]  /*2270*/  IMAD.MOV R45, RZ, RZ, -R40 ;  /* 0x000000ffff2d7224 */ /* 0x000fe400078e0a28 */
[----:B------:R-:W-:Y:S01]  /*2280*/  @!P5 IMAD.IADD R33, R33, 0x1, -R2 ;  /* 0x000000012121d824 */ /* 0x000fe200078e0a02 */
[----:B------:R-:W-:Y:S01]  /*2290*/  ISETP.GE.AND P5, PT, R43, RZ, PT ;  /* 0x000000ff2b00720c */ /* 0x000fe20003fa6270 */
[----:B------:R-:W-:Y:S01]  /*22a0*/  IMAD R40, R2, R45, R44 ;  /* 0x0000002d02287224 */ /* 0x000fe200078e022c */
[----:B------:R-:W-:Y:S01]  /*22b0*/  LOP3.LUT R44, R6, 0x8c, RZ, 0xfc, !PT ;  /* 0x0000008c062c7812 */ /* 0x000fe200078efcff */
[----:B------:R-:W-:Y:S01]  /*22c0*/  @!P1 IMAD.MOV R34, RZ, RZ, -R34 ;  /* 0x000000ffff229224 */ /* 0x000fe200078e0a22 */
[C---:B------:R-:W-:Y:S01]  /*22d0*/  ISETP.GT.U32.AND P1, PT, R2.reuse, R37, PT ;  /* 0x000000250200720c */ /* 0x040fe20003f24070 */
[----:B------:R-:W-:Y:S01]  /*22e0*/  @!P6 IMAD.MOV R33, RZ, RZ, -R33 ;  /* 0x000000ffff21e224 */ /* 0x000fe200078e0a21 */
[----:B------:R-:W-:Y:S01]  /*22f0*/  ISETP.GT.U32.AND P6, PT, R2, R41, PT ;  /* 0x000000290200720c */ /* 0x000fe20003fc4070 */
[----:B------:R-:W-:Y:S01]  /*2300*/  @!P3 IMAD.IADD R38, R38, 0x1, -R2 ;  /* 0x000000012626b824 */ /* 0x000fe200078e0a02 */
[----:B------:R-:W-:Y:S01]  /*2310*/  ISETP.GT.U32.AND P3, PT, R2, R40, PT ;  /* 0x000000280200720c */ /* 0x000fe20003f64070 */
[----:B------:R-:W-:Y:S01]  /*2320*/  IMAD.HI.U32 R43, R7, R46, RZ ;  /* 0x0000002e072b7227 */ /* 0x000fe200078e00ff */
[----:B------:R-:W-:-:S02]  /*2330*/  LOP3.LUT R45, R6, 0x90, RZ, 0xfc, !PT ;  /* 0x00000090062d7812 */ /* 0x000fc400078efcff */
[----:B------:R-:W-:Y:S01]  /*2340*/  IABS R47, R44 ;  /* 0x0000002c002f7213 */ /* 0x000fe20000000000 */
[----:B------:R-:W-:Y:S02]  /*2350*/  @!P2 IMAD.MOV R38, RZ, RZ, -R38 ;  /* 0x000000ffff26a224 */ /* 0x000fe400078e0a26 */
[----:B------:R-:W-:Y:S01]  /*2360*/  @!P0 IMAD.MOV R35, RZ, RZ, -R35 ;  /* 0x000000ffff238224 */ /* 0x000fe200078e0a23 */
[----:B------:R-:W-:Y:S01]  /*2370*/  ISETP.GT.U32.AND P0, PT, R2, R39, PT ;  /* 0x000000270200720c */ /* 0x000fe20003f04070 */
[----:B------:R-:W-:Y:S02]  /*2380*/  IMAD.MOV R43, RZ, RZ, -R43 ;  /* 0x000000ffff2b7224 */ /* 0x000fe400078e0a2b */
[----:B------:R-:W-:Y:S01]  /*2390*/  @!P5 IMAD.MOV R36, RZ, RZ, -R36 ;  /* 0x000000ffff24d224 */ /* 0x000fe200078e0a24 */
[----:B------:R-:W-:Y:S01]  /*23a0*/  ISETP.GE.AND P5, PT, R50, RZ, PT ;  /* 0x000000ff3200720c */ /* 0x000fe20003fa6270 */
[--C-:B------:R-:W-:Y:S01]  /*23b0*/  @!P3 IMAD.IADD R40, R40, 0x1, -R2.reuse ;  /* 0x000000012828b824 */ /* 0x100fe200078e0a02 */
[----:B------:R-:W-:Y:S01]  /*23c0*/  IABS R50, R45 ;  /* 0x0000002d00327213 */ /* 0x000fe20000000000 */
[--C-:B------:R-:W-:Y:S01]  /*23d0*/  @!P1 IMAD.IADD R37, R37, 0x1, -R2.reuse ;  /* 0x0000000125259824 */ /* 0x100fe200078e0a02 */
[----:B------:R-:W-:Y:S01]  /*23e0*/  ISETP.GE.AND P1, PT, R51, RZ, PT ;  /* 0x000000ff3300720c */ /* 0x000fe20003f26270 */
[----:B------:R-:W-:Y:S01]  /*23f0*/  @!P6 IMAD.IADD R41, R41, 0x1, -R2 ;  /* 0x000000012929e824 */ /* 0x000fe200078e0a02 */
[C---:B------:R-:W-:Y:S01]  /*2400*/  ISETP.GT.U32.AND P2, PT, R2.reuse, R40, PT ;  /* 0x000000280200720c */ /* 0x040fe20003f44070 */
[----:B------:R-:W-:Y:S01]  /*2410*/  IMAD R43, R2, R43, R46 ;  /* 0x0000002b022b7224 */ /* 0x000fe200078e022e */
[----:B------:R-:W-:Y:S01]  /*2420*/  LOP3.LUT R46, R6, 0x94, RZ, 0xfc, !PT ;  /* 0x00000094062e7812 */ /* 0x000fe200078efcff */
[----:B------:R-:W-:Y:S01]  /*2430*/  @!P4 IMAD.MOV R37, RZ, RZ, -R37 ;  /* 0x000000ffff25c224 */ /* 0x000fe200078e0a25 */
[----:B------:R-:W-:Y:S01]  /*2440*/  ISETP.GT.U32.AND P4, PT, R2, R41, PT ;  /* 0x000000290200720c */ /* 0x000fe20003f84070 */
[----:B------:R-:W-:Y:S01]  /*2450*/  @!P0 IMAD.IADD R39, R39, 0x1, -R2 ;  /* 0x0000000127278824 */ /* 0x000fe200078e0a02 */
[----:B------:R-:W-:-:S02]  /*2460*/  ISETP.GE.AND P0, PT, R52, RZ, PT ;  /* 0x000000ff3400720c */ /* 0x000fc40003f06270 */
[----:B------:R-:W-:Y:S01]  /*2470*/  ISETP.GE.AND P3, PT, R44, RZ, PT ;  /* 0x000000ff2c00720c */ /* 0x000fe20003f66270 */
[----:B------:R-:W-:Y:S01]  /*2480*/  @!P5 IMAD.MOV R39, RZ, RZ, -R39 ;  /* 0x000000ffff27d224 */ /* 0x000fe200078e0a27 */
[----:B------:R-:W-:Y:S01]  /*2490*/  ISETP.GE.AND P5, PT, R45, RZ, PT ;  /* 0x000000ff2d00720c */ /* 0x000fe20003fa6270 */
[C---:B------:R-:W-:Y:S01]  /*24a0*/  IMAD.HI.U32 R44, R7.reuse, R47, RZ ;  /* 0x0000002f072c7227 */ /* 0x040fe200078e00ff */
[----:B------:R-:W-:Y:S02]  /*24b0*/  IABS R51, R46 ;  /* 0x0000002e00337213 */ /* 0x000fe40000000000 */
[----:B------:R-:W-:Y:S01]  /*24c0*/  LOP3.LUT R52, R6, 0x98, RZ, 0xfc, !PT ;  /* 0x0000009806347812 */ /* 0x000fe200078efcff */
[----:B------:R-:W-:Y:S01]  /*24d0*/  @!P2 IMAD.IADD R40, R40, 0x1, -R2 ;  /* 0x000000012828a824 */ /* 0x000fe200078e0a02 */
[----:B------:R-:W-:Y:S01]  /*24e0*/  ISETP.GT.U32.AND P2, PT, R2, R43, PT ;  /* 0x0000002b0200720c */ /* 0x000fe20003f44070 */
[----:B------:R-:W-:Y:S01]  /*24f0*/  IMAD.HI.U32 R45, R7, R50, RZ ;  /* 0x00000032072d7227 */ /* 0x000fe200078e00ff */
[----:B------:R-:W-:-:S02]  /*2500*/  ISETP.GE.AND P6, PT, R53, RZ, PT ;  /* 0x000000ff3500720c */ /* 0x000fc40003fc6270 */
[----:B------:R-:W-:Y:S01]  /*2510*/  IABS R53, R52 ;  /* 0x0000003400357213 */ /* 0x000fe20000000000 */
[----:B------:R-:W-:Y:S01]  /*2520*/  @!P4 IMAD.IADD R41, R41, 0x1, -R2 ;  /* 0x000000012929c824 */ /* 0x000fe200078e0a02 */
[----:B------:R-:W-:Y:S01]  /*2530*/  ISETP.GE.AND P4, PT, R46, RZ, PT ;  /* 0x000000ff2e00720c */ /* 0x000fe20003f86270 */
[----:B------:R-:W-:Y:S02]  /*2540*/  IMAD.MOV R44, RZ, RZ, -R44 ;  /* 0x000000ffff2c7224 */ /* 0x000fe400078e0a2c */
[----:B------:R-:W-:Y:S02]  /*2550*/  IMAD.MOV R45, RZ, RZ, -R45 ;  /* 0x000000ffff2d7224 */ /* 0x000fe400078e0a2d */
[----:B------:R-:W-:-:S04]  /*2560*/  IMAD.HI.U32 R46, R7, R51, RZ ;  /* 0x00000033072e7227 */ /* 0x000fc800078e00ff */
[----:B------:R-:W-:Y:S02]  /*2570*/  @!P2 IMAD.IADD R43, R43, 0x1, -R2 ;  /* 0x000000012b2ba824 */ /* 0x000fe400078e0a02 */
[C---:B------:R-:W-:Y:S02]  /*2580*/  IMAD R44, R2.reuse, R44, R47 ;  /* 0x0000002c022c7224 */ /* 0x040fe400078e022f */
[C---:B------:R-:W-:Y:S01]  /*2590*/  IMAD R45, R2.reuse, R45, R50 ;  /* 0x0000002d022d7224 */ /* 0x040fe200078e0232 */
[C---:B------:R-:W-:Y:S01]  /*25a0*/  ISETP.GT.U32.AND P2, PT, R2.reuse, R43, PT ;  /* 0x0000002b0200720c */ /* 0x040fe20003f44070 */
[----:B------:R-:W-:Y:S02]  /*25b0*/  IMAD.MOV R46, RZ, RZ, -R46 ;  /* 0x000000ffff2e7224 */ /* 0x000fe400078e0a2e */
[----:B------:R-:W-:Y:S01]  /*25c0*/  @!P1 IMAD.MOV R41, RZ, RZ, -R41 ;  /* 0x000000ffff299224 */ /* 0x000fe200078e0a29 */
[C---:B------:R-:W-:Y:S01]  /*25d0*/  ISETP.GT.U32.AND P1, PT, R2.reuse, R44, PT ;  /* 0x0000002c0200720c */ /* 0x040fe20003f24070 */
[----:B------:R-:W-:Y:S01]  /*25e0*/  @!P0 IMAD.MOV R40, RZ, RZ, -R40 ;  /* 0x000000ffff288224 */ /* 0x000fe200078e0a28 */
[C---:B------:R-:W-:Y:S01]  /*25f0*/  ISETP.GT.U32.AND P0, PT, R2.reuse, R45, PT ;  /* 0x0000002d0200720c */ /* 0x040fe20003f04070 */
[----:B------:R-:W-:Y:S01]  /*2600*/  IMAD R47, R2, R46, R51 ;  /* 0x0000002e022f7224 */ /* 0x000fe200078e0233 */
[----:B------:R-:W-:Y:S01]  /*2610*/  LOP3.LUT R51, R6, 0xa0, RZ, 0xfc, !PT ;  /* 0x000000a006337812 */ /* 0x000fe200078efcff */
[----:B------:R-:W-:-:S03]  /*2620*/  IMAD.HI.U32 R46, R7, R53, RZ ;  /* 0x00000035072e7227 */ /* 0x000fc600078e00ff */
[----:B------:R-:W-:Y:S01]  /*2630*/  IABS R57, R51 ;  /* 0x0000003300397213 */ /* 0x000fe20000000000 */
[----:B------:R-:W-:Y:S02]  /*2640*/  IMAD.MOV R46, RZ, RZ, -R46 ;  /* 0x000000ffff2e7224 */ /* 0x000fe400078e0a2e */
[--C-:B------:R-:W-:Y:S01]  /*2650*/  @!P2 IMAD.IADD R43, R43, 0x1, -R2.reuse ;  /* 0x000000012b2ba824 */ /* 0x100fe200078e0a02 */
[C---:B------:R-:W-:Y:S01]  /*2660*/  ISETP.GT.U32.AND P2, PT, R2.reuse, R47, PT ;  /* 0x0000002f0200720c */ /* 0x040fe20003f44070 */
[----:B------:R-:W-:Y:S02]  /*2670*/  IMAD R53, R2, R46, R53 ;  /* 0x0000002e02357224 */ /* 0x000fe400078e0235 */
[--C-:B------:R-:W-:Y:S02]  /*2680*/  @!P1 IMAD.IADD R44, R44, 0x1, -R2.reuse ;  /* 0x000000012c2c9824 */ /* 0x100fe400078e0a02 */
[----:B------:R-:W-:Y:S02]  /*2690*/  @!P0 IMAD.IADD R45, R45, 0x1, -R2 ;  /* 0x000000012d2d8824 */ /* 0x000fe400078e0a02 */
[----:B------:R-:W-:Y:S01]  /*26a0*/  @!P6 IMAD.MOV R43, RZ, RZ, -R43 ;  /* 0x000000ffff2be224 */ /* 0x000fe200078e0a2b */
[C---:B------:R-:W-:Y:S01]  /*26b0*/  ISETP.GT.U32.AND P6, PT, R2.reuse, R53, PT ;  /* 0x000000350200720c */ /* 0x040fe20003fc4070 */
[----:B------:R-:W-:Y:S01]  /*26c0*/  IMAD.HI.U32 R46, R7, R57, RZ ;  /* 0x00000039072e7227 */ /* 0x000fe200078e00ff */
[----:B------:R-:W-:-:S02]  /*26d0*/  ISETP.GT.U32.AND P1, PT, R2, R44, PT ;  /* 0x0000002c0200720c */ /* 0x000fc40003f24070 */
[----:B------:R-:W-:Y:S01]  /*26e0*/  ISETP.GT.U32.AND P0, PT, R2, R45, PT ;  /* 0x0000002d0200720c */ /* 0x000fe20003f04070 */
[----:B------:R-:W-:Y:S02]  /*26f0*/  IMAD.MOV R46, RZ, RZ, -R46 ;  /* 0x000000ffff2e7224 */ /* 0x000fe400078e0a2e */
[----:B------:R-:W-:-:S04]  /*2700*/  IMAD.HI.U32 R50, R7, R55, RZ ;  /* 0x0000003707327227 */ /* 0x000fc800078e00ff */
[----:B------:R-:W-:Y:S02]  /*2710*/  IMAD R57, R2, R46, R57 ;  /* 0x0000002e02397224 */ /* 0x000fe400078e0239 */
[--C-:B------:R-:W-:Y:S02]  /*2720*/  @!P6 IMAD.IADD R53, R53, 0x1, -R2.reuse ;  /* 0x000000013535e824 */ /* 0x100fe400078e0a02 */
[--C-:B------:R-:W-:Y:S02]  /*2730*/  @!P1 IMAD.IADD R44, R44, 0x1, -R2.reuse ;  /* 0x000000012c2c9824 */ /* 0x100fe400078e0a02 */
[----:B------:R-:W-:Y:S01]  /*2740*/  @!P0 IMAD.IADD R45, R45, 0x1, -R2 ;  /* 0x000000012d2d8824 */ /* 0x000fe200078e0a02 */
[C---:B------:R-:W-:Y:S01]  /*2750*/  ISETP.GT.U32.AND P0, PT, R2.reuse, R57, PT ;  /* 0x000000390200720c */ /* 0x040fe20003f04070 */
[----:B------:R-:W-:Y:S01]  /*2760*/  IMAD.MOV R50, RZ, RZ, -R50 ;  /* 0x000000ffff327224 */ /* 0x000fe200078e0a32 */
[----:B------:R-:W-:Y:S01]  /*2770*/  ISETP.GT.U32.AND P6, PT, R2, R53, PT ;  /* 0x000000350200720c */ /* 0x000fe20003fc4070 */
[----:B------:R-:W-:-:S04]  /*2780*/  IMAD.HI.U32 R46, R7, R59, RZ ;  /* 0x0000003b072e7227 */ /* 0x000fc800078e00ff */
[----:B------:R-:W-:Y:S01]  /*2790*/  @!P3 IMAD.MOV R44, RZ, RZ, -R44 ;  /* 0x000000ffff2cb224 */ /* 0x000fe200078e0a2c */
[----:B------:R-:W-:Y:S01]  /*27a0*/  ISETP.GE.AND P3, PT, R52, RZ, PT ;  /* 0x000000ff3400720c */ /* 0x000fe20003f66270 */
[----:B------:R-:W-:Y:S01]  /*27b0*/  IMAD R55, R2, R50, R55 ;  /* 0x0000003202377224 */ /* 0x000fe200078e0237 */
[----:B------:R-:W-:Y:S01]  /*27c0*/  LOP3.LUT R52, R6, 0xb0, RZ, 0xfc, !PT ;  /* 0x000000b006347812 */ /* 0x000fe200078efcff */
[----:B------:R-:W-:-:S03]  /*27d0*/  IMAD.HI.U32 R50, R7, R61, RZ ;  /* 0x0000003d07327227 */ /* 0x000fc600078e00ff */
[C---:B------:R-:W-:Y:S01]  /*27e0*/  ISETP.GT.U32.AND P1, PT, R2.reuse, R55, PT ;  /* 0x000000370200720c */ /* 0x040fe20003f24070 */
[----:B------:R-:W-:Y:S01]  /*27f0*/  IMAD.MOV R46, RZ, RZ, -R46 ;  /* 0x000000ffff2e7224 */ /* 0x000fe200078e0a2e */
[----:B------:R-:W-:Y:S01]  /*2800*/  IABS R65, R52 ;  /* 0x0000003400417213 */ /* 0x000fe20000000000 */
[----:B------:R-:W-:Y:S02]  /*2810*/  IMAD.MOV R50, RZ, RZ, -R50 ;  /* 0x000000ffff327224 */ /* 0x000fe400078e0a32 */
[----:B------:R-:W-:Y:S01]  /*2820*/  IMAD R59, R2, R46, R59 ;  /* 0x0000002e023b7224 */ /* 0x000fe200078e023b */
[----:B------:R-:W-:Y:S01]  /*2830*/  LOP3.LUT R46, R6, 0xac, RZ, 0xfc, !PT ;  /* 0x000000ac062e7812 */ /* 0x000fe200078efcff */
[--C-:B------:R-:W-:Y:S02]  /*2840*/  @!P2 IMAD.IADD R47, R47, 0x1, -R2.reuse ;  /* 0x000000012f2fa824 */ /* 0x100fe400078e0a02 */
[C---:B------:R-:W-:Y:S01]  /*2850*/  IMAD R61, R2.reuse, R50, R61 ;  /* 0x00000032023d7224 */ /* 0x040fe200078e023d */
[----:B------:R-:W-:Y:S01]  /*2860*/  IABS R50, R46 ;  /* 0x0000002e00327213 */ /* 0x000fe20000000000 */
[--C-:B------:R-:W-:Y:S01]  /*2870*/  @!P0 IMAD.IADD R57, R57, 0x1, -R2.reuse ;  /* 0x0000000139398824 */ /* 0x100fe200078e0a02 */
[C---:B------:R-:W-:Y:S01]  /*2880*/  ISETP.GT.U32.AND P2, PT, R2.reuse, R47, PT ;  /* 0x0000002f0200720c */ /* 0x040fe20003f44070 */
[--C-:B------:R-:W-:Y:S01]  /*2890*/  @!P6 IMAD.IADD R53, R53, 0x1, -R2.reuse ;  /* 0x000000013535e824 */ /* 0x100fe200078e0a02 */
[C---:B------:R-:W-:Y:S01]  /*28a0*/  ISETP.GT.U32.AND P6, PT, R2.reuse, R59, PT ;  /* 0x0000003b0200720c */ /* 0x040fe20003fc4070 */
[----:B------:R-:W-:Y:S01]  /*28b0*/  @!P5 IMAD.MOV R45, RZ, RZ, -R45 ;  /* 0x000000ffff2dd224 */ /* 0x000fe200078e0a2d */
[C---:B------:R-:W-:Y:S01]  /*28c0*/  ISETP.GT.U32.AND P5, PT, R2.reuse, R57, PT ;  /* 0x000000390200720c */ /* 0x040fe20003fa4070 */
[----:B------:R-:W-:Y:S01]  /*28d0*/  @!P3 IMAD.MOV R53, RZ, RZ, -R53 ;  /* 0x000000ffff35b224 */ /* 0x000fe200078e0a35 */
[----:B------:R-:W-:Y:S01]  /*28e0*/  ISETP.GT.U32.AND P3, PT, R2, R61, PT ;  /* 0x0000003d0200720c */ /* 0x000fe20003f64070 */
[----:B------:R-:W-:Y:S01]  /*28f0*/  @!P1 IMAD.IADD R55, R55, 0x1, -R2 ;  /* 0x0000000137379824 */ /* 0x000fe200078e0a02 */
[----:B------:R-:W-:-:S04]  /*2900*/  ISETP.GE.AND P1, PT, R51, RZ, PT ;  /* 0x000000ff3300720c */ /* 0x000fc80003f26270 */
[----:B------:R-:W-:Y:S01]  /*2910*/  ISETP.GT.U32.AND P0, PT, R2, R55, PT ;  /* 0x000000370200720c */ /* 0x000fe20003f04070 */
[--C-:B------:R-:W-:Y:S01]  /*2920*/  @!P2 IMAD.IADD R47, R47, 0x1, -R2.reuse ;  /* 0x000000012f2fa824 */ /* 0x100fe200078e0a02 */
[----:B------:R-:W-:Y:S01]  /*2930*/  ISETP.GE.AND P2, PT, R54, RZ, PT ;  /* 0x000000ff3600720c */ /* 0x000fe20003f46270 */
[--C-:B------:R-:W-:Y:S01]  /*2940*/  @!P6 IMAD.IADD R59, R59, 0x1, -R2.reuse ;  /* 0x000000013b3be824 */ /* 0x100fe200078e0a02 */
[----:B------:R-:W-:Y:S01]  /*2950*/  ISETP.GE.AND P6, PT, R52, RZ, PT ;  /* 0x000000ff3400720c */ /* 0x000fe20003fc6270 */
[--C-:B------:R-:W-:Y:S01]  /*2960*/  @!P5 IMAD.IADD R57, R57, 0x1, -R2.reuse ;  /* 0x000000013939d824 */ /* 0x100fe200078e0a02 */
[----:B------:R-:W-:Y:S01]  /*2970*/  ISETP.GE.AND P5, PT, R46, RZ, PT ;  /* 0x000000ff2e00720c */ /* 0x000fe20003fa6270 */
[----:B------:R-:W-:Y:S01]  /*2980*/  @!P3 IMAD.IADD R61, R61, 0x1, -R2 ;  /* 0x000000013d3db824 */ /* 0x000fe200078e0a02 */
[----:B------:R-:W-:Y:S01]  /*2990*/  ISETP.GT.U32.AND P3, PT, R2, R59, PT ;  /* 0x0000003b0200720c */ /* 0x000fe20003f64070 */
[----:B------:R-:W-:Y:S01]  /*29a0*/  IMAD.HI.U32 R46, R7, R50, RZ ;  /* 0x00000032072e7227 */ /* 0x000fe200078e00ff */
[----:B------:R-:W-:-:S03]  /*29b0*/  LOP3.LUT R52, R6, 0xbc, RZ, 0xfc, !PT ;  /* 0x000000bc06347812 */ /* 0x000fc600078efcff */
[----:B------:R-:W-:Y:S02]  /*29c0*/  IMAD.MOV.U32 R51, RZ, RZ, R47 ;  /* 0x000000ffff337224 */ /* 0x000fe400078e002f */
[----:B------:R-:W-:-:S04]  /*29d0*/  IMAD.HI.U32 R47, R7, R65, RZ ;  /* 0x00000041072f7227 */ /* 0x000fc800078e00ff */
[----:B------:R-:W-:Y:S02]  /*29e0*/  IMAD.MOV R63, RZ, RZ, -R46 ;  /* 0x000000ffff3f7224 */ /* 0x000fe400078e0a2e */
[----:B------:R-:W-:Y:S02]  /*29f0*/  IMAD.MOV R46, RZ, RZ, -R47 ;  /* 0x000000ffff2e7224 */ /* 0x000fe400078e0a2f */
[----:B------:R-:W-:Y:S01]  /*2a00*/  IMAD R47, R2, R63, R50 ;  /* 0x0000003f022f7224 */ /* 0x000fe200078e0232 */
[----:B------:R-:W-:Y:S01]  /*2a10*/  LOP3.LUT R50, R6, 0xb8, RZ, 0xfc, !PT ;  /* 0x000000b806327812 */ /* 0x000fe200078efcff */
[--C-:B------:R-:W-:Y:S02]  /*2a20*/  @!P3 IMAD.IADD R59, R59, 0x1, -R2.reuse ;  /* 0x000000013b3bb824 */ /* 0x100fe400078e0a02 */
[----:B------:R-:W-:Y:S01]  /*2a30*/  @!P0 IMAD.IADD R55, R55, 0x1, -R2 ;  /* 0x0000000137378824 */ /* 0x000fe200078e0a02 */
[C---:B------:R-:W-:Y:S01]  /*2a40*/  ISETP.GT.U32.AND P3, PT, R2.reuse, R47, PT ;  /* 0x0000002f0200720c */ /* 0x040fe20003f64070 */
[----:B------:R-:W-:Y:S01]  /*2a50*/  IMAD R65, R2, R46, R65 ;  /* 0x0000002e02417224 */ /* 0x000fe200078e0241 */
[----:B------:R-:W-:Y:S01]  /*2a60*/  ISETP.GE.AND P0, PT, R58, RZ, PT ;  /* 0x000000ff3a00720c */ /* 0x000fe20003f06270 */
[----:B------:R-:W-:Y:S01]  /*2a70*/  @!P2 IMAD.MOV R55, RZ, RZ, -R55 ;  /* 0x000000ffff37a224 */ /* 0x000fe200078e0a37 */
[----:B------:R-:W-:Y:S01]  /*2a80*/  ISETP.GT.U32.AND P2, PT, R2, R61, PT ;  /* 0x0000003d0200720c */ /* 0x000fe20003f44070 */
[----:B------:R-:W-:Y:S01]  /*2a90*/  @!P4 IMAD.MOV R51, RZ, RZ, -R51 ;  /* 0x000000ffff33c224 */ /* 0x000fe200078e0a33 */
[----:B------:R-:W-:Y:S01]  /*2aa0*/  IABS R69, R50 ;  /* 0x0000003200457213 */ /* 0x000fe20000000000 */
[----:B------:R-:W-:Y:S01]  /*2ab0*/  @!P1 IMAD.MOV R57, RZ, RZ, -R57 ;  /* 0x000000ffff399224 */ /* 0x000fe200078e0a39 */
[----:B------:R-:W-:-:S02]  /*2ac0*/  LOP3.LUT R46, R6, 0xb4, RZ, 0xfc, !PT ;  /* 0x000000b4062e7812 */ /* 0x000fc400078efcff */
[----:B------:R-:W-:Y:S02]  /*2ad0*/  ISETP.GE.AND P4, PT, R56, RZ, PT ;  /* 0x000000ff3800720c */ /* 0x000fe40003f86270 */
[----:B------:R-:W-:Y:S01]  /*2ae0*/  IABS R67, R46 ;  /* 0x0000002e00437213 */ /* 0x000fe20000000000 */
[--C-:B------:R-:W-:Y:S01]  /*2af0*/  @!P3 IMAD.IADD R47, R47, 0x1, -R2.reuse ;  /* 0x000000012f2fb824 */ /* 0x100fe200078e0a02 */
[----:B------:R-:W-:Y:S02]  /*2b00*/  ISETP.GE.AND P1, PT, R46, RZ, PT ;  /* 0x000000ff2e00720c */ /* 0x000fe40003f26270 */
[----:B------:R-:W-:Y:S01]  /*2b10*/  LOP3.LUT R58, R6, 0xc0, RZ, 0xfc, !PT ;  /* 0x000000c0063a7812 */ /* 0x000fe200078efcff */
[----:B------:R-:W-:Y:S01]  /*2b20*/  @!P2 IMAD.IADD R61, R61, 0x1, -R2 ;  /* 0x000000013d3da824 */ /* 0x000fe200078e0a02 */
[----:B------:R-:W-:Y:S01]  /*2b30*/  ISETP.GT.U32.AND P3, PT, R2, R47, PT ;  /* 0x0000002f0200720c */ /* 0x000fe20003f64070 */
[----:B------:R-:W-:Y:S01]  /*2b40*/  IMAD.HI.U32 R46, R7, R67, RZ ;  /* 0x00000043072e7227 */ /* 0x000fe200078e00ff */
[----:B------:R-:W-:-:S02]  /*2b50*/  ISETP.GE.AND P2, PT, R50, RZ, PT ;  /* 0x000000ff3200720c */ /* 0x000fc40003f46270 */
[----:B------:R-:W-:Y:S01]  /*2b60*/  IABS R54, R58 ;  /* 0x0000003a00367213 */ /* 0x000fe20000000000 */
[----:B------:R-:W-:Y:S01]  /*2b70*/  IMAD.HI.U32 R50, R7, R69, RZ ;  /* 0x0000004507327227 */ /* 0x000fe200078e00ff */
[----:B------:R-:W-:-:S03]  /*2b80*/  IABS R56, R60 ;  /* 0x0000003c00387213 */ /* 0x000fc60000000000 */
[----:B------:R-:W-:Y:S01]  /*2b90*/  @!P0 IMAD.MOV R61, RZ, RZ, -R61 ;  /* 0x000000ffff3d8224 */ /* 0x000fe200078e0a3d */
[C---:B------:R-:W-:Y:S01]  /*2ba0*/  ISETP.GT.U32.AND P0, PT, R2.reuse, R65, PT ;  /* 0x000000410200720c */ /* 0x040fe20003f04070 */
[----:B------:R-:W-:Y:S02]  /*2bb0*/  IMAD.MOV R50, RZ, RZ, -R50 ;  /* 0x000000ffff327224 */ /* 0x000fe400078e0a32 */
[----:B------:R-:W-:Y:S02]  /*2bc0*/  @!P3 IMAD.IADD R47, R47, 0x1, -R2 ;  /* 0x000000012f2fb824 */ /* 0x000fe400078e0a02 */
[----:B------:R-:W-:Y:S02]  /*2bd0*/  IMAD R69, R2, R50, R69 ;  /* 0x0000003202457224 */ /* 0x000fe400078e0245 */
[----:B------:R-:W-:Y:S02]  /*2be0*/  IMAD.MOV.U32 R63, RZ, RZ, R47 ;  /* 0x000000ffff3f7224 */ /* 0x000fe400078e002f */
[----:B------:R-:W-:-:S02]  /*2bf0*/  IMAD.MOV R46, RZ, RZ, -R46 ;  /* 0x000000ffff2e7224 */ /* 0x000fc400078e0a2e */
[----:B------:R-:W-:Y:S01]  /*2c00*/  @!P5 IMAD.MOV R63, RZ, RZ, -R63 ;  /* 0x000000ffff3fd224 */ /* 0x000fe200078e0a3f */
[----:B------:R-:W-:Y:S01]  /*2c10*/  ISETP.GT.U32.AND P5, PT, R2, R69, PT ;  /* 0x000000450200720c */ /* 0x000fe20003fa4070 */
[----:B------:R-:W-:Y:S01]  /*2c20*/  @!P4 IMAD.MOV R59, RZ, RZ, -R59 ;  /* 0x000000ffff3bc224 */ /* 0x000fe200078e0a3b */
[----:B------:R-:W-:Y:S01]  /*2c30*/  ISETP.GE.AND P4, PT, R52, RZ, PT ;  /* 0x000000ff3400720c */ /* 0x000fe20003f86270 */
[----:B------:R-:W-:Y:S01]  /*2c40*/  @!P0 IMAD.IADD R65, R65, 0x1, -R2 ;  /* 0x0000000141418824 */ /* 0x000fe200078e0a02 */
[----:B------:R-:W-:Y:S01]  /*2c50*/  IABS R52, R52 ;  /* 0x0000003400347213 */ /* 0x000fe20000000000 */
[C---:B------:R-:W-:Y:S02]  /*2c60*/  IMAD R67, R2.reuse, R46, R67 ;  /* 0x0000002e02437224 */ /* 0x040fe400078e0243 */
[C---:B------:R-:W-:Y:S01]  /*2c70*/  IMAD.HI.U32 R50, R7.reuse, R54, RZ ;  /* 0x0000003607327227 */ /* 0x040fe200078e00ff */
[C---:B------:R-:W-:Y:S02]  /*2c80*/  ISETP.GT.U32.AND P0, PT, R2.reuse, R65, PT ;  /* 0x000000410200720c */ /* 0x040fe40003f04070 */
[----:B------:R-:W-:Y:S01]  /*2c90*/  ISETP.GT.U32.AND P3, PT, R2, R67, PT ;  /* 0x000000430200720c */ /* 0x000fe20003f64070 */
[----:B------:R-:W-:-:S04]  /*2ca0*/  IMAD.HI.U32 R46, R7, R52, RZ ;  /* 0x00000034072e7227 */ /* 0x000fc800078e00ff */
[----:B------:R-:W-:Y:S02]  /*2cb0*/  IMAD.MOV R71, RZ, RZ, -R46 ;  /* 0x000000ffff477224 */ /* 0x000fe400078e0a2e */
[----:B------:R-:W-:Y:S02]  /*2cc0*/  @!P5 IMAD.IADD R69, R69, 0x1, -R2 ;  /* 0x000000014545d824 */ /* 0x000fe400078e0a02 */
[C---:B------:R-:W-:Y:S02]  /*2cd0*/  IMAD R47, R2.reuse, R71, R52 ;  /* 0x00000047022f7224 */ /* 0x040fe400078e0234 */
[----:B------:R-:W-:Y:S01]  /*2ce0*/  IMAD.HI.U32 R46, R7, R56, RZ ;  /* 0x00000038072e7227 */ /* 0x000fe200078e00ff */
[----:B------:R-:W-:-:S03]  /*2cf0*/  ISETP.GT.U32.AND P5, PT, R2, R69, PT ;  /* 0x000000450200720c */ /* 0x000fc60003fa4070 */
[----:B------:R-:W-:Y:S01]  /*2d00*/  @!P0 IMAD.IADD R65, R65, 0x1, -R2 ;  /* 0x0000000141418824 */ /* 0x000fe200078e0a02 */
[C---:B------:R-:W-:Y:S01]  /*2d10*/  ISETP.GT.U32.AND P0, PT, R2.reuse, R47, PT ;  /* 0x0000002f0200720c */ /* 0x040fe20003f04070 */
[----:B------:R-:W-:Y:S02]  /*2d20*/  IMAD.MOV R73, RZ, RZ, -R50 ;  /* 0x000000ffff497224 */ /* 0x000fe400078e0a32 */
[----:B------:R-:W-:Y:S02]  /*2d30*/  @!P3 IMAD.IADD R67, R67, 0x1, -R2 ;  /* 0x000000014343b824 */ /* 0x000fe400078e0a02 */
[----:B------:R-:W-:Y:S02]  /*2d40*/  IMAD.MOV R75, RZ, RZ, -R46 ;  /* 0x000000ffff4b7224 */ /* 0x000fe400078e0a2e */
[C---:B------:R-:W-:Y:S01]  /*2d50*/  IMAD R71, R2.reuse, R73, R54 ;  /* 0x0000004902477224 */ /* 0x040fe200078e0236 */
[C---:B------:R-:W-:Y:S01]  /*2d60*/  ISETP.GT.U32.AND P3, PT, R2.reuse, R67, PT ;  /* 0x000000430200720c */ /* 0x040fe20003f64070 */
[----:B------:R-:W-:Y:S01]  /*2d70*/  IMAD R73, R2, R75, R56 ;  /* 0x0000004b02497224 */ /* 0x000fe200078e0238 */
[C---:B------:R-:W-:Y:S01]  /*2d80*/  LOP3.LUT R54, R6.reuse, 0xc8, RZ, 0xfc, !PT ;  /* 0x000000c806367812 */ /* 0x040fe200078efcff */
[--C-:B------:R-:W-:Y:S01]  /*2d90*/  @!P5 IMAD.IADD R69, R69, 0x1, -R2.reuse ;  /* 0x000000014545d824 */ /* 0x100fe200078e0a02 */
[----:B------:R-:W-:Y:S01]  /*2da0*/  LOP3.LUT R56, R6, 0xcc, RZ, 0xfc, !PT ;  /* 0x000000cc06387812 */ /* 0x000fe200078efcff */
[----:B------:R-:W-:Y:S01]  /*2db0*/  @!P0 IMAD.IADD R47, R47, 0x1, -R2 ;  /* 0x000000012f2f8824 */ /* 0x000fe200078e0a02 */
[C---:B------:R-:W-:Y:S01]  /*2dc0*/  ISETP.GT.U32.AND P5, PT, R2.reuse, R73, PT ;  /* 0x000000490200720c */ /* 0x040fe20003fa4070 */
[----:B------:R-:W-:Y:S01]  /*2dd0*/  @!P6 IMAD.MOV R65, RZ, RZ, -R65 ;  /* 0x000000ffff41e224 */ /* 0x000fe200078e0a41 */
[----:B------:R-:W-:Y:S01]  /*2de0*/  IABS R75, R54 ;  /* 0x00000036004b7213 */ /* 0x000fe20000000000 */
[----:B------:R-:W-:Y:S01]  /*2df0*/  IMAD.HI.U32 R50, R7, R79, RZ ;  /* 0x0000004f07327227 */ /* 0x000fe200078e00ff */
[----:B------:R-:W-:-:S02]  /*2e00*/  ISETP.GT.U32.AND P0, PT, R2, R47, PT ;  /* 0x0000002f0200720c */ /* 0x000fc40003f04070 */
[----:B------:R-:W-:Y:S01]  /*2e10*/  IABS R77, R56 ;  /* 0x00000038004d7213 */ /* 0x000fe20000000000 */
[----:B------:R-:W-:Y:S01]  /*2e20*/  @!P3 IMAD.IADD R67, R67, 0x1, -R2 ;  /* 0x000000014343b824 */ /* 0x000fe200078e0a02 */
[----:B------:R-:W-:Y:S01]  /*2e30*/  ISETP.GT.U32.AND P3, PT, R2, R71, PT ;  /* 0x000000470200720c */ /* 0x000fe20003f64070 */
[----:B------:R-:W-:-:S04]  /*2e40*/  IMAD.HI.U32 R46, R7, R75, RZ ;  /* 0x0000004b072e7227 */ /* 0x000fc800078e00ff */
[----:B------:R-:W-:Y:S02]  /*2e50*/  IMAD.MOV R46, RZ, RZ, -R46 ;  /* 0x000000ffff2e7224 */ /* 0x000fe400078e0a2e */
[--C-:B------:R-:W-:Y:S02]  /*2e60*/  @!P5 IMAD.IADD R73, R73, 0x1, -R2.reuse ;  /* 0x000000014949d824 */ /* 0x100fe400078e0a02 */
[C---:B------:R-:W-:Y:S02]  /*2e70*/  IMAD R75, R2.reuse, R46, R75 ;  /* 0x0000002e024b7224 */ /* 0x040fe400078e024b */
[--C-:B------:R-:W-:Y:S01]  /*2e80*/  @!P0 IMAD.IADD R47, R47, 0x1, -R2.reuse ;  /* 0x000000012f2f8824 */ /* 0x100fe200078e0a02 */
[C---:B------:R-:W-:Y:S01]  /*2e90*/  ISETP.GT.U32.AND P6, PT, R2.reuse, R73, PT ;  /* 0x000000490200720c */ /* 0x040fe20003fc4070 */
[----:B------:R-:W-:Y:S01]  /*2ea0*/  @!P3 IMAD.IADD R71, R71, 0x1, -R2 ;  /* 0x000000014747b824 */ /* 0x000fe200078e0a02 */
[----:B------:R-:W-:Y:S01]  /*2eb0*/  ISETP.GT.U32.AND P0, PT, R2, R75, PT ;  /* 0x0000004b0200720c */ /* 0x000fe20003f04070 */
[----:B------:R-:W-:Y:S01]  /*2ec0*/  IMAD.MOV R50, RZ, RZ, -R50 ;  /* 0x000000ffff327224 */ /* 0x000fe200078e0a32 */
[----:B------:R-:W-:Y:S01]  /*2ed0*/  ISETP.GE.AND P3, PT, R58, RZ, PT ;  /* 0x000000ff3a00720c */ /* 0x000fe20003f66270 */
[----:B------:R-:W-:Y:S01]  /*2ee0*/  IMAD.HI.U32 R46, R7, R77, RZ ;  /* 0x0000004d072e7227 */ /* 0x000fe200078e00ff */
[----:B------:R-:W-:-:S02]  /*2ef0*/  LOP3.LUT R58, R6, 0xd8, RZ, 0xfc, !PT ;  /* 0x000000d8063a7812 */ /* 0x000fc400078efcff */
[C---:B------:R-:W-:Y:S01]  /*2f00*/  ISETP.GT.U32.AND P5, PT, R2.reuse, R71, PT ;  /* 0x000000470200720c */ /* 0x040fe20003fa4070 */
[----:B------:R-:W-:Y:S01]  /*2f10*/  IMAD R79, R2, R50, R79 ;  /* 0x00000032024f7224 */ /* 0x000fe200078e024f */
[----:B------:R-:W-:Y:S01]  /*2f20*/  IABS R83, R58 ;  /* 0x0000003a00537213 */ /* 0x000fe20000000000 */
[----:B------:R-:W-:-:S04]  /*2f30*/  IMAD.HI.U32 R52, R7, R81, RZ ;  /* 0x0000005107347227 */ /* 0x000fc800078e00ff */
[----:B------:R-:W-:Y:S02]  /*2f40*/  IMAD.MOV R46, RZ, RZ, -R46 ;  /* 0x000000ffff2e7224 */ /* 0x000fe400078e0a2e */
[----:B------:R-:W-:Y:S01]  /*2f50*/  @!P6 IMAD.IADD R73, R73, 0x1, -R2 ;  /* 0x000000014949e824 */ /* 0x000fe200078e0a02 */
[C---:B------:R-:W-:Y:S01]  /*2f60*/  ISETP.GT.U32.AND P6, PT, R2.reuse, R79, PT ;  /* 0x0000004f0200720c */ /* 0x040fe20003fc4070 */
[----:B------:R-:W-:Y:S02]  /*2f70*/  IMAD.MOV R52, RZ, RZ, -R52 ;  /* 0x000000ffff347224 */ /* 0x000fe400078e0a34 */
[----:B------:R-:W-:Y:S02]  /*2f80*/  IMAD R77, R2, R46, R77 ;  /* 0x0000002e024d7224 */ /* 0x000fe400078e024d */
[----:B------:R-:W-:-:S04]  /*2f90*/  IMAD.HI.U32 R46, R7, R83, RZ ;  /* 0x00000053072e7227 */ /* 0x000fc800078e00ff */
[----:B------:R-:W-:Y:S02]  /*2fa0*/  @!P0 IMAD.IADD R75, R75, 0x1, -R2 ;  /* 0x000000014b4b8824 */ /* 0x000fe400078e0a02 */
[C---:B------:R-:W-:Y:S02]  /*2fb0*/  IMAD R81, R2.reuse, R52, R81 ;  /* 0x0000003402517224 */ /* 0x040fe400078e0251 */
[----:B------:R-:W-:Y:S01]  /*2fc0*/  IMAD.MOV R52, RZ, RZ, -R46 ;  /* 0x000000ffff347224 */ /* 0x000fe200078e0a2e */
[C---:B------:R-:W-:Y:S01]  /*2fd0*/  ISETP.GT.U32.AND P0, PT, R2.reuse, R75, PT ;  /* 0x0000004b0200720c */ /* 0x040fe20003f04070 */
[----:B------:R-:W-:Y:S02]  /*2fe0*/  @!P6 IMAD.IADD R79, R79, 0x1, -R2 ;  /* 0x000000014f4fe824 */ /* 0x000fe400078e0a02 */
[----:B------:R-:W-:Y:S02]  /*2ff0*/  IMAD R83, R2, R52, R83 ;  /* 0x0000003402537224 */ /* 0x000fe400078e0253 */
[----:B------:R-:W-:-:S03]  /*3000*/  IMAD.HI.U32 R46, R7, R85, RZ ;  /* 0x00000055072e7227 */ /* 0x000fc600078e00ff */
[C---:B------:R-:W-:Y:S01]  /*3010*/  ISETP.GT.U32.AND P6, PT, R2.reuse, R83, PT ;  /* 0x000000530200720c */ /* 0x040fe20003fc4070 */
[----:B------:R-:W-:Y:S01]  /*3020*/  @!P5 IMAD.IADD R71, R71, 0x1, -R2 ;  /* 0x000000014747d824 */ /* 0x000fe200078e0a02 */
[C---:B------:R-:W-:Y:S01]  /*3030*/  ISETP.GT.U32.AND P5, PT, R2.reuse, R77, PT ;  /* 0x0000004d0200720c */ /* 0x040fe20003fa4070 */
[----:B------:R-:W-:Y:S02]  /*3040*/  IMAD.MOV R46, RZ, RZ, -R46 ;  /* 0x000000ffff2e7224 */ /* 0x000fe400078e0a2e */
[----:B------:R-:W-:Y:S01]  /*3050*/  @!P0 IMAD.IADD R75, R75, 0x1, -R2 ;  /* 0x000000014b4b8824 */ /* 0x000fe200078e0a02 */
[C---:B------:R-:W-:Y:S01]  /*3060*/  ISETP.GT.U32.AND P0, PT, R2.reuse, R81, PT ;  /* 0x000000510200720c */ /* 0x040fe20003f04070 */
[----:B------:R-:W-:Y:S02]  /*3070*/  IMAD R85, R2, R46, R85 ;  /* 0x0000002e02557224 */ /* 0x000fe400078e0255 */
[----:B------:R-:W-:-:S04]  /*3080*/  IMAD.HI.U32 R50, R7, R87, RZ ;  /* 0x0000005707327227 */ /* 0x000fc800078e00ff */
[--C-:B------:R-:W-:Y:S01]  /*3090*/  @!P6 IMAD.IADD R83, R83, 0x1, -R2.reuse ;  /* 0x000000015353e824 */ /* 0x100fe200078e0a02 */
[----:B------:R-:W-:Y:S01]  /*30a0*/  ISETP.GT.U32.AND P6, PT, R2, R85, PT ;  /* 0x000000550200720c */ /* 0x000fe20003fc4070 */
[----:B------:R-:W-:Y:S01]  /*30b0*/  @!P5 IMAD.IADD R77, R77, 0x1, -R2 ;  /* 0x000000014d4dd824 */ /* 0x000fe200078e0a02 */
[----:B------:R-:W-:Y:S01]  /*30c0*/  ISETP.GE.AND P5, PT, R60, RZ, PT ;  /* 0x000000ff3c00720c */ /* 0x000fe20003fa6270 */
[----:B------:R-:W-:Y:S01]  /*30d0*/  IMAD.MOV R50, RZ, RZ, -R50 ;  /* 0x000000ffff327224 */ /* 0x000fe200078e0a32 */
[----:B------:R-:W-:Y:S01]  /*30e0*/  LOP3.LUT R60, R6, 0xe8, RZ, 0xfc, !PT ;  /* 0x000000e8063c7812 */ /* 0x000fe200078efcff */
[----:B------:R-:W-:Y:S01]  /*30f0*/  @!P0 IMAD.IADD R81, R81, 0x1, -R2 ;  /* 0x0000000151518824 */ /* 0x000fe200078e0a02 */
[----:B------:R-:W-:Y:S01]  /*3100*/  ISETP.GE.AND P0, PT, R54, RZ, PT ;  /* 0x000000ff3600720c */ /* 0x000fe20003f06270 */
[----:B------:R-:W-:Y:S01]  /*3110*/  IMAD.HI.U32 R52, R7, R89, RZ ;  /* 0x0000005907347227 */ /* 0x000fe200078e00ff */
[----:B------:R-:W-:Y:S02]  /*3120*/  IABS R91, R60 ;  /* 0x0000003c005b7213 */ /* 0x000fe40000000000 */
[----:B------:R-:W-:Y:S01]  /*3130*/  LOP3.LUT R54, R6, 0xf8, RZ, 0xfc, !PT ;  /* 0x000000f806367812 */ /* 0x000fe200078efcff */
[----:B------:R-:W-:-:S02]  /*3140*/  IMAD R87, R2, R50, R87 ;  /* 0x0000003202577224 */ /* 0x000fc400078e0257 */
[----:B------:R-:W-:Y:S01]  /*3150*/  IMAD.MOV R52, RZ, RZ, -R52 ;  /* 0x000000ffff347224 */ /* 0x000fe200078e0a34 */
[----:B------:R-:W-:Y:S01]  /*3160*/  IABS R99, R54 ;  /* 0x0000003600637213 */ /* 0x000fe20000000000 */
[----:B------:R-:W-:-:S04]  /*3170*/  IMAD.HI.U32 R6, R7, R91, RZ ;  /* 0x0000005b07067227 */ /* 0x000fc800078e00ff */
[----:B------:R-:W-:Y:S01]  /*3180*/  @!P6 IMAD.IADD R85, R85, 0x1, -R2 ;  /* 0x000000015555e824 */ /* 0x000fe200078e0a02 */
[C---:B------:R-:W-:Y:S01]  /*3190*/  ISETP.GT.U32.AND P6, PT, R2.reuse, R87, PT ;  /* 0x000000570200720c */ /* 0x040fe20003fc4070 */
[----:B------:R-:W-:Y:S02]  /*31a0*/  IMAD R89, R2, R52, R89 ;  /* 0x0000003402597224 */ /* 0x000fe400078e0259 */
[----:B------:R-:W-:-:S04]  /*31b0*/  IMAD.HI.U32 R46, R7, R93, RZ ;  /* 0x0000005d072e7227 */ /* 0x000fc800078e00ff */
[----:B------:R-:W-:-:S04]  /*31c0*/  IMAD.HI.U32 R50, R7, R95, RZ ;  /* 0x0000005f07327227 */ /* 0x000fc800078e00ff */
[----:B------:R-:W-:-:S04]  /*31d0*/  IMAD.HI.U32 R52, R7, R97, RZ ;  /* 0x0000006107347227 */ /* 0x000fc800078e00ff */
[----:B------:R-:W-:Y:S02]  /*31e0*/  IMAD.MOV R6, RZ, RZ, -R6 ;  /* 0x000000ffff067224 */ /* 0x000fe400078e0a06 */
[----:B------:R-:W-:Y:S01]  /*31f0*/  @!P1 IMAD.MOV R67, RZ, RZ, -R67 ;  /* 0x000000ffff439224 */ /* 0x000fe200078e0a43 */
[C---:B------:R-:W-:Y:S01]  /*3200*/  ISETP.GT.U32.AND P1, PT, R2.reuse, R77, PT ;  /* 0x0000004d0200720c */ /* 0x040fe20003f24070 */
[----:B------:R-:W-:Y:S01]  /*3210*/  @!P2 IMAD.MOV R69, RZ, RZ, -R69 ;  /* 0x000000ffff45a224 */ /* 0x000fe200078e0a45 */
[----:B------:R-:W-:Y:S01]  /*3220*/  ISETP.GT.U32.AND P2, PT, R2, R79, PT ;  /* 0x0000004f0200720c */ /* 0x000fe20003f44070 */
[----:B------:R-:W-:-:S04]  /*3230*/  IMAD.HI.U32 R7, R7, R99, RZ ;  /* 0x0000006307077227 */ /* 0x000fc800078e00ff */
[C---:B------:R-:W-:Y:S02]  /*3240*/  IMAD R91, R2.reuse, R6, R91 ;  /* 0x00000006025b7224 */ /* 0x040fe400078e025b */
[----:B------:R-:W-:Y:S02]  /*3250*/  IMAD.MOV R6, RZ, RZ, -R7 ;  /* 0x000000ffff067224 */ /* 0x000fe400078e0a07 */
[----:B------:R-:W-:Y:S02]  /*3260*/  IMAD.MOV R46, RZ, RZ, -R46 ;  /* 0x000000ffff2e7224 */ /* 0x000fe400078e0a2e */
[----:B------:R-:W-:Y:S02]  /*3270*/  IMAD.MOV.U32 R7, RZ, RZ, R47 ;  /* 0x000000ffff077224 */ /* 0x000fe400078e002f */
[----:B------:R-:W-:Y:S01]  /*3280*/  @!P5 IMAD.MOV R73, RZ, RZ, -R73 ;  /* 0x000000ffff49d224 */ /* 0x000fe200078e0a49 */
[C---:B------:R-:W-:Y:S01]  /*3290*/  ISETP.GT.U32.AND P5, PT, R2.reuse, R85, PT ;  /* 0x000000550200720c */ /* 0x040fe20003fa4070 */
[----:B------:R-:W-:-:S02]  /*32a0*/  IMAD R93, R2, R46, R93 ;  /* 0x0000002e025d7224 */ /* 0x000fc400078e025d */
[--C-:B------:R-:W-:Y:S01]  /*32b0*/  @!P6 IMAD.IADD R87, R87, 0x1, -R2.reuse ;  /* 0x000000015757e824 */ /* 0x100fe200078e0a02 */
[----:B------:R-:W1:Y:S01]  /*32c0*/  LDC.64 R46, c[0x0][0x3a8] ;  /* 0x0000ea00ff2e7b82 */ /* 0x000e620000000a00 */
[----:B------:R-:W-:Y:S01]  /*32d0*/  @!P4 IMAD.MOV R7, RZ, RZ, -R7 ;  /* 0x000000ffff07c224 */ /* 0x000fe200078e0a07 */
[C---:B------:R-:W-:Y:S01]  /*32e0*/  ISETP.GT.U32.AND P4, PT, R2.reuse, R81, PT ;  /* 0x000000510200720c */ /* 0x040fe20003f84070 */
[----:B------:R-:W-:Y:S01]  /*32f0*/  @!P3 IMAD.MOV R71, RZ, RZ, -R71 ;  /* 0x000000ffff47b224 */ /* 0x000fe200078e0a47 */
[C---:B------:R-:W-:Y:S01]  /*3300*/  ISETP.GT.U32.AND P3, PT, R2.reuse, R83, PT ;  /* 0x000000530200720c */ /* 0x040fe20003f64070 */
[----:B------:R-:W-:Y:S01]  /*3310*/  @!P0 IMAD.MOV R75, RZ, RZ, -R75 ;  /* 0x000000ffff4b8224 */ /* 0x000fe200078e0a4b */
[C---:B------:R-:W-:Y:S01]  /*3320*/  ISETP.GT.U32.AND P6, PT, R2.reuse, R87, PT ;  /* 0x000000570200720c */ /* 0x040fe20003fc4070 */
[--C-:B------:R-:W-:Y:S01]  /*3330*/  @!P1 IMAD.IADD R77, R77, 0x1, -R2.reuse ;  /* 0x000000014d4d9824 */ /* 0x100fe200078e0a02 */
[C---:B------:R-:W-:Y:S01]  /*3340*/  ISETP.GT.U32.AND P0, PT, R2.reuse, R89, PT ;  /* 0x000000590200720c */ /* 0x040fe20003f04070 */
[----:B------:R-:W-:Y:S01]  /*3350*/  @!P2 IMAD.IADD R79, R79, 0x1, -R2 ;  /* 0x000000014f4fa824 */ /* 0x000fe200078e0a02 */
[C---:B------:R-:W-:Y:S01]  /*3360*/  ISETP.GT.U32.AND P1, PT, R2.reuse, R91, PT ;  /* 0x0000005b0200720c */ /* 0x040fe20003f24070 */
[----:B------:R-:W-:Y:S01]  /*3370*/  IMAD.MOV R50, RZ, RZ, -R50 ;  /* 0x000000ffff327224 */ /* 0x000fe200078e0a32 */
[----:B------:R-:W-:Y:S01]  /*3380*/  ISETP.GT.U32.AND P2, PT, R2, R93, PT ;  /* 0x0000005d0200720c */ /* 0x000fe20003f44070 */
[----:B------:R-:W-:-:S02]  /*3390*/  IMAD.MOV R52, RZ, RZ, -R52 ;  /* 0x000000ffff347224 */ /* 0x000fc400078e0a34 */
[C---:B------:R-:W-:Y:S02]  /*33a0*/  IMAD R99, R2.reuse, R6, R99 ;  /* 0x0000000602637224 */ /* 0x040fe400078e0263 */
[C---:B------:R-:W-:Y:S01]  /*33b0*/  IMAD R95, R2.reuse, R50, R95 ;  /* 0x00000032025f7224 */ /* 0x040fe200078e025f */
[----:B------:R-:W3:Y:S01]  /*33c0*/  LDC R6, c[0x0][0x3a0] ;  /* 0x0000e800ff067b82 */ /* 0x000ee20000000800 */
[C---:B------:R-:W-:Y:S02]  /*33d0*/  IMAD R97, R2.reuse, R52, R97 ;  /* 0x0000003402617224 */ /* 0x040fe400078e0261 */
[--C-:B------:R-:W-:Y:S01]  /*33e0*/  @!P5 IMAD.IADD R85, R85, 0x1, -R2.reuse ;  /* 0x000000015555d824 */ /* 0x100fe200078e0a02 */
[C---:B------:R-:W-:Y:S01]  /*33f0*/  ISETP.GT.U32.AND P5, PT, R2.reuse, R99, PT ;  /* 0x000000630200720c */ /* 0x040fe20003fa4070 */
[--C-:B------:R-:W-:Y:S01]  /*3400*/  @!P4 IMAD.IADD R81, R81, 0x1, -R2.reuse ;  /* 0x000000015151c824 */ /* 0x100fe200078e0a02 */
[C---:B------:R-:W-:Y:S01]  /*3410*/  ISETP.GT.U32.AND P4, PT, R2.reuse, R95, PT ;  /* 0x0000005f0200720c */ /* 0x040fe20003f84070 */
[--C-:B------:R-:W-:Y:S01]  /*3420*/  @!P3 IMAD.IADD R83, R83, 0x1, -R2.reuse ;  /* 0x000000015353b824 */ /* 0x100fe200078e0a02 */
[----:B------:R-:W-:Y:S01]  /*3430*/  ISETP.GT.U32.AND P3, PT, R2, R97, PT ;  /* 0x000000610200720c */ /* 0x000fe20003f64070 */
[--C-:B------:R-:W-:Y:S01]  /*3440*/  @!P6 IMAD.IADD R87, R87, 0x1, -R2.reuse ;  /* 0x000000015757e824 */ /* 0x100fe200078e0a02 */
[----:B------:R-:W-:Y:S01]  /*3450*/  ISETP.GE.AND P6, PT, R56, RZ, PT ;  /* 0x000000ff3800720c */ /* 0x000fe20003fc6270 */
[--C-:B------:R-:W-:Y:S01]  /*3460*/  @!P0 IMAD.IADD R89, R89, 0x1, -R2.reuse ;  /* 0x0000000159598824 */ /* 0x100fe200078e0a02 */
[----:B------:R-:W-:Y:S01]  /*3470*/  ISETP.GE.AND P0, PT, R62, RZ, PT ;  /* 0x000000ff3e00720c */ /* 0x000fe20003f06270 */
[--C-:B------:R-:W-:Y:S01]  /*3480*/  @!P1 IMAD.IADD R91, R91, 0x1, -R2.reuse ;  /* 0x000000015b5b9824 */ /* 0x100fe200078e0a02 */
[----:B------:R-:W-:Y:S01]  /*3490*/  ISETP.GE.AND P1, PT, R64, RZ, PT ;  /* 0x000000ff4000720c */ /* 0x000fe20003f26270 */
[--C-:B------:R-:W-:Y:S01]  /*34a0*/  @!P2 IMAD.IADD R93, R93, 0x1, -R2.reuse ;  /* 0x000000015d5da824 */ /* 0x100fe200078e0a02 */
[----:B------:R-:W-:Y:S01]  /*34b0*/  ISETP.GE.AND P2, PT, R58, RZ, PT ;  /* 0x000000ff3a00720c */ /* 0x000fe20003f46270 */
[--C-:B------:R-:W-:Y:S01]  /*34c0*/  @!P5 IMAD.IADD R99, R99, 0x1, -R2.reuse ;  /* 0x000000016363d824 */ /* 0x100fe200078e0a02 */
[----:B------:R-:W-:Y:S01]  /*34d0*/  ISETP.GT.U32.AND P5, PT, R2, R89, PT ;  /* 0x000000590200720c */ /* 0x000fe20003fa4070 */
[--C-:B------:R-:W-:Y:S01]  /*34e0*/  @!P4 IMAD.IADD R95, R95, 0x1, -R2.reuse ;  /* 0x000000015f5fc824 */ /* 0x100fe200078e0a02 */
[----:B------:R-:W-:Y:S01]  /*34f0*/  ISETP.GE.AND P4, PT, R66, RZ, PT ;  /* 0x000000ff4200720c */ /* 0x000fe20003f86270 */
[----:B------:R-:W-:Y:S01]  /*3500*/  @!P3 IMAD.IADD R97, R97, 0x1, -R2 ;  /* 0x000000016161b824 */ /* 0x000fe200078e0a02 */
[----:B------:R-:W-:Y:S01]  /*3510*/  ISETP.GE.AND P3, PT, R68, RZ, PT ;  /* 0x000000ff4400720c */ /* 0x000fe20003f66270 */
[----:B------:R-:W-:-:S02]  /*3520*/  @!P6 IMAD.MOV R77, RZ, RZ, -R77 ;  /* 0x000000ffff4de224 */ /* 0x000fc400078e0a4d */
[----:B------:R-:W-:Y:S01]  /*3530*/  @!P0 IMAD.MOV R79, RZ, RZ, -R79 ;  /* 0x000000ffff4f8224 */ /* 0x000fe200078e0a4f */
[C---:B------:R-:W-:Y:S01]  /*3540*/  ISETP.GT.U32.AND P0, PT, R2.reuse, R91, PT ;  /* 0x0000005b0200720c */ /* 0x040fe20003f04070 */
[----:B------:R-:W-:Y:S01]  /*3550*/  @!P1 IMAD.MOV R81, RZ, RZ, -R81 ;  /* 0x000000ffff519224 */ /* 0x000fe200078e0a51 */
[C---:B------:R-:W-:Y:S01]  /*3560*/  ISETP.GT.U32.AND P1, PT, R2.reuse, R93, PT ;  /* 0x0000005d0200720c */ /* 0x040fe20003f24070 */
[----:B------:R-:W-:Y:S01]  /*3570*/  @!P2 IMAD.MOV R83, RZ, RZ, -R83 ;  /* 0x000000ffff53a224 */ /* 0x000fe200078e0a53 */
[C---:B------:R-:W-:Y:S01]  /*3580*/  ISETP.GT.U32.AND P2, PT, R2.reuse, R95, PT ;  /* 0x0000005f0200720c */ /* 0x040fe20003f44070 */
[--C-:B------:R-:W-:Y:S01]  /*3590*/  @!P5 IMAD.IADD R89, R89, 0x1, -R2.reuse ;  /* 0x000000015959d824 */ /* 0x100fe200078e0a02 */
[----:B------:R-:W-:Y:S01]  /*35a0*/  ISETP.GT.U32.AND P6, PT, R2, R97, PT ;  /* 0x000000610200720c */ /* 0x000fe20003fc4070 */
[----:B------:R-:W-:Y:S01]  /*35b0*/  @!P4 IMAD.MOV R85, RZ, RZ, -R85 ;  /* 0x000000ffff55c224 */ /* 0x000fe200078e0a55 */
[----:B------:R-:W-:Y:S01]  /*35c0*/  ISETP.GE.AND P5, PT, R60, RZ, PT ;  /* 0x000000ff3c00720c */ /* 0x000fe20003fa6270 */
[----:B------:R-:W-:Y:S01]  /*35d0*/  @!P3 IMAD.MOV R87, RZ, RZ, -R87 ;  /* 0x000000ffff57b224 */ /* 0x000fe200078e0a57 */
[----:B------:R-:W-:Y:S01]  /*35e0*/  ISETP.GT.U32.AND P4, PT, R2, R99, PT ;  /* 0x000000630200720c */ /* 0x000fe20003f84070 */
[----:B-1----:R-:W-:Y:S01]  /*35f0*/  IMAD.SHL.U32 R226, R46, 0x4, RZ ;  /* 0x000000042ee27824 */ /* 0x002fe200078e00ff */
        /* <DEDUP_REMOVED lines=9> */
[----:B------:R-:W-:Y:S01]  /*3690*/  @!P5 IMAD.MOV R91, RZ, RZ, -R91 ;  /* 0x000000ffff5bd224 */ /* 0x000fe200078e0a5b */
[----:B------:R-:W-:Y:S01]  /*36a0*/  ISETP.GE.AND P5, PT, R78, RZ, PT ;  /* 0x000000ff4e00720c */ /* 0x000fe20003fa6270 */
[----:B------:R-:W-:Y:S01]  /*36b0*/  @!P4 IMAD.IADD R99, R99, 0x1, -R2 ;  /* 0x000000016363c824 */ /* 0x000fe200078e0a02 */
[----:B------:R-:W-:Y:S01]  /*36c0*/  ISETP.NE.AND P4, PT, R49, RZ, PT ;  /* 0x000000ff3100720c */ /* 0x000fe20003f85270 */
[----:B------:R-:W-:Y:S01]  /*36d0*/  @!P3 IMAD.MOV R89, RZ, RZ, -R89 ;  /* 0x000000ffff59b224 */ /* 0x000fe200078e0a59 */
[----:B------:R-:W-:Y:S01]  /*36e0*/  ISETP.NE.AND P3, PT, R48, RZ, PT ;  /* 0x000000ff3000720c */ /* 0x000fe20003f65270 */
[----:B------:R-:W-:Y:S01]  /*36f0*/  @!P0 IMAD.MOV R93, RZ, RZ, -R93 ;  /* 0x000000ffff5d8224 */ /* 0x000fe200078e0a5d */
[----:B------:R-:W-:Y:S01]  /*3700*/  LOP3.LUT R2, RZ, R49, RZ, 0x33, !PT ;  /* 0x00000031ff027212 */ /* 0x000fe200078e33ff */
[----:B------:R-:W-:Y:S01]  /*3710*/  @!P1 IMAD.MOV R95, RZ, RZ, -R95 ;  /* 0x000000ffff5f9224 */ /* 0x000fe200078e0a5f */
[----:B------:R-:W-:Y:S01]  /*3720*/  LOP3.LUT R54, R4, 0x1f, RZ, 0xc0, !PT ;  /* 0x0000001f04367812 */ /* 0x000fe200078ec0ff */
[----:B------:R-:W-:Y:S01]  /*3730*/  @!P2 IMAD.MOV R97, RZ, RZ, -R97 ;  /* 0x000000ffff61a224 */ /* 0x000fe200078e0a61 */
[C---:B------:R-:W-:Y:S01]  /*3740*/  SEL R8, R2.reuse, R8, !P4 ;  /* 0x0000000802087207 */ /* 0x040fe20006000000 */
[----:B------:R-:W-:Y:S01]  /*3750*/  @!P6 IMAD.MOV R99, RZ, RZ, -R99 ;  /* 0x000000ffff63e224 */ /* 0x000fe200078e0a63 */
[----:B------:R-:W-:Y:S01]  /*3760*/  SEL R49, R2, R40, !P4 ;  /* 0x0000002802317207 */ /* 0x000fe20006000000 */
[----:B------:R-:W-:Y:S01]  /*3770*/  IMAD R40, R54, R47, RZ ;  /* 0x0000002f36287224 */ /* 0x000fe200078e02ff */
[----:B------:R-:W-:Y:S01]  /*3780*/  SEL R56, R2, R44, !P4 ;  /* 0x0000002c02387207 */ /* 0x000fe20006000000 */
[----:B----4-:R-:W-:Y:S01]  /*3790*/  IMAD R8, R8, UR7, RZ ;  /* 0x0000000708087c24 */ /* 0x010fe2000f8e02ff */
[C---:B------:R-:W-:Y:S01]  /*37a0*/  SEL R60, R2.reuse, R45, !P4 ;  /* 0x0000002d023c7207 */ /* 0x040fe20006000000 */
[----:B------:R-:W-:Y:S01]  /*37b0*/  @!P5 IMAD.MOV R42, RZ, RZ, -R42 ;  /* 0x000000ffff2ad224 */ /* 0x000fe200078e0a2a */
[----:B------:R-:W-:Y:S01]  /*37c0*/  SEL R9, R2, R9, !P4 ;  /* 0x0000000902097207 */ /* 0x000fe20006000000 */
[----:B------:R-:W-:Y:S01]  /*37d0*/  IMAD.SHL.U32 R222, R46, 0x2, RZ ;  /* 0x000000022ede7824 */ /* 0x000fe200078e00ff */
[----:B------:R-:W-:Y:S01]  /*37e0*/  SEL R10, R2, R10, !P4 ;  /* 0x0000000a020a7207 */ /* 0x000fe20006000000 */
[----:B------:R-:W-:Y:S01]  /*37f0*/  IMAD R224, R46, 0x3, RZ ;  /* 0x000000032ee07824 */ /* 0x000fe200078e02ff */
[C---:B------:R-:W-:Y:S01]  /*3800*/  SEL R11, R2.reuse, R11, !P4 ;  /* 0x0000000b020b7207 */ /* 0x040fe20006000000 */
[----:B------:R-:W-:Y:S01]  /*3810*/  IMAD R9, R9, UR7, RZ ;  /* 0x0000000709097c24 */ /* 0x000fe2000f8e02ff */
[----:B------:R-:W-:Y:S01]  /*3820*/  SEL R12, R2, R12, !P4 ;  /* 0x0000000c020c7207 */ /* 0x000fe20006000000 */
[----:B------:R-:W-:Y:S01]  /*3830*/  IMAD R211, R46, 0xc, RZ ;  /* 0x0000000c2ed37824 */ /* 0x000fe200078e02ff */
[----:B------:R-:W-:Y:S01]  /*3840*/  SEL R13, R2, R13, !P4 ;  /* 0x0000000d020d7207 */ /* 0x000fe20006000000 */
[----:B------:R-:W-:Y:S01]  /*3850*/  IMAD R10, R10, UR7, RZ ;  /* 0x000000070a0a7c24 */ /* 0x000fe2000f8e02ff */
[----:B------:R-:W-:Y:S01]  /*3860*/  SEL R14, R2, R14, !P4 ;  /* 0x0000000e020e7207 */ /* 0x000fe20006000000 */
[----:B------:R-:W-:Y:S01]  /*3870*/  IMAD R70, R46, 0x5, RZ ;  /* 0x000000052e467824 */ /* 0x000fe200078e02ff */
[C---:B------:R-:W-:Y:S01]  /*3880*/  SEL R15, R2.reuse, R15, !P4 ;  /* 0x0000000f020f7207 */ /* 0x040fe20006000000 */
[----:B------:R-:W-:Y:S01]  /*3890*/  STL [R1+0xf8], R226 ;  /* 0x0000f8e201007387 */ /* 0x000fe20000100800 */
        /* <DEDUP_REMOVED lines=11> */
[----:B------:R-:W-:Y:S01]  /*3950*/  IMAD R11, R11, UR7, RZ ;  /* 0x000000070b0b7c24 */ /* 0x000fe2000f8e02ff */
[C---:B------:R-:W-:Y:S01]  /*3960*/  SEL R22, R2.reuse, R22, !P4 ;  /* 0x0000001602167207 */ /* 0x040fe20006000000 */
[----:B------:R-:W-:Y:S01]  /*3970*/  STL [R1+0xe8], R211 ;  /* 0x0000e8d301007387 */ /* 0x000fe20000100800 */
[----:B------:R-:W-:Y:S01]  /*3980*/  SEL R23, R2, R23, !P4 ;  /* 0x0000001702177207 */ /* 0x000fe20006000000 */
[----:B------:R-:W-:Y:S01]  /*3990*/  IMAD R12, R12, UR7, RZ ;  /* 0x000000070c0c7c24 */ /* 0x000fe2000f8e02ff */
[C---:B------:R-:W-:Y:S01]  /*39a0*/  SEL R24, R2.reuse, R24, !P4 ;  /* 0x0000001802187207 */ /* 0x040fe20006000000 */
[----:B------:R-:W-:Y:S01]  /*39b0*/  STL [R1+0x148], R70 ;  /* 0x0001484601007387 */ /* 0x000fe20000100800 */
[----:B------:R-:W-:Y:S01]  /*39c0*/  SEL R25, R2, R25, !P4 ;  /* 0x0000001902197207 */ /* 0x000fe20006000000 */
[----:B------:R-:W-:Y:S01]  /*39d0*/  IMAD.SHL.U32 R235, R46, 0x8, RZ ;  /* 0x000000082eeb7824 */ /* 0x000fe200078e00ff */
        /* <DEDUP_REMOVED lines=18> */
[----:B------:R-:W-:Y:S01]  /*3b00*/  SEL R33, R2, R33, !P4 ;  /* 0x0000002102217207 */ /* 0x000fe20006000000 */
[----:B------:R-:W-:Y:S01]  /*3b10*/  IMAD R209, R46, 0xe, RZ ;  /* 0x0000000e2ed17824 */ /* 0x000fe200078e02ff */
[----:B------:R-:W-:Y:S01]  /*3b20*/  SEL R36, R2, R36, !P4 ;  /* 0x0000002402247207 */ /* 0x000fe20006000000 */
[----:B------:R-:W-:Y:S01]  /*3b30*/  IMAD R76, R46, 0xf, RZ ;  /* 0x0000000f2e4c7824 */ /* 0x000fe200078e02ff */
[----:B------:R-:W-:Y:S01]  /*3b40*/  SEL R37, R2, R37, !P4 ;  /* 0x0000002502257207 */ /* 0x000fe20006000000 */
[----:B------:R-:W-:Y:S01]  /*3b50*/  IMAD.SHL.U32 R208, R46, 0x10, RZ ;  /* 0x000000102ed07824 */ /* 0x000fe200078e00ff */
[C---:B------:R-:W-:Y:S01]  /*3b60*/  SEL R38, R2.reuse, R38, !P4 ;  /* 0x0000002602267207 */ /* 0x040fe20006000000 */
[----:B------:R-:W-:Y:S01]  /*3b70*/  IMAD R15, R15, UR7, RZ ;  /* 0x000000070f0f7c24 */ /* 0x000fe2000f8e02ff */
[----:B------:R-:W-:Y:S01]  /*3b80*/  SEL R39, R2, R39, !P4 ;  /* 0x0000002702277207 */ /* 0x000fe20006000000 */
[----:B------:R-:W-:Y:S01]  /*3b90*/  IMAD R207, R46, 0x11, RZ ;  /* 0x000000112ecf7824 */ /* 0x000fe200078e02ff */
[----:B------:R-:W-:Y:S01]  /*3ba0*/  SEL R41, R2, R41, !P4 ;  /* 0x0000002902297207 */ /* 0x000fe20006000000 */
[----:B------:R-:W-:Y:S01]  /*3bb0*/  IMAD R16, R16, UR7, RZ ;  /* 0x0000000710107c24 */ /* 0x000fe2000f8e02ff */
[----:B------:R-:W-:Y:S01]  /*3bc0*/  SEL R43, R2, R43, !P4 ;  /* 0x0000002b022b7207 */ /* 0x000fe20006000000 */
[----:B--2---:R-:W-:Y:S01]  /*3bd0*/  IMAD R78, R46, 0x12, RZ ;  /* 0x000000122e4e7824 */ /* 0x004fe200078e02ff */
[C---:B------:R-:W-:Y:S01]  /*3be0*/  SEL R51, R2.reuse, R51, !P4 ;  /* 0x0000003302337207 */ /* 0x040fe20006000000 */
[----:B------:R-:W-:Y:S01]  /*3bf0*/  IMAD R17, R17, UR7, RZ ;  /* 0x0000000711117c24 */ /* 0x000fe2000f8e02ff */
[----:B------:R-:W-:Y:S01]  /*3c00*/  SEL R53, R2, R53, !P4 ;  /* 0x0000003502357207 */ /* 0x000fe20006000000 */
[----:B------:R-:W-:Y:S01]  /*3c10*/  IMAD R18, R18, UR7, RZ ;  /* 0x0000000712127c24 */ /* 0x000fe2000f8e02ff */
        /* <DEDUP_REMOVED lines=27> */
[----:B------:R-:W-:Y:S01]  /*3dd0*/  IMAD R79, R46, 0x18, RZ ;  /* 0x000000182e4f7824 */ /* 0x000fe200078e02ff */
[----:B------:R-:W-:Y:S01]  /*3de0*/  SEL R251, R2, R81, !P4 ;  /* 0x0000005102fb7207 */ /* 0x000fe20006000000 */
[----:B------:R-:W-:Y:S01]  /*3df0*/  IMAD R32, R32, UR7, RZ ;  /* 0x0000000720207c24 */ /* 0x000fe2000f8e02ff */
[----:B------:R-:W-:Y:S01]  /*3e00*/  SEL R44, R2, R83, !P4 ;  /* 0x00000053022c7207 */ /* 0x000fe20006000000 */
[----:B------:R-:W-:Y:S01]  /*3e10*/  IMAD R34, R34, UR7, RZ ;  /* 0x0000000722227c24 */ /* 0x000fe2000f8e02ff */
[C---:B------:R-:W-:Y:S01]  /*3e20*/  SEL R45, R2.reuse, R85, !P4 ;  /* 0x00000055022d7207 */ /* 0x040fe20006000000 */
[----:B------:R-:W-:Y:S01]  /*3e30*/  STL [R1+0xe0], R79 ;  /* 0x0000e04f01007387 */ /* 0x000fe20000100800 */
[C---:B------:R-:W-:Y:S01]  /*3e40*/  SEL R238, R2.reuse, R87, !P4 ;  /* 0x0000005702ee7207 */ /* 0x040fe20006000000 */
[----:B------:R-:W-:Y:S01]  /*3e50*/  IMAD R35, R35, UR7, RZ ;  /* 0x0000000723237c24 */ /* 0x000fe2000f8e02ff */
[C---:B------:R-:W-:Y:S01]  /*3e60*/  SEL R239, R2.reuse, R89, !P4 ;  /* 0x0000005902ef7207 */ /* 0x040fe20006000000 */
[----:B------:R-:W-:Y:S01]  /*3e70*/  STL [R1+0x13c], R235 ;  /* 0x00013ceb01007387 */ /* 0x000fe20000100800 */
        /* <DEDUP_REMOVED lines=11> */
[----:B---3--:R-:W-:Y:S01]  /*3f30*/  VIADD R2, R6, 0xffffffe0 ;  /* 0xffffffe006027836 */ /* 0x008fe20000000000 */
[----:B-----5:R-:W-:Y:S01]  /*3f40*/  LEA R214, P1, R40, UR14, 0x2 ;  /* 0x0000000e28d67c11 */ /* 0x020fe2000f8210ff */
[----:B------:R-:W-:Y:S01]  /*3f50*/  VIADD R5, R6, 0xfffffffd ;  /* 0xfffffffd06057836 */ /* 0x000fe20000000000 */
[----:B------:R-:W-:Y:S01]  /*3f60*/  @!P3 LOP3.LUT R42, RZ, R48, RZ, 0x33, !PT ;  /* 0x00000030ff2ab212 */ /* 0x000fe200078e33ff */
[----:B------:R-:W-:Y:S01]  /*3f70*/  IMAD R41, R41, UR7, RZ ;  /* 0x0000000729297c24 */ /* 0x000fe2000f8e02ff */
[----:B------:R-:W-:Y:S01]  /*3f80*/  ISETP.GE.U32.AND P6, PT, R2, 0x7fffffc1, PT ;  /* 0x7fffffc10200780c */ /* 0x000fe20003fc6070 */
[----:B------:R-:W-:Y:S01]  /*3f90*/  IMAD R49, R49, UR7, RZ ;  /* 0x0000000731317c24 */ /* 0x000fe2000f8e02ff */
[----:B------:R-:W-:Y:S01]  /*3fa0*/  ISETP.GE.AND P3, PT, R54, R2, PT ;  /* 0x000000023600720c */ /* 0x000fe20003f66270 */
[----:B------:R-:W-:Y:S01]  /*3fb0*/  IMAD R43, R43, UR7, RZ ;  /* 0x000000072b2b7c24 */ /* 0x000fe2000f8e02ff */
[----:B------:R-:W-:Y:S01]  /*3fc0*/  LEA.HI.X.SX32 R2, R40, UR15, 0x2, P1 ;  /* 0x0000000f28027c11 */ /* 0x000fe200088f16ff */
[----:B------:R-:W-:Y:S01]  /*3fd0*/  IMAD R23, R56, UR7, RZ ;  /* 0x0000000738177c24 */ /* 0x000fe2000f8e02ff */
[-C--:B------:R-:W-:Y:S01]  /*3fe0*/  LEA R80, P4, R8, R214.reuse, 0x2 ;  /* 0x000000d608507211 */ /* 0x080fe200078810ff */
[----:B------:R-:W-:Y:S01]  /*3ff0*/  IMAD R22, R60, UR7, RZ ;  /* 0x000000073c167c24 */ /* 0x000fe2000f8e02ff */
[----:B------:R-:W-:Y:S01]  /*4000*/  LEA R82, P1, R9, R214, 0x2 ;  /* 0x000000d609527211 */ /* 0x000fe200078210ff */
[----:B------:R-:W-:Y:S01]  /*4010*/  IMAD R21, R51, UR7, RZ ;  /* 0x0000000733157c24 */ /* 0x000fe2000f8e02ff */
[----:B------:R-:W-:Y:S01]  /*4020*/  LEA.HI.X.SX32 R81, R8, R2, 0x2, P4 ;  /* 0x0000000208517211 */ /* 0x000fe200020f16ff */
[----:B------:R-:W-:Y:S01]  /*4030*/  IMAD R20, R53, UR7, RZ ;  /* 0x0000000735147c24 */ /* 0x000fe2000f8e02ff */
[----:B------:R-:W-:Y:S01]  /*4040*/  LEA R84, P4, R10, R214, 0x2 ;  /* 0x000000d60a547211 */ /* 0x000fe200078810ff */
[----:B------:R-:W-:Y:S01]  /*4050*/  IMAD R19, R55, UR7, RZ ;  /* 0x0000000737137c24 */ /* 0x000fe2000f8e02ff */
[----:B------:R-:W-:Y:S01]  /*4060*/  ISETP.GE.U32.AND P5, PT, R5, 0x7fffffde, PT ;  /* 0x7fffffde0500780c */ /* 0x000fe20003fa6070 */
[----:B------:R-:W-:Y:S01]  /*4070*/  IMAD R5, R46, 0x1c, RZ ;  /* 0x0000001c2e057824 */ /* 0x000fe200078e02ff */
[----:B------:R-:W-:Y:S01]  /*4080*/  LEA.HI.X.SX32 R83, R9, R2, 0x2, P1 ;  /* 0x0000000209537211 */ /* 0x000fe200008f16ff */
[----:B------:R-:W-:Y:S01]  /*4090*/  IMAD R252, R252, UR7, RZ ;  /* 0x00000007fcfc7c24 */ /* 0x000fe2000f8e02ff */
[----:B------:R-:W-:Y:S01]  /*40a0*/  LEA R86, P1, R11, R214, 0x2 ;  /* 0x000000d60b567211 */ /* 0x000fe200078210ff */
[----:B------:R-:W-:Y:S01]  /*40b0*/  IMAD R251, R251, UR7, RZ ;  /* 0x00000007fbfb7c24 */ /* 0x000fe2000f8e02ff */
[----:B------:R-:W-:Y:S01]  /*40c0*/  LEA.HI.X.SX32 R85, R10, R2, 0x2, P4 ;  /* 0x000000020a557211 */ /* 0x000fe200020f16ff */
[----:B------:R-:W-:Y:S01]  /*40d0*/  STL [R1+0xdc], R5 ;  /* 0x0000dc0501007387 */ /* 0x000fe20000100800 */
        /* <DEDUP_REMOVED lines=34> */
[-C--:B------:R-:W-:Y:S01]  /*4300*/  LEA.HI.X.SX32 R103, R106, R2.reuse, 0x2, P1 ;  /* 0x000000026a677211 */ /* 0x080fe200008f16ff */
[----:B------:R-:W-:Y:S01]  /*4310*/  STL [R1+0x118], R78 ;  /* 0x0001184e01007387 */ /* 0x000fe20000100800 */
[----:B------:R-:W-:Y:S01]  /*4320*/  LEA.HI.X.SX32 R105, R108, R2, 0x2, P4 ;  /* 0x000000026c697211 */ /* 0x000fe200020f16ff */
[----:B------:R-:W-:-:S02]  /*4330*/  IMAD R42, R42, UR5, RZ ;  /* 0x000000052a2a7c24 */ /* 0x000fc4000f8e02ff */
[----:B------:R1:W-:Y:S01]  /*4340*/  STL [R1+0xcc], R8 ;  /* 0x0000cc0801007387 */ /* 0x0003e20000100800 */
[----:B------:R-:W-:Y:S02]  /*4350*/  IMAD R247, R247, UR7, RZ ;  /* 0x00000007f7f77c24 */ /* 0x000fe4000f8e02ff */
[----:B------:R-:W-:Y:S01]  /*4360*/  IMAD.SHL.U32 R240, R42, 0x4, RZ ;  /* 0x000000042af07824 */ /* 0x000fe200078e00ff */
[----:B------:R2:W-:Y:S01]  /*4370*/  STL [R1+0xc8], R9 ;  /* 0x0000c80901007387 */ /* 0x0005e20000100800 */
[C---:B------:R-:W-:Y:S02]  /*4380*/  VIADD R50, R6.reuse, 0xffffffff ;  /* 0xffffffff06327836 */ /* 0x040fe40000000000 */
[----:B------:R-:W-:Y:S01]  /*4390*/  VIADD R52, R6, 0xfffffffe ;  /* 0xfffffffe06347836 */ /* 0x000fe20000000000 */
[----:B------:R3:W-:Y:S01]  /*43a0*/  STL [R1+0xc4], R10 ;  /* 0x0000c40a01007387 */ /* 0x0007e20000100800 */
[----:B------:R-:W-:Y:S01]  /*43b0*/  IMAD R232, R46, 0x24, RZ ;  /* 0x000000242ee87824 */ /* 0x000fe200078e02ff */
[----:B------:R-:W-:Y:S01]  /*43c0*/  ISETP.GE.U32.AND P2, PT, R50, 0x7fffffe0, PT ;  /* 0x7fffffe03200780c */ /* 0x000fe20003f46070 */
[----:B-1----:R-:W-:Y:S01]  /*43d0*/  IMAD R8, R75, UR7, RZ ;  /* 0x000000074b087c24 */ /* 0x002fe2000f8e02ff */
[----:B------:R1:W-:Y:S01]  /*43e0*/  STL [R1+0xc0], R11 ;  /* 0x0000c00b01007387 */ /* 0x0003e20000100800 */
[----:B------:R-:W-:Y:S01]  /*43f0*/  ISETP.GE.U32.AND P0, PT, R52, 0x7fffffdf, PT ;  /* 0x7fffffdf3400780c */ /* 0x000fe20003f06070 */
[----:B--2---:R-:W-:-:S02]  /*4400*/  IMAD R9, R73, UR7, RZ ;  /* 0x0000000749097c24 */ /* 0x004fc4000f8e02ff */
[----:B------:R2:W-:Y:S01]  /*4410*/  STL [R1+0xbc], R12 ;  /* 0x0000bc0c01007387 */ /* 0x0005e20000100800 */
[C---:B------:R-:W-:Y:S02]  /*4420*/  IMAD R234, R46.reuse, 0x28, RZ ;  /* 0x000000282eea7824 */ /* 0x040fe400078e02ff */
[----:B---3--:R-:W-:Y:S01]  /*4430*/  IMAD R10, R71, UR7, RZ ;  /* 0x00000007470a7c24 */ /* 0x008fe2000f8e02ff */
[----:B------:R3:W-:Y:S01]  /*4440*/  STL [R1+0xb8], R13 ;  /* 0x0000b80d01007387 */ /* 0x0007e20000100800 */
[C---:B------:R-:W-:Y:S02]  /*4450*/  IMAD R236, R46.reuse, 0x2c, RZ ;  /* 0x0000002c2eec7824 */ /* 0x040fe400078e02ff */
[----:B-1----:R-:W-:Y:S01]  /*4460*/  IMAD R11, R7, UR7, RZ ;  /* 0x00000007070b7c24 */ /* 0x002fe2000f8e02ff */
[----:B------:R1:W-:Y:S01]  /*4470*/  STL [R1+0xb4], R14 ;  /* 0x0000b40e01007387 */ /* 0x0003e20000100800 */
[----:B------:R-:W-:Y:S02]  /*4480*/  IMAD R7, R77, UR7, RZ ;  /* 0x000000074d077c24 */ /* 0x000fe4000f8e02ff */
[----:B--2---:R-:W-:Y:S01]  /*4490*/  IMAD R12, R69, UR7, RZ ;  /* 0x00000007450c7c24 */ /* 0x004fe2000f8e02ff */
[----:B------:R2:W-:Y:S01]  /*44a0*/  STL [R1+0xb0], R15 ;  /* 0x0000b00f01007387 */ /* 0x0005e20000100800 */
[----:B------:R-:W-:-:S02]  /*44b0*/  IMAD R48, R46, 0x30, RZ ;  /* 0x000000302e307824 */ /* 0x000fc400078e02ff */
[----:B---3--:R-:W-:Y:S01]  /*44c0*/  IMAD R13, R67, UR7, RZ ;  /* 0x00000007430d7c24 */ /* 0x008fe2000f8e02ff */
[----:B------:R3:W-:Y:S01]  /*44d0*/  STL [R1+0xac], R16 ;  /* 0x0000ac1001007387 */ /* 0x0007e20000100800 */
[C---:B------:R-:W-:Y:S02]  /*44e0*/  IMAD R50, R46.reuse, 0x34, RZ ;  /* 0x000000342e327824 */ /* 0x040fe400078e02ff */
[----:B-1----:R-:W-:Y:S01]  /*44f0*/  IMAD R14, R65, UR7, RZ ;  /* 0x00000007410e7c24 */ /* 0x002fe2000f8e02ff */
[----:B------:R1:W-:Y:S01]  /*4500*/  STL [R1+0xa8], R17 ;  /* 0x0000a81101007387 */ /* 0x0003e20000100800 */
[C---:B------:R-:W-:Y:S02]  /*4510*/  IMAD R52, R46.reuse, 0x38, RZ ;  /* 0x000000382e347824 */ /* 0x040fe400078e02ff */
        /* <DEDUP_REMOVED lines=8> */
[----:B------:R-:W-:Y:S02]  /*45a0*/  IMAD R60, R46, 0x48, RZ ;  /* 0x000000482e3c7824 */ /* 0x000fe400078e02ff */
[----:B--2---:R-:W-:Y:S01]  /*45b0*/  IMAD R18, R57, UR7, RZ ;  /* 0x0000000739127c24 */ /* 0x004fe2000f8e02ff */
[----:B------:R-:W-:Y:S01]  /*45c0*/  STL [R1+0x98], R68 ;  /* 0x0000984401007387 */ /* 0x000fe20000100800 */
[----:B---3--:R-:W-:-:S03]  /*45d0*/  LEA R106, P1, R68, R214, 0x2 ;  /* 0x000000d6446a7211 */ /* 0x008fc600078210ff */
[----:B------:R2:W-:Y:S01]  /*45e0*/  STL [R1+0x94], R66 ;  /* 0x0000944201007387 */ /* 0x0005e20000100800 */
[----:B-1----:R-:W-:Y:S02]  /*45f0*/  LEA R108, P4, R66, R214, 0x2 ;  /* 0x000000d6426c7211 */ /* 0x002fe400078810ff */
[----:B------:R-:W-:Y:S01]  /*4600*/  LEA.HI.X.SX32 R107, R68, R2, 0x2, P1 ;  /* 0x00000002446b7211 */ /* 0x000fe200008f16ff */
[----:B------:R1:W-:Y:S01]  /*4610*/  STL [R1+0x90], R64 ;  /* 0x0000904001007387 */ /* 0x0003e20000100800 */
[----:B------:R-:W-:Y:S02]  /*4620*/  LEA R110, P1, R64, R214, 0x2 ;  /* 0x000000d6406e7211 */ /* 0x000fe400078210ff */
[----:B------:R-:W-:Y:S01]  /*4630*/  LEA.HI.X.SX32 R109, R66, R2, 0x2, P4 ;  /* 0x00000002426d7211 */ /* 0x000fe200020f16ff */
[----:B------:R-:W-:Y:S01]  /*4640*/  STL [R1+0x8c], R24 ;  /* 0x00008c1801007387 */ /* 0x000fe20000100800 */
[----:B------:R-:W-:Y:S01]  /*4650*/  LEA R112, P4, R24, R214, 0x2 ;  /* 0x000000d618707211 */ /* 0x000fe200078810ff */
[----:B--2---:R-:W-:Y:S01]  /*4660*/  IMAD R66, R46, 0x54, RZ ;  /* 0x000000542e427824 */ /* 0x004fe200078e02ff */
[----:B------:R-:W-:Y:S01]  /*4670*/  LEA.HI.X.SX32 R111, R64, R2, 0x2, P1 ;  /* 0x00000002406f7211 */ /* 0x000fe200008f16ff */
[----:B------:R-:W-:Y:S01]  /*4680*/  STL [R1+0x88], R25 ;  /* 0x0000881901007387 */ /* 0x000fe20000100800 */
[----:B------:R-:W-:Y:S01]  /*4690*/  LEA R114, P1, R25, R214, 0x2 ;  /* 0x000000d619727211 */ /* 0x000fe200078210ff */
[----:B-1----:R-:W-:Y:S01]  /*46a0*/  IMAD R64, R46, 0x50, RZ ;  /* 0x000000502e407824 */ /* 0x002fe200078e02ff */
[----:B------:R-:W-:Y:S01]  /*46b0*/  LEA.HI.X.SX32 R113, R24, R2, 0x2, P4 ;  /* 0x0000000218717211 */ /* 0x000fe200020f16ff */
[----:B------:R-:W-:Y:S01]  /*46c0*/  STL [R1+0x84], R26 ;  /* 0x0000841a01007387 */ /* 0x000fe20000100800 */
[----:B------:R-:W-:-:S02]  /*46d0*/  LEA R116, P4, R26, R214, 0x2 ;  /* 0x000000d61a747211 */ /* 0x000fc400078810ff */
[----:B------:R-:W-:Y:S01]  /*46e0*/  LEA.HI.X.SX32 R115, R25, R2, 0x2, P1 ;  /* 0x0000000219737211 */ /* 0x000fe200008f16ff */
[----:B------:R-:W-:Y:S01]  /*46f0*/  STL [R1+0x80], R27 ;  /* 0x0000801b01007387 */ /* 0x000fe20000100800 */
[C---:B------:R-:W-:Y:S02]  /*4700*/  LEA R118, P1, R27.reuse, R214, 0x2 ;  /* 0x000000d61b767211 */ /* 0x040fe400078210ff */
[----:B------:R-:W-:Y:S01]  /*4710*/  LEA.HI.X.SX32 R117, R26, R2, 0x2, P4 ;  /* 0x000000021a757211 */ /* 0x000fe200020f16ff */
[----:B------:R-:W-:Y:S01]  /*4720*/  STL [R1+0x7c], R28 ;  /* 0x00007c1c01007387 */ /* 0x000fe20000100800 */
[----:B------:R-:W-:Y:S02]  /*4730*/  LEA R120, P4, R28, R214, 0x2 ;  /* 0x000000d61c787211 */ /* 0x000fe400078810ff */
        /* <DEDUP_REMOVED lines=14> */
[----:B------:R-:W-:Y:S02]  /*4820*/  LEA R130, P1, R34, R214, 0x2 ;  /* 0x000000d622827211 */ /* 0x000fe400078210ff */
        /* <DEDUP_REMOVED lines=16> */
[----:B------:R1:W-:Y:S01]  /*4930*/  STL [R1+0x50], R62 ;  /* 0x0000503e01007387 */ /* 0x0003e20000100800 */
[----:B------:R-:W-:Y:S02]  /*4940*/  LEA R142, P1, R62, R214, 0x2 ;  /* 0x000000d63e8e7211 */ /* 0x000fe400078210ff */
[----:B------:R-:W-:Y:S01]  /*4950*/  LEA.HI.X.SX32 R141, R38, R2, 0x2, P4 ;  /* 0x00000002268d7211 */ /* 0x000fe200020f16ff */
[----:B------:R-:W-:Y:S01]  /*4960*/  STL [R1+0x4c], R41 ;  /* 0x00004c2901007387 */ /* 0x000fe20000100800 */
[----:B------:R-:W-:Y:S02]  /*4970*/  LEA R144, P4, R41, R214, 0x2 ;  /* 0x000000d629907211 */ /* 0x000fe400078810ff */
        /* <DEDUP_REMOVED lines=41> */
[----:B------:R1:W-:Y:S01]  /*4c10*/  STL [R1+0x14], R12 ;  /* 0x0000140c01007387 */ /* 0x0003e20000100800 */
[----:B------:R-:W-:-:S02]  /*4c20*/  LEA R172, P4, R12, R214, 0x2 ;  /* 0x000000d60cac7211 */ /* 0x000fc400078810ff */
[----:B------:R-:W-:Y:S01]  /*4c30*/  LEA.HI.X.SX32 R171, R13, R2, 0x2, P1 ;  /* 0x000000020dab7211 */ /* 0x000fe200008f16ff */
[----:B------:R2:W-:Y:S01]  /*4c40*/  STL [R1+0x10], R11 ;  /* 0x0000100b01007387 */ /* 0x0005e20000100800 */
[C---:B------:R-:W-:Y:S02]  /*4c50*/  LEA R174, P1, R11.reuse, R214, 0x2 ;  /* 0x000000d60bae7211 */ /* 0x040fe400078210ff */
[----:B------:R-:W-:Y:S01]  /*4c60*/  LEA.HI.X.SX32 R173, R12, R2, 0x2, P4 ;  /* 0x000000020cad7211 */ /* 0x000fe200020f16ff */
[----:B------:R3:W-:Y:S01]  /*4c70*/  STL [R1+0xc], R10 ;  /* 0x00000c0a01007387 */ /* 0x0007e20000100800 */
[----:B------:R-:W-:Y:S01]  /*4c80*/  LEA R176, P4, R10, R214, 0x2 ;  /* 0x000000d60ab07211 */ /* 0x000fe200078810ff */
[C---:B-1----:R-:W-:Y:S01]  /*4c90*/  IMAD R12, R46.reuse, 0x13, RZ ;  /* 0x000000132e0c7824 */ /* 0x042fe200078e02ff */
[----:B------:R-:W-:Y:S01]  /*4ca0*/  LEA.HI.X.SX32 R175, R11, R2, 0x2, P1 ;  /* 0x000000020baf7211 */ /* 0x000fe200008f16ff */
[----:B------:R1:W-:Y:S01]  /*4cb0*/  STL [R1+0x8], R9 ;  /* 0x0000080901007387 */ /* 0x0003e20000100800 */
[C---:B------:R-:W-:Y:S01]  /*4cc0*/  LEA R178, P1, R9.reuse, R214, 0x2 ;  /* 0x000000d609b27211 */ /* 0x040fe200078210ff */
[----:B--2---:R-:W-:Y:S01]  /*4cd0*/  IMAD R11, R46, 0x15, RZ ;  /* 0x000000152e0b7824 */ /* 0x004fe200078e02ff */
[----:B------:R-:W-:Y:S01]  /*4ce0*/  LEA.HI.X.SX32 R177, R10, R2, 0x2, P4 ;  /* 0x000000020ab17211 */ /* 0x000fe200020f16ff */
[----:B------:R1:W-:Y:S01]  /*4cf0*/  STL [R1+0x4], R8 ;  /* 0x0000040801007387 */ /* 0x0003e20000100800 */
[----:B------:R-:W-:Y:S01]  /*4d00*/  LEA R180, P4, R8, R214, 0x2 ;  /* 0x000000d608b47211 */ /* 0x000fe200078810ff */
[----:B---3--:R-:W-:Y:S01]  /*4d10*/  IMAD R10, R46, 0x16, RZ ;  /* 0x000000162e0a7824 */ /* 0x008fe200078e02ff */
[----:B------:R-:W-:Y:S01]  /*4d20*/  LEA.HI.X.SX32 R179, R9, R2, 0x2, P1 ;  /* 0x0000000209b37211 */ /* 0x000fe200008f16ff */
[----:B------:R1:W-:Y:S01]  /*4d30*/  STL [R1], R7 ;  /* 0x0000000701007387 */ /* 0x0003e20000100800 */
[----:B------:R-:W-:-:S02]  /*4d40*/  LEA R182, P1, R7, R214, 0x2 ;  /* 0x000000d607b67211 */ /* 0x000fc400078210ff */
[----:B------:R-:W-:Y:S01]  /*4d50*/  LEA.HI.X.SX32 R181, R8, R2, 0x2, P4 ;  /* 0x0000000208b57211 */ /* 0x000fe200020f16ff */
[----:B------:R1:W-:Y:S01]  /*4d60*/  STL [R1+0x114], R12 ;  /* 0x0001140c01007387 */ /* 0x0003e20000100800 */
[C---:B------:R-:W-:Y:S02]  /*4d70*/  LEA R184, P4, R252.reuse, R214, 0x2 ;  /* 0x000000d6fcb87211 */ /* 0x040fe400078810ff */
[----:B------:R-:W-:Y:S01]  /*4d80*/  LEA.HI.X.SX32 R183, R7, R2, 0x2, P1 ;  /* 0x0000000207b77211 */ /* 0x000fe200008f16ff */
[----:B------:R1:W-:Y:S01]  /*4d90*/  STL [R1+0x110], R11 ;  /* 0x0001100b01007387 */ /* 0x0003e20000100800 */
[----:B------:R-:W-:Y:S02]  /*4da0*/  LEA R186, P1, R251, R214, 0x2 ;  /* 0x000000d6fbba7211 */ /* 0x000fe400078210ff */
[----:B------:R-:W-:Y:S01]  /*4db0*/  LEA.HI.X.SX32 R185, R252, R2, 0x2, P4 ;  /* 0x00000002fcb97211 */ /* 0x000fe200020f16ff */
[----:B------:R1:W-:Y:S01]  /*4dc0*/  STL [R1+0x10c], R10 ;  /* 0x00010c0a01007387 */ /* 0x0003e20000100800 */
[----:B------:R-:W-:-:S02]  /*4dd0*/  LEA R188, P4, R44, R214, 0x2 ;  /* 0x000000d62cbc7211 */ /* 0x000fc400078810ff */
[----:B------:R-:W-:Y:S02]  /*4de0*/  LEA.HI.X.SX32 R187, R251, R2, 0x2, P1 ;  /* 0x00000002fbbb7211 */ /* 0x000fe400008f16ff */
[C---:B------:R-:W-:Y:S02]  /*4df0*/  LEA R190, P1, R45.reuse, R214, 0x2 ;  /* 0x000000d62dbe7211 */ /* 0x040fe400078210ff */
[----:B------:R-:W-:Y:S02]  /*4e00*/  LEA.HI.X.SX32 R189, R44, R2, 0x2, P4 ;  /* 0x000000022cbd7211 */ /* 0x000fe400020f16ff */
[----:B------:R-:W-:Y:S02]  /*4e10*/  LEA R192, P4, R238, R214, 0x2 ;  /* 0x000000d6eec07211 */ /* 0x000fe400078810ff */
[----:B------:R-:W-:Y:S02]  /*4e20*/  LEA.HI.X.SX32 R191, R45, R2, 0x2, P1 ;  /* 0x000000022dbf7211 */ /* 0x000fe400008f16ff */
        /* <DEDUP_REMOVED lines=13> */
[-C--:B------:R-:W-:Y:S02]  /*4f00*/  LEA.HI.X.SX32 R205, R246, R2.reuse, 0x2, P4 ;  /* 0x00000002f6cd7211 */ /* 0x080fe400020f16ff */
[----:B------:R-:W-:Y:S02]  /*4f10*/  IADD3 R38, P4, PT, R240, UR12, RZ ;  /* 0x0000000cf0267c10 */ /* 0x000fe4000ff9e0ff */
[----:B------:R-:W-:Y:S02]  /*4f20*/  LEA.HI.X.SX32 R215, R247, R2, 0x2, P1 ;  /* 0x00000002f7d77211 */ /* 0x000fe400008f16ff */
[----:B------:R-:W-:Y:S02]  /*4f30*/  IADD3 R216, P1, PT, R226, R38, RZ ;  /* 0x00000026e2d87210 */ /* 0x000fe40007f3e0ff */
[----:B------:R-:W-:Y:S01]  /*4f40*/  LEA.HI.X.SX32 R39, R42, UR13, 0x2, P4 ;  /* 0x0000000d2a277c11 */ /* 0x000fe2000a0f16ff */
[----:B-1----:R-:W-:Y:S10]  /*4f50*/  BRA.U UP0, `(.L_x_5) ;  /* 0x0000000100187547 */ /* 0x002ff4000b800000 */
[----:B------:R-:W-:Y:S01]  /*4f60*/  ELECT P4, URZ, PT ;  /* 0x0000000000ff782f */ /* 0x000fe20003880000 */
[----:B------:R-:W-:Y:S01]  /*4f70*/  IMAD.MOV.U32 R2, RZ, RZ, 0x1 ;  /* 0x00000001ff027424 */ /* 0x000fe200078e00ff */
[----:B------:R-:W-:Y:S01]  /*4f80*/  UMOV UR5, 0x40 ;  /* 0x0000004000057882 */ /* 0x000fe20000000000 */
[----:B------:R-:W-:Y:S01]  /*4f90*/  UVIRTCOUNT.DEALLOC.SMPOOL 0x80 ;  /* 0x000000800000784c */ /* 0x000fe20000000000 */
[----:B------:R-:W-:-:S09]  /*4fa0*/  ULEA UR5, UR4, UR5, 0x18 ;  /* 0x0000000504057291 */ /* 0x000fd2000f8ec0ff */
[----:B------:R1:W-:Y:S03]  /*4fb0*/  @P4 STS.U8 [UR5], R2 ;  /* 0x00000002ff004988 */ /* 0x0003e60008000005 */
.L_x_5:
[CC--:B------:R-:W-:Y:S01]  /*4fc0*/  LEA.HI.X.SX32 R217, R46.reuse, R39.reuse, 0x2, P1 ;  /* 0x000000272ed97211 */ /* 0x0c0fe200008f16ff */
[C---:B------:R-:W-:Y:S01]  /*4fd0*/  IMAD R68, R46.reuse, 0x58, RZ ;  /* 0x000000582e447824 */ /* 0x040fe200078e02ff */
[-C--:B------:R-:W-:Y:S01]  /*4fe0*/  IADD3 R220, P1, PT, R211, R38.reuse, RZ ;  /* 0x00000026d3dc7210 */ /* 0x080fe20007f3e0ff */
[C---:B------:R-:W-:Y:S01]  /*4ff0*/  IMAD R9, R46.reuse, 0x17, RZ ;  /* 0x000000172e097824 */ /* 0x040fe200078e02ff */
[-C--:B------:R-:W-:Y:S01]  /*5000*/  LEA R218, P4, R46, R38.reuse, 0x3 ;  /* 0x000000262eda7211 */ /* 0x080fe200078818ff */
[----:B------:R-:W-:Y:S01]  /*5010*/  USHF.L.U32 UR4, UR6, 0x15, URZ ;  /* 0x0000001506047899 */ /* 0x000fe200080006ff */
[-C--:B------:R-:W-:Y:S01]  /*5020*/  LEA.HI.X.SX32 R221, R224, R39.reuse, 0x2, P1 ;  /* 0x00000027e0dd7211 */ /* 0x080fe200008f16ff */
[----:B------:R-:W-:Y:S01]  /*5030*/  IMAD R8, R46, 0x19, RZ ;  /* 0x000000192e087824 */ /* 0x000fe200078e02ff */
[-C--:B------:R-:W-:Y:S01]  /*5040*/  IADD3 R224, P1, PT, R206, R38.reuse, RZ ;  /* 0x00000026cee07210 */ /* 0x080fe20007f3e0ff */
[----:B------:R-:W-:Y:S01]  /*5050*/  ULOP3.LUT UR4, UR4, 0x600000, URZ, 0xc0, !UPT ;  /* 0x0060000004047892 */ /* 0x000fe2000f8ec0ff */
[-C--:B------:R-:W-:Y:S01]  /*5060*/  LEA.HI.X.SX32 R219, R222, R39.reuse, 0x2, P4 ;  /* 0x00000027dedb7211 */ /* 0x080fe200020f16ff */
[C---:B-1----:R-:W-:Y:S01]  /*5070*/  IMAD R2, R46.reuse, 0x1b, RZ ;  /* 0x0000001b2e027824 */ /* 0x042fe200078e02ff */
[-C--:B------:R-:W-:Y:S01]  /*5080*/  LEA R222, P4, R46, R38.reuse, 0x4 ;  /* 0x000000262ede7211 */ /* 0x080fe200078820ff */
[----:B------:R-:W-:Y:S01]  /*5090*/  UIADD3 UR11, UPT, UPT, UR18, UR4, URZ ;  /* 0x00000004120b7290 */ /* 0x000fe2000fffe0ff */
[-C--:B------:R-:W-:Y:S01]  /*50a0*/  LEA.HI.X.SX32 R225, R70, R39.reuse, 0x2, P1 ;  /* 0x0000002746e17211 */ /* 0x080fe200008f16ff */
[----:B------:R-:W-:Y:S01]  /*50b0*/  IMAD R70, R46, 0x5c, RZ ;  /* 0x0000005c2e467824 */ /* 0x000fe200078e02ff */
[-C--:B------:R-:W-:Y:S01]  /*50c0*/  IADD3 R228, P1, PT, R5, R38.reuse, RZ ;  /* 0x0000002605e47210 */ /* 0x080fe20007f3e0ff */
[----:B------:R-:W-:Y:S01]  /*50d0*/  UMOV UR4, 0x1 ;  /* 0x0000000100047882 */ /* 0x000fe20000000000 */
[-C--:B------:R-:W-:Y:S01]  /*50e0*/  LEA.HI.X.SX32 R223, R226, R39.reuse, 0x2, P4 ;  /* 0x00000027e2df7211 */ /* 0x080fe200020f16ff */
[----:B------:R-:W-:Y:S01]  /*50f0*/  UIADD3 UR8, UPT, UPT, UR10, 0x5c000, URZ ;  /* 0x0005c0000a087890 */ /* 0x000fe2000fffe0ff */
[-C--:B------:R-:W-:Y:S01]  /*5100*/  IADD3 R226, P4, PT, R79, R38.reuse, RZ ;  /* 0x000000264fe27210 */ /* 0x080fe20007f9e0ff */
[----:B------:R-:W-:Y:S01]  /*5110*/  IMAD R7, R46, 0x1a, RZ ;  /* 0x0000001a2e077824 */ /* 0x000fe200078e02ff */
[-C--:B------:R-:W-:Y:S01]  /*5120*/  LEA.HI.X.SX32 R229, R72, R39.reuse, 0x2, P1 ;  /* 0x0000002748e57211 */ /* 0x080fe200008f16ff */
[----:B------:R-:W-:Y:S01]  /*5130*/  IMAD R72, R46, 0x60, RZ ;  /* 0x000000602e487824 */ /* 0x000fe200078e02ff */
[-C--:B------:R-:W-:Y:S01]  /*5140*/  IADD3 R232, P1, PT, R232, R38.reuse, RZ ;  /* 0x00000026e8e87210 */ /* 0x080fe20007f3e0ff */
[----:B------:R-:W-:Y:S01]  /*5150*/  STTM.x64 tmem[UR11], RZ ;  /* 0x000000ff000079ed */ /* 0x000fe2000834000b */
[-C--:B------:R-:W-:Y:S01]  /*5160*/  LEA.HI.X.SX32 R227, R230, R39.reuse, 0x2, P4 ;  /* 0x00000027e6e37211 */ /* 0x080fe200020f16ff */
[----:B------:R-:W-:Y:S01]  /*5170*/  STTM.x64 tmem[UR11+0x40], RZ ;  /* 0x000040ff000079ed */ /* 0x000fe2000834000b */
[-C--:B------:R-:W-:Y:S01]  /*5180*/  LEA R230, P4, R46, R38.reuse, 0x5 ;  /* 0x000000262ee67211 */ /* 0x080fe200078828ff */
[----:B------:R-:W-:Y:S01]  /*5190*/  STTM.x64 tmem[UR11+0x80], RZ ;  /* 0x000080ff000079ed */ /* 0x000fe2000834000b */
[-C--:B------:R-:W-:Y:S01]  /*51a0*/  LEA.HI.X.SX32 R233, R213, R39.reuse, 0x2, P1 ;  /* 0x00000027d5e97211 */ /* 0x080fe200008f16ff */
[----:B------:R-:W-:Y:S01]  /*51b0*/  STTM.x64 tmem[UR11+0xc0], RZ ;  /* 0x0000c0ff000079ed */ /* 0x000fe2000834000b */
[-C--:B------:R-:W-:Y:S01]  /*51c0*/  IADD3 R236, P1, PT, R236, R38.reuse, RZ ;  /* 0x00000026ecec7210 */ /* 0x080fe20007f3e0ff */
[----:B------:R-:W1:Y:S01]  /*51d0*/  FENCE.VIEW.ASYNC.T ;  /* 0x00000000000073c6 */ /* 0x000e620000000200 */
[-C--:B------:R-:W-:Y:S01]  /*51e0*/  LEA.HI.X.SX32 R231, R235, R39.reuse, 0x2, P4 ;  /* 0x00000027ebe77211 */ /* 0x080fe200020f16ff */
[----:B------:R-:W-:Y:S01]  /*51f0*/  STL [R1+0x108], R9 ;  /* 0x0001080901007387 */ /* 0x000fe20000100800 */
[-C--:B------:R-:W-:Y:S01]  /*5200*/  IADD3 R234, P4, PT, R234, R38.reuse, RZ ;  /* 0x00000026eaea7210 */ /* 0x080fe20007f9e0ff */
[----:B------:R-:W2:Y:S01]  /*5210*/  LDCU.64 UR16, c[0x0][0x358] ;  /* 0x00006b00ff1077ac */ /* 0x000ea20008000a00 */
[-C--:B------:R-:W-:Y:S01]  /*5220*/  LEA.HI.X.SX32 R237, R74, R39.reuse, 0x2, P1 ;  /* 0x000000274aed7211 */ /* 0x080fe200008f16ff */
[----:B------:R-:W-:Y:S01]  /*5230*/  IMAD R74, R46, 0x64, RZ ;  /* 0x000000642e4a7824 */ /* 0x000fe200078e02ff */
[----:B-1----:R-:W-:Y:S01]  /*5240*/  BAR.SYNC.DEFER_BLOCKING 0x0 ;  /* 0x0000000000007b1d */ /* 0x002fe20000010000 */
[-C--:B------:R-:W-:Y:S01]  /*5250*/  IADD3 R50, P1, PT, R50, R38.reuse, RZ ;  /* 0x0000002632327210 */ /* 0x080fe20007f3e0ff */
[----:B------:R-:W-:Y:S01]  /*5260*/  VIADD R36, R6, 0x1f ;  /* 0x0000001f06247836 */ /* 0x000fe20000000000 */
[-C--:B------:R-:W-:Y:S01]  /*5270*/  LEA.HI.X.SX32 R235, R212, R39.reuse, 0x2, P4 ;  /* 0x00000027d4eb7211 */ /* 0x080fe200020f16ff */
[----:B------:R-:W-:Y:S01]  /*5280*/  IMAD R212, R46, 0x7c, RZ ;  /* 0x0000007c2ed47824 */ /* 0x000fe200078e02ff */
[-C--:B------:R-:W-:Y:S01]  /*5290*/  IADD3 R48, P4, PT, R48, R38.reuse, RZ ;  /* 0x0000002630307210 */ /* 0x080fe20007f9e0ff */
[----:B------:R-:W-:Y:S01]  /*52a0*/  IMAD.SHL.U32 R41, R46, 0x20, RZ ;  /* 0x000000202e297824 */ /* 0x000fe200078e00ff */
[-C--:B------:R-:W-:Y:S01]  /*52b0*/  LEA.HI.X.SX32 R51, R210, R39.reuse, 0x2, P1 ;  /* 0x00000027d2337211 */ /* 0x080fe200008f16ff */
[----:B------:R1:W-:Y:S01]  /*52c0*/  STL [R1+0x104], R8 ;  /* 0x0001040801007387 */ /* 0x0003e20000100800 */
[-C--:B------:R-:W-:Y:S01]  /*52d0*/  IADD3 R54, P1, PT, R54, R38.reuse, RZ ;  /* 0x0000002636367210 */ /* 0x080fe20007f3e0ff */
[----:B------:R-:W-:Y:S01]  /*52e0*/  IMAD R210, R46, 0x78, RZ ;  /* 0x000000782ed27824 */ /* 0x000fe200078e02ff */
[-C--:B------:R-:W-:Y:S01]  /*52f0*/  LEA.HI.X.SX32 R49, R211, R39.reuse, 0x2, P4 ;  /* 0x00000027d3317211 */ /* 0x080fe200020f16ff */
[----:B------:R-:W-:Y:S01]  /*5300*/  STL [R1+0x100], R7 ;  /* 0x0001000701007387 */ /* 0x000fe20000100800 */
[-C--:B------:R-:W-:Y:S01]  /*5310*/  IADD3 R52, P4, PT, R52, R38.reuse, RZ ;  /* 0x0000002634347210 */ /* 0x080fe20007f9e0ff */
[----:B------:R-:W-:Y:S01]  /*5320*/  IMAD.SHL.U32 R43, R47, 0x20, RZ ;  /* 0x000000202f2b7824 */ /* 0x000fe200078e00ff */
[-C--:B------:R-:W-:Y:S01]  /*5330*/  LEA.HI.X.SX32 R55, R76, R39.reuse, 0x2, P1 ;  /* 0x000000274c377211 */ /* 0x080fe200008f16ff */
[----:B------:R-:W-:Y:S01]  /*5340*/  IMAD R76, R46, 0x68, RZ ;  /* 0x000000682e4c7824 */ /* 0x000fe200078e02ff */
[-C--:B------:R-:W-:Y:S01]  /*5350*/  IADD3 R58, P1, PT, R58, R38.reuse, RZ ;  /* 0x000000263a3a7210 */ /* 0x080fe20007f3e0ff */
[----:B------:R3:W-:Y:S01]  /*5360*/  STL [R1+0xfc], R2 ;  /* 0x0000fc0201007387 */ /* 0x0007e20000100800 */
[----:B------:R-:W-:Y:S01]  /*5370*/  LEA.HI.X.SX32 R53, R209, R39, 0x2, P4 ;  /* 0x00000027d1357211 */ /* 0x000fe200020f16ff */
[----:B------:R-:W4:Y:S01]  /*5380*/  LDC R47, c[0x0][0x3a0] ;  /* 0x0000e800ff2f7b82 */ /* 0x000f220000000800 */
[----:B------:R-:W-:-:S02]  /*5390*/  LEA R56, P4, R46, R38, 0x6 ;  /* 0x000000262e387211 */ /* 0x000fc400078830ff */
[-C--:B------:R-:W-:Y:S02]  /*53a0*/  LEA.HI.X.SX32 R59, R207, R39.reuse, 0x2, P1 ;  /* 0x00000027cf3b7211 */ /* 0x080fe400008f16ff */
[-C--:B------:R-:W-:Y:S02]  /*53b0*/  IADD3 R62, P1, PT, R62, R38.reuse, RZ ;  /* 0x000000263e3e7210 */ /* 0x080fe40007f3e0ff */
[-C--:B------:R-:W-:Y:S01]  /*53c0*/  LEA.HI.X.SX32 R57, R208, R39.reuse, 0x2, P4 ;  /* 0x00000027d0397211 */ /* 0x080fe200020f16ff */
[----:B------:R-:W-:Y:S01]  /*53d0*/  IMAD R208, R46, 0x74, RZ ;  /* 0x000000742ed07824 */ /* 0x000fe200078e02ff */
[-C--:B------:R-:W-:Y:S02]  /*53e0*/  IADD3 R60, P4, PT, R60, R38.reuse, RZ ;  /* 0x000000263c3c7210 */ /* 0x080fe40007f9e0ff */
[----:B------:R-:W-:Y:S02]  /*53f0*/  LEA.HI.X.SX32 R63, R12, R39, 0x2, P1 ;  /* 0x000000270c3f7211 */ /* 0x000fe400008f16ff */
[----:B------:R-:W-:-:S02]  /*5400*/  IADD3 R66, P1, PT, R66, R38, RZ ;  /* 0x0000002642427210 */ /* 0x000fc40007f3e0ff */
[-C--:B------:R-:W-:Y:S01]  /*5410*/  LEA.HI.X.SX32 R61, R78, R39.reuse, 0x2, P4 ;  /* 0x000000274e3d7211 */ /* 0x080fe200020f16ff */
[----:B------:R-:W-:Y:S01]  /*5420*/  IMAD R78, R46, 0x6c, RZ ;  /* 0x0000006c2e4e7824 */ /* 0x000fe200078e02ff */
[-C--:B------:R-:W-:Y:S02]  /*5430*/  IADD3 R64, P4, PT, R64, R38.reuse, RZ ;  /* 0x0000002640407210 */ /* 0x080fe40007f9e0ff */
[-C--:B------:R-:W-:Y:S02]  /*5440*/  LEA.HI.X.SX32 R67, R11, R39.reuse, 0x2, P1 ;  /* 0x000000270b437211 */ /* 0x080fe400008f16ff */
[-C--:B------:R-:W-:Y:S02]  /*5450*/  IADD3 R70, P1, PT, R70, R38.reuse, RZ ;  /* 0x0000002646467210 */ /* 0x080fe40007f3e0ff */
[----:B------:R-:W-:Y:S01]  /*5460*/  LEA.HI.X.SX32 R65, R206, R39, 0x2, P4 ;  /* 0x00000027ce417211 */ /* 0x000fe200020f16ff */
[----:B------:R-:W-:Y:S01]  /*5470*/  IMAD R206, R46, 0x70, RZ ;  /* 0x000000702ece7824 */ /* 0x000fe200078e02ff */
[----:B------:R-:W-:-:S02]  /*5480*/  IADD3 R68, P4, PT, R68, R38, RZ ;  /* 0x0000002644447210 */ /* 0x000fc40007f9e0ff */
[-C--:B------:R-:W-:Y:S02]  /*5490*/  LEA.HI.X.SX32 R71, R9, R39.reuse, 0x2, P1 ;  /* 0x0000002709477211 */ /* 0x080fe400008f16ff */
[-C--:B------:R-:W-:Y:S02]  /*54a0*/  IADD3 R74, P1, PT, R74, R38.reuse, RZ ;  /* 0x000000264a4a7210 */ /* 0x080fe40007f3e0ff */
[-C--:B------:R-:W-:Y:S02]  /*54b0*/  LEA.HI.X.SX32 R69, R10, R39.reuse, 0x2, P4 ;  /* 0x000000270a457211 */ /* 0x080fe400020f16ff */
[-C--:B------:R-:W-:Y:S02]  /*54c0*/  IADD3 R72, P4, PT, R72, R38.reuse, RZ ;  /* 0x0000002648487210 */ /* 0x080fe40007f9e0ff */
[----:B------:R-:W-:Y:S01]  /*54d0*/  LEA.HI.X.SX32 R75, R8, R39, 0x2, P1 ;  /* 0x00000027084b7211 */ /* 0x000fe200008f16ff */
[----:B-1----:R-:W-:Y:S01]  /*54e0*/  VIADD R8, R6, 0xffffffde ;  /* 0xffffffde06087836 */ /* 0x002fe20000000000 */
[----:B------:R-:W-:-:S02]  /*54f0*/  IADD3 R78, P1, PT, R78, R38, RZ ;  /* 0x000000264e4e7210 */ /* 0x000fc40007f3e0ff */
[-C--:B------:R-:W-:Y:S02]  /*5500*/  LEA.HI.X.SX32 R73, R79, R39.reuse, 0x2, P4 ;  /* 0x000000274f497211 */ /* 0x080fe400020f16ff */
[-C--:B------:R-:W-:Y:S01]  /*5510*/  LEA.HI.X.SX32 R79, R2, R39.reuse, 0x2, P1 ;  /* 0x00000027024f7211 */ /* 0x080fe200008f16ff */
[----:B---3--:R-:W-:Y:S01]  /*5520*/  IMAD R2, R46, 0x1d, RZ ;  /* 0x0000001d2e027824 */ /* 0x008fe200078e02ff */
[----:B------:R-:W-:Y:S02]  /*5530*/  ISETP.NE.U32.AND P1, PT, R0, RZ, PT ;  /* 0x000000ff0000720c */ /* 0x000fe40003f25070 */
[-C--:B------:R-:W-:Y:S02]  /*5540*/  IADD3 R76, P4, PT, R76, R38.reuse, RZ ;  /* 0x000000264c4c7210 */ /* 0x080fe40007f9e0ff */
[----:B------:R-:W-:Y:S02]  /*5550*/  LEA R248, R0, UR10, 0x7 ;  /* 0x0000000a00f87c11 */ /* 0x000fe4000f8e38ff */
[----:B------:R-:W-:Y:S01]  /*5560*/  LEA.HI.X.SX32 R77, R7, R39, 0x2, P4 ;  /* 0x00000027074d7211 */ /* 0x000fe200020f16ff */
[----:B------:R-:W-:Y:S01]  /*5570*/  VIADD R7, R6, 0xffffffa0 ;  /* 0xffffffa006077836 */ /* 0x000fe20000000000 */
[----:B------:R-:W-:-:S02]  /*5580*/  IADD3 R206, P4, PT, R206, R38, RZ ;  /* 0x00000026cece7210 */ /* 0x000fc40007f9e0ff */
[----:B------:R-:W-:Y:S02]  /*5590*/  LOP3.LUT R9, R4, 0x1f, RZ, 0xc0, !PT ;  /* 0x0000001f04097812 */ /* 0x000fe400078ec0ff */
[----:B------:R-:W-:Y:S01]  /*55a0*/  LEA.HI.X.SX32 R207, R5, R39, 0x2, P4 ;  /* 0x0000002705cf7211 */ /* 0x000fe200020f16ff */
[----:B------:R-:W-:Y:S01]  /*55b0*/  VOTEU.ALL UP1, P1 ;  /* 0x0000000000ff7886 */ /* 0x000fe20000820000 */
[----:B------:R-:W-:Y:S01]  /*55c0*/  IADD3 R208, P4, PT, R208, R38, RZ ;  /* 0x00000026d0d07210 */ /* 0x000fe20007f9e0ff */
[----:B------:R-:W-:Y:S01]  /*55d0*/  IMAD R5, R46, 0x1f, RZ ;  /* 0x0000001f2e057824 */ /* 0x000fe200078e02ff */
[----:B------:R-:W-:Y:S01]  /*55e0*/  VOTEU.ALL UP2, P1 ;  /* 0x0000000000ff7886 */ /* 0x000fe20000840000 */
[----:B------:R-:W-:Y:S01]  /*55f0*/  LOP3.LUT R4, R4, 0x60, RZ, 0xc0, !PT ;  /* 0x0000006004047812 */ /* 0x000fe200078ec0ff */
[----:B------:R-:W-:-:S04]  /*5600*/  @!UP1 UIADD3 UR20, UPT, UPT, -UR4, 0x100000, URZ ;  /* 0x0010000004149890 */ /* 0x000fc8000fffe1ff */
[----:B------:R-:W-:Y:S02]  /*5610*/  @!UP1 USHF.L.U32 UR21, UR20, 0xb, URZ ;  /* 0x0000000b14159899 */ /* 0x000fe400080006ff */
[----:B------:R-:W-:Y:S02]  /*5620*/  @!UP1 USHF.L.U32 UR20, UR20, 0x1, URZ ;  /* 0x0000000114149899 */ /* 0x000fe400080006ff */
[----:B------:R-:W-:-:S04]  /*5630*/  @!UP1 UIADD3 UR4, UPT, UPT, -UR4, 0x100000, URZ ;  /* 0x0010000004049890 */ /* 0x000fc8000fffe1ff */
[----:B------:R-:W-:Y:S02]  /*5640*/  @!UP1 USHF.L.U32 UR5, UR4, 0xb, URZ ;  /* 0x0000000b04059899 */ /* 0x000fe400080006ff */
[----:B------:R-:W-:Y:S01]  /*5650*/  @!UP1 USHF.L.U32 UR4, UR4, 0x1, URZ ;  /* 0x0000000104049899 */ /* 0x000fe200080006ff */
[----:B------:R-:W-:Y:S01]  /*5660*/  VOTEU.ALL UP1, P1 ;  /* 0x0000000000ff7886 */ /* 0x000fe20000820000 */
[----:B------:R-:W-:Y:S01]  /*5670*/  LEA.HI.X.SX32 R209, R2, R39, 0x2, P4 ;  /* 0x0000002702d17211 */ /* 0x000fe200020f16ff */
[----:B------:R-:W-:Y:S01]  /*5680*/  IMAD R2, R46, 0x1e, RZ ;  /* 0x0000001e2e027824 */ /* 0x000fe200078e02ff */
[----:B------:R-:W-:-:S04]  /*5690*/  IADD3 R210, P4, PT, R210, R38, RZ ;  /* 0x00000026d2d27210 */ /* 0x000fc80007f9e0ff */
[----:B------:R-:W-:Y:S01]  /*56a0*/  LEA.HI.X.SX32 R211, R2, R39, 0x2, P4 ;  /* 0x0000002702d37211 */ /* 0x000fe200020f16ff */
[----:B------:R-:W-:Y:S01]  /*56b0*/  VIADD R2, R6, 0xfffffffc ;  /* 0xfffffffc06027836 */ /* 0x000fe20000000000 */
[----:B------:R-:W1:Y:S02]  /*56c0*/  FENCE.VIEW.ASYNC.S ;  /* 0x00000000000073c6 */ /* 0x000e640000000000 */
[----:B-1----:R1:W3:Y:S02]  /*56d0*/  @!UP1 SYNCS.EXCH.64 URZ, [UR8], UR20 ;  /* 0x0000001408ff95b2 */ /* 0x0022e40008000100 */
[----:B---3--:R-:W-:Y:S01]  /*56e0*/  BAR.SYNC.DEFER_BLOCKING 0x0 ;  /* 0x0000000000007b1d */ /* 0x008fe20000010000 */
[----:B------:R-:W-:-:S04]  /*56f0*/  IADD3 R212, P4, PT, R212, R38, RZ ;  /* 0x00000026d4d47210 */ /* 0x000fc80007f9e0ff */
[----:B------:R-:W-:Y:S01]  /*5700*/  LEA.HI.X.SX32 R213, R5, R39, 0x2, P4 ;  /* 0x0000002705d57211 */ /* 0x000fe200020f16ff */
[----:B------:R-:W-:Y:S01]  /*5710*/  VIADD R5, R6, 0xffffffc0 ;  /* 0xffffffc006057836 */ /* 0x000fe20000000000 */
[----:B------:R-:W-:Y:S01]  /*5720*/  ISETP.GE.U32.AND P4, PT, R2, 0x7fffffdd, PT ;  /* 0x7fffffdd0200780c */ /* 0x000fe20003f86070 */
[----:B------:R-:W-:Y:S01]  /*5730*/  VIADD R2, R6, 0xfffffffb ;  /* 0xfffffffb06027836 */ /* 0x000fe20000000000 */
[----:B------:R1:W2:Y:S02]  /*5740*/  @!UP2 SYNCS.EXCH.64 URZ, [UR10+0x5c008], UR4 ;  /* 0x05c008040affa5b2 */ /* 0x0002a40008000100 */
[----:B------:R-:W-:Y:S01]  /*5750*/  @!PT LDS RZ, [RZ] ;  /* 0x00000000fffff984 */ /* 0x000fe20000000800 */
[----:B------:R-:W-:Y:S01]  /*5760*/  @!PT LDS RZ, [RZ] ;  /* 0x00000000fffff984 */ /* 0x000fe20000000800 */
[----:B------:R-:W-:Y:S01]  /*5770*/  @!PT LDS RZ, [RZ] ;  /* 0x00000000fffff984 */ /* 0x000fe20000000800 */
[----:B--2---:R2:W-:Y:S02]  /*5780*/  LDGSTS.E [R248+0x40000], desc[UR16][R38.64], !P2 ;  /* 0x4000000026f87fae */ /* 0x0045e4000d1a1010 */
[----:B------:R-:W-:Y:S01]  /*5790*/  ISETP.GE.U32.AND P2, PT, R2, 0x7fffffdc, PT ;  /* 0x7fffffdc0200780c */ /* 0x000fe20003f46070 */
[----:B------:R-:W-:Y:S01]  /*57a0*/  VIADD R2, R6, 0xfffffffa ;  /* 0xfffffffa06027836 */ /* 0x000fe20000000000 */
[----:B------:R3:W-:Y:S04]  /*57b0*/  LDGSTS.E [R248+0x40004], desc[UR16][R216.64], !P0 ;  /* 0x40004000d8f87fae */ /* 0x0007e8000c1a1010 */
[----:B------:R-:W-:Y:S01]  /*57c0*/  ISETP.GE.U32.AND P0, PT, R2, 0x7fffffdb, PT ;  /* 0x7fffffdb0200780c */ /* 0x000fe20003f06070 */
[----:B------:R-:W-:Y:S01]  /*57d0*/  VIADD R2, R6, 0xfffffff9 ;  /* 0xfffffff906027836 */ /* 0x000fe20000000000 */
[----:B------:R5:W-:Y:S01]  /*57e0*/  LDGSTS.E [R248+0x40008], desc[UR16][R218.64], !P5 ;  /* 0x40008000daf87fae */ /* 0x000be2000e9a1010 */
[----:B--2---:R-:W-:-:S03]  /*57f0*/  IMAD.WIDE R38, R41, 0x4, R38 ;  /* 0x0000000429267825 */ /* 0x004fc600078e0226 */
[----:B------:R-:W-:Y:S01]  /*5800*/  ISETP.GE.U32.AND P5, PT, R2, 0x7fffffda, PT ;  /* 0x7fffffda0200780c */ /* 0x000fe20003fa6070 */
[----:B------:R2:W-:Y:S01]  /*5810*/  LDGSTS.E [R248+0x4000c], desc[UR16][R220.64], !P4 ;  /* 0x4000c000dcf87fae */ /* 0x0005e2000e1a1010 */
[----:B------:R-:W-:-:S03]  /*5820*/  VIADD R2, R6, 0xfffffff8 ;  /* 0xfffffff806027836 */ /* 0x000fc60000000000 */
[----:B------:R1:W-:Y:S01]  /*5830*/  LDGSTS.E [R248+0x40010], desc[UR16][R222.64], !P2 ;  /* 0x40010000def87fae */ /* 0x0003e2000d1a1010 */
[C---:B---3--:R-:W-:Y:S01]  /*5840*/  IMAD.WIDE R216, R41.reuse, 0x4, R216 ;  /* 0x0000000429d87825 */ /* 0x048fe200078e02d8 */
[----:B------:R-:W-:Y:S02]  /*5850*/  ISETP.GE.U32.AND P4, PT, R2, 0x7fffffd9, PT ;  /* 0x7fffffd90200780c */ /* 0x000fe40003f86070 */
[----:B------:R3:W-:Y:S01]  /*5860*/  LDGSTS.E [R248+0x40014], desc[UR16][R224.64], !P0 ;  /* 0x40014000e0f87fae */ /* 0x0007e2000c1a1010 */
[----:B------:R-:W-:Y:S02]  /*5870*/  VIADD R2, R6, 0xfffffff7 ;  /* 0xfffffff706027836 */ /* 0x000fe40000000000 */
[----:B-----5:R-:W-:Y:S01]  /*5880*/  IMAD.WIDE R218, R41, 0x4, R218 ;  /* 0x0000000429da7825 */ /* 0x020fe200078e02da */
[----:B------:R5:W-:Y:S02]  /*5890*/  LDGSTS.E [R248+0x40018], desc[UR16][R226.64], !P5 ;  /* 0x40018000e2f87fae */ /* 0x000be4000e9a1010 */
[----:B------:R-:W-:Y:S01]  /*58a0*/  ISETP.GE.U32.AND P2, PT, R2, 0x7fffffd8, PT ;  /* 0x7fffffd80200780c */ /* 0x000fe20003f46070 */
[----:B------:R-:W-:-:S02]  /*58b0*/  VIADD R2, R6, 0xfffffff6 ;  /* 0xfffffff606027836 */ /* 0x000fc40000000000 */
[----:B--2---:R-:W-:-:S03]  /*58c0*/  IMAD.WIDE R220, R41, 0x4, R220 ;  /* 0x0000000429dc7825 */ /* 0x004fc600078e02dc */
[----:B------:R-:W-:Y:S01]  /*58d0*/  ISETP.GE.U32.AND P0, PT, R2, 0x7fffffd7, PT ;  /* 0x7fffffd70200780c */ /* 0x000fe20003f06070 */
[----:B------:R-:W-:Y:S01]  /*58e0*/  VIADD R2, R6, 0xfffffff5 ;  /* 0xfffffff506027836 */ /* 0x000fe20000000000 */
[----:B------:R2:W-:Y:S01]  /*58f0*/  LDGSTS.E [R248+0x4001c], desc[UR16][R228.64], !P4 ;  /* 0x4001c000e4f87fae */ /* 0x0005e2000e1a1010 */
[----:B-1----:R-:W-:-:S03]  /*5900*/  IMAD.WIDE R222, R41, 0x4, R222 ;  /* 0x0000000429de7825 */ /* 0x002fc600078e02de */
[----:B------:R-:W-:Y:S01]  /*5910*/  ISETP.GE.U32.AND P5, PT, R2, 0x7fffffd6, PT ;  /* 0x7fffffd60200780c */ /* 0x000fe20003fa6070 */
[----:B------:R-:W-:Y:S01]  /*5920*/  VIADD R2, R6, 0xfffffff4 ;  /* 0xfffffff406027836 */ /* 0x000fe20000000000 */
[----:B------:R1:W-:Y:S01]  /*5930*/  LDGSTS.E [R248+0x40020], desc[UR16][R230.64], !P2 ;  /* 0x40020000e6f87fae */ /* 0x0003e2000d1a1010 */
[----:B---3--:R-:W-:-:S03]  /*5940*/  IMAD.WIDE R224, R41, 0x4, R224 ;  /* 0x0000000429e07825 */ /* 0x008fc600078e02e0 */
[----:B------:R-:W-:Y:S01]  /*5950*/  ISETP.GE.U32.AND P4, PT, R2, 0x7fffffd5, PT ;  /* 0x7fffffd50200780c */ /* 0x000fe20003f86070 */
[----:B------:R-:W-:Y:S01]  /*5960*/  VIADD R2, R6, 0xfffffff3 ;  /* 0xfffffff306027836 */ /* 0x000fe20000000000 */
[----:B------:R3:W-:Y:S01]  /*5970*/  LDGSTS.E [R248+0x40024], desc[UR16][R232.64], !P0 ;  /* 0x40024000e8f87fae */ /* 0x0007e2000c1a1010 */
[----:B-----5:R-:W-:-:S03]  /*5980*/  IMAD.WIDE R226, R41, 0x4, R226 ;  /* 0x0000000429e27825 */ /* 0x020fc600078e02e2 */
[----:B------:R-:W-:Y:S01]  /*5990*/  ISETP.GE.U32.AND P2, PT, R2, 0x7fffffd4, PT ;  /* 0x7fffffd40200780c */ /* 0x000fe20003f46070 */
[----:B------:R-:W-:Y:S01]  /*59a0*/  VIADD R2, R6, 0xfffffff2 ;  /* 0xfffffff206027836 */ /* 0x000fe20000000000 */
[----:B------:R5:W-:Y:S01]  /*59b0*/  LDGSTS.E [R248+0x40028], desc[UR16][R234.64], !P5 ;  /* 0x40028000eaf87fae */ /* 0x000be2000e9a1010 */
        /* <DEDUP_REMOVED lines=68> */
[----:B------:R-:W-:Y:S01]  /*5e00*/  ISETP.GT.AND P4, PT, R36, 0x3f, PT ;  /* 0x0000003f2400780c */ /* 0x000fe20003f84270 */
[C---:B-1----:R-:W-:Y:S02]  /*5e10*/  IMAD.WIDE R72, R41.reuse, 0x4, R72 ;  /* 0x0000000429487825 */ /* 0x042fe400078e0248 */
[----:B------:R-:W-:Y:S01]  /*5e20*/  ISETP.GE.U32.AND P5, PT, R2, 0x7fffffc2, PT ;  /* 0x7fffffc20200780c */ /* 0x000fe20003fa6070 */
[----:B------:R1:W-:Y:S01]  /*5e30*/  LDGSTS.E [R248+0x40070], desc[UR16][R206.64], !P2 ;  /* 0x40070000cef87fae */ /* 0x0003e2000d1a1010 */
[----:B------:R-:W-:Y:S01]  /*5e40*/  SEL R2, RZ, 0x4, P3 ;  /* 0x00000004ff027807 */ /* 0x000fe20001800000 */
[----:B---3--:R-:W-:Y:S01]  /*5e50*/  IMAD.WIDE R74, R41, 0x4, R74 ;  /* 0x00000004294a7825 */ /* 0x008fe200078e024a */
[----:B------:R-:W-:-:S02]  /*5e60*/  ISETP.GE.U32.AND P3, PT, R5, 0x7fffffa1, PT ;  /* 0x7fffffa10500780c */ /* 0x000fc40003f66070 */
[----:B------:R-:W-:Y:S01]  /*5e70*/  SEL R2, R2, RZ, P4 ;  /* 0x000000ff02027207 */ /* 0x000fe20002000000 */
[----:B------:R3:W-:Y:S01]  /*5e80*/  LDGSTS.E [R248+0x40074], desc[UR16][R208.64], !P0 ;  /* 0x40074000d0f87fae */ /* 0x0007e2000c1a1010 */
[----:B------:R-:W-:Y:S01]  /*5e90*/  ISETP.GT.AND P0, PT, R36, 0x1f, PT ;  /* 0x0000001f2400780c */ /* 0x000fe20003f04270 */
[----:B-----5:R-:W-:Y:S01]  /*5ea0*/  IMAD.WIDE R76, R41, 0x4, R76 ;  /* 0x00000004294c7825 */ /* 0x020fe200078e024c */
[----:B------:R-:W-:Y:S02]  /*5eb0*/  ISETP.NE.U32.AND P2, PT, R2, RZ, PT ;  /* 0x000000ff0200720c */ /* 0x000fe40003f45070 */
[----:B------:R-:W-:Y:S01]  /*5ec0*/  SEL R2, RZ, 0x4, !P0 ;  /* 0x00000004ff027807 */ /* 0x000fe20004000000 */
[----:B------:R5:W-:Y:S01]  /*5ed0*/  LDGSTS.E [R248+0x40078], desc[UR16][R210.64], !P5 ;  /* 0x40078000d2f87fae */ /* 0x000be2000e9a1010 */
[----:B------:R-:W-:Y:S01]  /*5ee0*/  ISETP.GE.AND P5, PT, R9, R6, PT ;  /* 0x000000060900720c */ /* 0x000fe20003fa6270 */
[----:B--2---:R-:W-:Y:S01]  /*5ef0*/  IMAD.WIDE R78, R41, 0x4, R78 ;  /* 0x00000004294e7825 */ /* 0x004fe200078e024e */
[----:B------:R-:W-:Y:S01]  /*5f00*/  ISETP.GE.AND P4, PT, R9, R5, PT ;  /* 0x000000050900720c */ /* 0x000fe20003f86270 */
[----:B------:R2:W-:Y:S01]  /*5f10*/  LDGSTS.E [R248+0x4007c], desc[UR16][R212.64], !P6 ;  /* 0x4007c000d4f87fae */ /* 0x0005e2000f1a1010 */
[----:B------:R-:W-:Y:S01]  /*5f20*/  SEL R2, R2, RZ, !P5 ;  /* 0x000000ff02027207 */ /* 0x000fe20006800000 */
[C---:B-1----:R-:W-:Y:S01]  /*5f30*/  IMAD.WIDE R206, R41.reuse, 0x4, R206 ;  /* 0x0000000429ce7825 */ /* 0x042fe200078e02ce */
[----:B------:R-:W-:Y:S01]  /*5f40*/  SEL R5, RZ, 0x4, P4 ;  /* 0x00000004ff057807 */ /* 0x000fe20002000000 */
[----:B------:R-:W0:Y:S01]  /*5f50*/  LDGDEPBAR ;  /* 0x00000000000079af */ /* 0x000e220000000000 */
[----:B------:R-:W-:Y:S01]  /*5f60*/  ISETP.NE.U32.AND P5, PT, R2, RZ, PT ;  /* 0x000000ff0200720c */ /* 0x000fe20003fa5070 */
[----:B---3--:R-:W-:Y:S01]  /*5f70*/  IMAD.WIDE R208, R41, 0x4, R208 ;  /* 0x0000000429d07825 */ /* 0x008fe200078e02d0 */
[----:B------:R-:W-:-:S02]  /*5f80*/  SHF.R.U32.HI R2, RZ, 0x1, R4 ;  /* 0x00000001ff027819 */ /* 0x000fc40000011604 */
[----:B------:R-:W-:Y:S01]  /*5f90*/  ISETP.GT.AND P4, PT, R36, 0x5f, PT ;  /* 0x0000005f2400780c */ /* 0x000fe20003f84270 */
[----:B------:R-:W-:Y:S02]  /*5fa0*/  IMAD.SHL.U32 R4, R0, 0x4, RZ ;  /* 0x0000000400047824 */ /* 0x000fe400078e00ff */
[----:B-----5:R-:W-:Y:S01]  /*5fb0*/  IMAD.WIDE R210, R41, 0x4, R210 ;  /* 0x0000000429d27825 */ /* 0x020fe200078e02d2 */
[----:B------:R-:W-:Y:S02]  /*5fc0*/  SEL R5, R5, RZ, P4 ;  /* 0x000000ff05057207 */ /* 0x000fe40002000000 */
[----:B------:R-:W-:Y:S01]  /*5fd0*/  LOP3.LUT R2, R4, R2, RZ, 0x3c, !PT ;  /* 0x0000000204027212 */ /* 0x000fe200078e3cff */
[----:B------:R-:W-:Y:S01]  /*5fe0*/  VIADD R4, R6, 0xffffffdf ;  /* 0xffffffdf06047836 */ /* 0x000fe20000000000 */
[----:B------:R-:W-:Y:S01]  /*5ff0*/  ISETP.GE.AND P4, PT, R9, R7, PT ;  /* 0x000000070900720c */ /* 0x000fe20003f86270 */
[----:B--2---:R-:W-:Y:S01]  /*6000*/  IMAD.WIDE R212, R41, 0x4, R212 ;  /* 0x0000000429d47825 */ /* 0x004fe200078e02d4 */
[----:B------:R-:W-:-:S02]  /*6010*/  LOP3.LUT R241, R2, 0x40, RZ, 0x3c, !PT ;  /* 0x0000004002f17812 */ /* 0x000fc400078e3cff */
[----:B------:R-:W-:Y:S01]  /*6020*/  ISETP.GE.U32.AND P6, PT, R4, 0x7fffffc0, PT ;  /* 0x7fffffc00400780c */ /* 0x000fe20003fc6070 */
[----:B------:R-:W-:Y:S01]  /*6030*/  VIADD R249, R2, UR10 ;  /* 0x0000000a02f97c36 */ /* 0x000fe20008000000 */
[----:B------:R-:W-:Y:S01]  /*6040*/  SEL R4, RZ, 0x4, P4 ;  /* 0x00000004ff047807 */ /* 0x000fe20002000000 */
[----:B------:R-:W-:Y:S01]  /*6050*/  VIADD R250, R241, UR10 ;  /* 0x0000000af1fa7c36 */ /* 0x000fe20008000000 */
[----:B------:R-:W-:Y:S01]  /*6060*/  ISETP.GE.U32.AND P4, PT, R8, 0x7fffffbf, PT ;  /* 0x7fffffbf0800780c */ /* 0x000fe20003f86070 */
[----:B------:R-:W-:Y:S01]  /*6070*/  VIADD R8, R6, 0xffffffdd ;  /* 0xffffffdd06087836 */ /* 0x000fe20000000000 */
[----:B------:R1:W-:Y:S04]  /*6080*/  LDGSTS.E [R249], desc[UR16][R80.64], P5 ;  /* 0x0000000050f97fae */ /* 0x0003e8000a9a1010 */
[----:B------:R2:W-:Y:S04]  /*6090*/  LDGSTS.E [R249+0x400], desc[UR16][R84.64], P5 ;  /* 0x0040000054f97fae */ /* 0x0005e8000a9a1010 */
[----:B------:R3:W-:Y:S04]  /*60a0*/  LDGSTS.E [R249+0x800], desc[UR16][R88.64], P5 ;  /* 0x0080000058f97fae */ /* 0x0007e8000a9a1010 */
[----:B------:R5:W-:Y:S01]  /*60b0*/  LDGSTS.E [R249+0xc00], desc[UR16][R92.64], P5 ;  /* 0x00c000005cf97fae */ /* 0x000be2000a9a1010 */
[----:B-1----:R-:W-:-:S03]  /*60c0*/  IMAD.WIDE R80, R43, 0x4, R80 ;  /* 0x000000042b507825 */ /* 0x002fc600078e0250 */
[----:B------:R1:W-:Y:S01]  /*60d0*/  LDGSTS.E [R249+0x1000], desc[UR16][R96.64], P5 ;  /* 0x0100000060f97fae */ /* 0x0003e2000a9a1010 */
[----:B--2---:R-:W-:-:S03]  /*60e0*/  IMAD.WIDE R84, R43, 0x4, R84 ;  /* 0x000000042b547825 */ /* 0x004fc600078e0254 */
[----:B------:R2:W-:Y:S01]  /*60f0*/  LDGSTS.E [R249+0x1400], desc[UR16][R100.64], P5 ;  /* 0x0140000064f97fae */ /* 0x0005e2000a9a1010 */
[----:B---3--:R-:W-:-:S03]  /*6100*/  IMAD.WIDE R88, R43, 0x4, R88 ;  /* 0x000000042b587825 */ /* 0x008fc600078e0258 */
[----:B------:R3:W-:Y:S01]  /*6110*/  LDGSTS.E [R249+0x1800], desc[UR16][R104.64], P5 ;  /* 0x0180000068f97fae */ /* 0x0007e2000a9a1010 */
[----:B-----5:R-:W-:-:S03]  /*6120*/  IMAD.WIDE R92, R43, 0x4, R92 ;  /* 0x000000042b5c7825 */ /* 0x020fc600078e025c */
        /* <DEDUP_REMOVED lines=113> */
[----:B------:R-:W-:Y:S01]  /*6840*/  ISETP.GE.U32.AND P5, PT, R8, 0x7fffffbe, PT ;  /* 0x7fffffbe0800780c */ /* 0x000fe20003fa6070 */
[----:B------:R-:W-:Y:S02]  /*6850*/  VIADD R8, R6, 0xffffffdc ;  /* 0xffffffdc06087836 */ /* 0x000fe40000000000 */
[----:B------:R-:W0:Y:S01]  /*6860*/  LDGDEPBAR ;  /* 0x00000000000079af */ /* 0x000e220000000000 */
[C---:B-1----:R-:W-:Y:S01]  /*6870*/  IMAD.WIDE R194, R43.reuse, 0x4, R194 ;  /* 0x000000042bc27825 */ /* 0x042fe200078e02c2 */
[----:B------:R-:W-:Y:S03]  /*6880*/  BAR.SYNC.DEFER_BLOCKING 0x0 ;  /* 0x0000000000007b1d */ /* 0x000fe60000010000 */
[----:B--2---:R-:W-:-:S04]  /*6890*/  IMAD.WIDE R198, R43, 0x4, R198 ;  /* 0x000000042bc67825 */ /* 0x004fc800078e02c6 */
[----:B---3--:R-:W-:-:S04]  /*68a0*/  IMAD.WIDE R202, R43, 0x4, R202 ;  /* 0x000000042bca7825 */ /* 0x008fc800078e02ca */
[----:B-----5:R-:W-:Y:S01]  /*68b0*/  IMAD.WIDE R214, R43, 0x4, R214 ;  /* 0x000000042bd67825 */ /* 0x020fe200078e02d6 */
[----:B------:R-:W-:Y:S01]  /*68c0*/  @!PT LDS RZ, [RZ] ;  /* 0x00000000fffff984 */ /* 0x000fe20000000800 */
[----:B------:R-:W-:Y:S01]  /*68d0*/  @!PT LDS RZ, [RZ] ;  /* 0x00000000fffff984 */ /* 0x000fe20000000800 */
[----:B------:R-:W-:Y:S01]  /*68e0*/  @!PT LDS RZ, [RZ] ;  /* 0x00000000fffff984 */ /* 0x000fe20000000800 */
[----:B------:R1:W-:Y:S01]  /*68f0*/  LDGSTS.E [R248+0x44000], desc[UR16][R38.64], !P6 ;  /* 0x4400000026f87fae */ /* 0x0003e2000f1a1010 */
[----:B------:R-:W-:Y:S02]  /*6900*/  ISETP.GE.U32.AND P6, PT, R8, 0x7fffffbd, PT ;  /* 0x7fffffbd0800780c */ /* 0x000fe40003fc6070 */
[----:B------:R-:W-:Y:S01]  /*6910*/  VIADD R8, R6, 0xffffffdb ;  /* 0xffffffdb06087836 */ /* 0x000fe20000000000 */
[----:B------:R2:W-:Y:S04]  /*6920*/  LDGSTS.E [R248+0x44004], desc[UR16][R216.64], !P4 ;  /* 0x44004000d8f87fae */ /* 0x0005e8000e1a1010 */
[----:B------:R-:W-:Y:S01]  /*6930*/  ISETP.GE.U32.AND P4, PT, R8, 0x7fffffbc, PT ;  /* 0x7fffffbc0800780c */ /* 0x000fe20003f86070 */
[----:B------:R-:W-:Y:S01]  /*6940*/  VIADD R8, R6, 0xffffffda ;  /* 0xffffffda06087836 */ /* 0x000fe20000000000 */
[----:B------:R3:W-:Y:S01]  /*6950*/  LDGSTS.E [R248+0x44008], desc[UR16][R218.64], !P5 ;  /* 0x44008000daf87fae */ /* 0x0007e2000e9a1010 */
[----:B-1----:R-:W-:-:S03]  /*6960*/  IMAD.WIDE R38, R41, 0x4, R38 ;  /* 0x0000000429267825 */ /* 0x002fc600078e0226 */
[----:B------:R-:W-:Y:S01]  /*6970*/  ISETP.GE.U32.AND P5, PT, R8, 0x7fffffbb, PT ;  /* 0x7fffffbb0800780c */ /* 0x000fe20003fa6070 */
[----:B------:R1:W-:Y:S01]  /*6980*/  LDGSTS.E [R248+0x4400c], desc[UR16][R220.64], !P6 ;  /* 0x4400c000dcf87fae */ /* 0x0003e2000f1a1010 */
[----:B------:R-:W-:Y:S02]  /*6990*/  VIADD R8, R6, 0xffffffd9 ;  /* 0xffffffd906087836 */ /* 0x000fe40000000000 */
[----:B--2---:R-:W-:-:S03]  /*69a0*/  IMAD.WIDE R216, R41, 0x4, R216 ;  /* 0x0000000429d87825 */ /* 0x004fc600078e02d8 */
[----:B------:R2:W-:Y:S01]  /*69b0*/  LDGSTS.E [R248+0x44010], desc[UR16][R222.64], !P4 ;  /* 0x44010000def87fae */ /* 0x0005e2000e1a1010 */
[----:B------:R-:W-:Y:S01]  /*69c0*/  ISETP.GE.U32.AND P6, PT, R8, 0x7fffffba, PT ;  /* 0x7fffffba0800780c */ /* 0x000fe20003fc6070 */
[----:B------:R-:W-:Y:S02]  /*69d0*/  VIADD R8, R6, 0xffffffd8 ;  /* 0xffffffd806087836 */ /* 0x000fe40000000000 */
[C---:B---3--:R-:W-:Y:S02]  /*69e0*/  IMAD.WIDE R218, R41.reuse, 0x4, R218 ;  /* 0x0000000429da7825 */ /* 0x048fe400078e02da */
[----:B------:R3:W-:Y:S01]  /*69f0*/  LDGSTS.E [R248+0x44014], desc[UR16][R224.64], !P5 ;  /* 0x44014000e0f87fae */ /* 0x0007e2000e9a1010 */
[----:B------:R-:W-:Y:S01]  /*6a00*/  ISETP.GE.U32.AND P4, PT, R8, 0x7fffffb9, PT ;  /* 0x7fffffb90800780c */ /* 0x000fe20003f86070 */
[----:B------:R-:W-:Y:S02]  /*6a10*/  VIADD R8, R6, 0xffffffd7 ;  /* 0xffffffd706087836 */ /* 0x000fe40000000000 */
[----:B-1----:R-:W-:-:S03]  /*6a20*/  IMAD.WIDE R220, R41, 0x4, R220 ;  /* 0x0000000429dc7825 */ /* 0x002fc600078e02dc */
[----:B------:R-:W-:Y:S01]  /*6a30*/  ISETP.GE.U32.AND P5, PT, R8, 0x7fffffb8, PT ;  /* 0x7fffffb80800780c */ /* 0x000fe20003fa6070 */
[----:B------:R-:W-:Y:S01]  /*6a40*/  VIADD R8, R6, 0xffffffd6 ;  /* 0xffffffd606087836 */ /* 0x000fe20000000000 */
[----:B------:R1:W-:Y:S01]  /*6a50*/  LDGSTS.E [R248+0x44018], desc[UR16][R226.64], !P6 ;  /* 0x44018000e2f87fae */ /* 0x0003e2000f1a1010 */
[----:B--2---:R-:W-:-:S03]  /*6a60*/  IMAD.WIDE R222, R41, 0x4, R222 ;  /* 0x0000000429de7825 */ /* 0x004fc600078e02de */
[----:B------:R-:W-:Y:S01]  /*6a70*/  ISETP.GE.U32.AND P6, PT, R8, 0x7fffffb7, PT ;  /* 0x7fffffb70800780c */ /* 0x000fe20003fc6070 */
[----:B------:R-:W-:Y:S01]  /*6a80*/  VIADD R8, R6, 0xffffffd5 ;  /* 0xffffffd506087836 */ /* 0x000fe20000000000 */
[----:B------:R2:W-:Y:S01]  /*6a90*/  LDGSTS.E [R248+0x4401c], desc[UR16][R228.64], !P4 ;  /* 0x4401c000e4f87fae */ /* 0x0005e2000e1a1010 */
[----:B---3--:R-:W-:-:S03]  /*6aa0*/  IMAD.WIDE R224, R41, 0x4, R224 ;  /* 0x0000000429e07825 */ /* 0x008fc600078e02e0 */
[----:B------:R-:W-:Y:S01]  /*6ab0*/  ISETP.GE.U32.AND P4, PT, R8, 0x7fffffb6, PT ;  /* 0x7fffffb60800780c */ /* 0x000fe20003f86070 */
[----:B------:R-:W-:Y:S01]  /*6ac0*/  VIADD R8, R6, 0xffffffd4 ;  /* 0xffffffd406087836 */ /* 0x000fe20000000000 */
[----:B------:R3:W-:Y:S01]  /*6ad0*/  LDGSTS.E [R248+0x44020], desc[UR16][R230.64], !P5 ;  /* 0x44020000e6f87fae */ /* 0x0007e2000e9a1010 */
        /* <DEDUP_REMOVED lines=78> */
[----:B------:R2:W-:Y:S01]  /*6fc0*/  LDGSTS.E [R248+0x44070], desc[UR16][R206.64], !P4 ;  /* 0x44070000cef87fae */ /* 0x0005e2000e1a1010 */
[----:B------:R-:W-:Y:S02]  /*6fd0*/  VIADD R8, R6, 0xffffffbf ;  /* 0xffffffbf06087836 */ /* 0x000fe40000000000 */
[----:B---3--:R-:W-:-:S03]  /*6fe0*/  IMAD.WIDE R76, R41, 0x4, R76 ;  /* 0x00000004294c7825 */ /* 0x008fc600078e024c */
[----:B------:R3:W-:Y:S01]  /*6ff0*/  LDGSTS.E [R248+0x44074], desc[UR16][R208.64], !P5 ;  /* 0x44074000d0f87fae */ /* 0x0007e2000e9a1010 */
[----:B------:R-:W-:Y:S01]  /*7000*/  ISETP.GE.U32.AND P4, PT, R8, 0x7fffffa0, PT ;  /* 0x7fffffa00800780c */ /* 0x000fe20003f86070 */
[----:B------:R-:W-:Y:S02]  /*7010*/  VIADD R8, R6, 0xffffffbe ;  /* 0xffffffbe06087836 */ /* 0x000fe40000000000 */
[C---:B-1----:R-:W-:Y:S02]  /*7020*/  IMAD.WIDE R78, R41.reuse, 0x4, R78 ;  /* 0x00000004294e7825 */ /* 0x042fe400078e024e */
[----:B------:R1:W-:Y:S01]  /*7030*/  LDGSTS.E [R248+0x44078], desc[UR16][R210.64], !P6 ;  /* 0x44078000d2f87fae */ /* 0x0003e2000f1a1010 */
[----:B------:R-:W-:Y:S01]  /*7040*/  ISETP.GE.U32.AND P5, PT, R8, 0x7fffff9f, PT ;  /* 0x7fffff9f0800780c */ /* 0x000fe20003fa6070 */
[----:B------:R-:W-:Y:S02]  /*7050*/  VIADD R8, R6, 0xffffffbd ;  /* 0xffffffbd06087836 */ /* 0x000fe40000000000 */
[----:B------:R5:W-:Y:S01]  /*7060*/  LDGSTS.E [R248+0x4407c], desc[UR16][R212.64], !P3 ;  /* 0x4407c000d4f87fae */ /* 0x000be2000d9a1010 */
[----:B--2---:R-:W-:-:S02]  /*7070*/  IMAD.WIDE R206, R41, 0x4, R206 ;  /* 0x0000000429ce7825 */ /* 0x004fc400078e02ce */
[----:B------:R-:W-:Y:S01]  /*7080*/  ISETP.GE.U32.AND P6, PT, R8, 0x7fffff9e, PT ;  /* 0x7fffff9e0800780c */ /* 0x000fe20003fc6070 */
[----:B------:R-:W0:Y:S01]  /*7090*/  LDGDEPBAR ;  /* 0x00000000000079af */ /* 0x000e220000000000 */
[----:B------:R-:W-:Y:S02]  /*70a0*/  VIADD R8, R6, 0xffffffbc ;  /* 0xffffffbc06087836 */ /* 0x000fe40000000000 */
[C---:B---3--:R-:W-:Y:S01]  /*70b0*/  IMAD.WIDE R208, R41.reuse, 0x4, R208 ;  /* 0x0000000429d07825 */ /* 0x048fe200078e02d0 */
[----:B------:R2:W-:Y:S02]  /*70c0*/  LDGSTS.E [R249+0x8000], desc[UR16][R80.64], P2 ;  /* 0x0800000050f97fae */ /* 0x0005e400091a1010 */
[----:B------:R-:W-:Y:S01]  /*70d0*/  ISETP.GE.U32.AND P3, PT, R8, 0x7fffff9d, PT ;  /* 0x7fffff9d0800780c */ /* 0x000fe20003f66070 */
[----:B------:R-:W-:Y:S01]  /*70e0*/  VIADD R8, R6, 0xffffffbb ;  /* 0xffffffbb06087836 */ /* 0x000fe20000000000 */
[----:B------:R3:W-:Y:S01]  /*70f0*/  LDGSTS.E [R249+0x8400], desc[UR16][R84.64], P2 ;  /* 0x0840000054f97fae */ /* 0x0007e200091a1010 */
[----:B-1----:R-:W-:-:S03]  /*7100*/  IMAD.WIDE R210, R41, 0x4, R210 ;  /* 0x0000000429d27825 */ /* 0x002fc600078e02d2 */
[----:B------:R1:W-:Y:S01]  /*7110*/  LDGSTS.E [R249+0x8800], desc[UR16][R88.64], P2 ;  /* 0x0880000058f97fae */ /* 0x0003e200091a1010 */
[----:B-----5:R-:W-:-:S03]  /*7120*/  IMAD.WIDE R212, R41, 0x4, R212 ;  /* 0x0000000429d47825 */ /* 0x020fc600078e02d4 */
[----:B------:R5:W-:Y:S01]  /*7130*/  LDGSTS.E [R249+0x8c00], desc[UR16][R92.64], P2 ;  /* 0x08c000005cf97fae */ /* 0x000be200091a1010 */
[----:B--2---:R-:W-:-:S03]  /*7140*/  IMAD.WIDE R80, R43, 0x4, R80 ;  /* 0x000000042b507825 */ /* 0x004fc600078e0250 */
[----:B------:R2:W-:Y:S01]  /*7150*/  LDGSTS.E [R249+0x9000], desc[UR16][R96.64], P2 ;  /* 0x0900000060f97fae */ /* 0x0005e200091a1010 */
[----:B---3--:R-:W-:-:S03]  /*7160*/  IMAD.WIDE R84, R43, 0x4, R84 ;  /* 0x000000042b547825 */ /* 0x008fc600078e0254 */
        /* <DEDUP_REMOVED lines=117> */
[----:B------:R-:W-:Y:S01]  /*78c0*/  ISETP.GE.U32.AND P2, PT, R8, 0x7fffff9c, PT ;  /* 0x7fffff9c0800780c */ /* 0x000fe20003f46070 */
[----:B------:R-:W-:Y:S02]  /*78d0*/  VIADD R8, R6, 0xffffffba ;  /* 0xffffffba06087836 */ /* 0x000fe40000000000 */
[----:B------:R-:W0:Y:S01]  /*78e0*/  LDGDEPBAR ;  /* 0x00000000000079af */ /* 0x000e220000000000 */
[C---:B--2---:R-:W-:Y:S01]  /*78f0*/  IMAD.WIDE R194, R43.reuse, 0x4, R194 ;  /* 0x000000042bc27825 */ /* 0x044fe200078e02c2 */
[----:B------:R-:W-:Y:S03]  /*7900*/  BAR.SYNC.DEFER_BLOCKING 0x0 ;  /* 0x0000000000007b1d */ /* 0x000fe60000010000 */
[----:B---3--:R-:W-:-:S04]  /*7910*/  IMAD.WIDE R198, R43, 0x4, R198 ;  /* 0x000000042bc67825 */ /* 0x008fc800078e02c6 */
[----:B-1----:R-:W-:-:S04]  /*7920*/  IMAD.WIDE R202, R43, 0x4, R202 ;  /* 0x000000042bca7825 */ /* 0x002fc800078e02ca */
        /* <DEDUP_REMOVED lines=14> */
[----:B------:R-:W-:-:S03]  /*7a10*/  VIADD R8, R6, 0xffffffb7 ;  /* 0xffffffb706087836 */ /* 0x000fc60000000000 */
[----:B------:R5:W-:Y:S01]  /*7a20*/  LDGSTS.E [R248+0x48010], desc[UR16][R222.64], !P2 ;  /* 0x48010000def87fae */ /* 0x000be2000d1a1010 */
[C---:B--2---:R-:W-:Y:S01]  /*7a30*/  IMAD.WIDE R216, R41.reuse, 0x4, R216 ;  /* 0x0000000429d87825 */ /* 0x044fe200078e02d8 */
[----:B------:R-:W-:Y:S02]  /*7a40*/  ISETP.GE.U32.AND P3, PT, R8, 0x7fffff98, PT ;  /* 0x7fffff980800780c */ /* 0x000fe40003f66070 */
[----:B------:R2:W-:Y:S01]  /*7a50*/  LDGSTS.E [R248+0x48014], desc[UR16][R224.64], !P4 ;  /* 0x48014000e0f87fae */ /* 0x0005e2000e1a1010 */
[----:B------:R-:W-:Y:S02]  /*7a60*/  VIADD R8, R6, 0xffffffb6 ;  /* 0xffffffb606087836 */ /* 0x000fe40000000000 */
[C---:B---3--:R-:W-:Y:S01]  /*7a70*/  IMAD.WIDE R218, R41.reuse, 0x4, R218 ;  /* 0x0000000429da7825 */ /* 0x048fe200078e02da */
[----:B------:R3:W-:Y:S02]  /*7a80*/  LDGSTS.E [R248+0x48018], desc[UR16][R226.64], !P5 ;  /* 0x48018000e2f87fae */ /* 0x0007e4000e9a1010 */
[----:B------:R-:W-:Y:S01]  /*7a90*/  ISETP.GE.U32.AND P2, PT, R8, 0x7fffff97, PT ;  /* 0x7fffff970800780c */ /* 0x000fe20003f46070 */
[----:B------:R-:W-:Y:S01]  /*7aa0*/  VIADD R8, R6, 0xffffffb5 ;  /* 0xffffffb506087836 */ /* 0x000fe20000000000 */
[----:B------:R2:W-:Y:S01]  /*7ab0*/  LDGSTS.E [R248+0x4801c], desc[UR16][R228.64], !P6 ;  /* 0x4801c000e4f87fae */ /* 0x0005e2000f1a1010 */
[----:B-1----:R-:W-:-:S03]  /*7ac0*/  IMAD.WIDE R220, R41, 0x4, R220 ;  /* 0x0000000429dc7825 */ /* 0x002fc600078e02dc */
        /* <DEDUP_REMOVED lines=15> */
[----:B------:R-:W-:-:S03]  /*7bc0*/  IMAD.WIDE R228, R41, 0x4, R228 ;  /* 0x0000000429e47825 */ /* 0x000fc600078e02e4 */
        /* <DEDUP_REMOVED lines=57> */
[C---:B------:R-:W-:Y:S01]  /*7f60*/  VIADD R8, R6.reuse, 0xffffffa2 ;  /* 0xffffffa206087836 */ /* 0x040fe20000000000 */
[----:B------:R3:W-:Y:S01]  /*7f70*/  LDGSTS.E [R248+0x48068], desc[UR16][R76.64], !P5 ;  /* 0x480680004cf87fae */ /* 0x0007e2000e9a1010 */
[----:B------:R-:W-:Y:S01]  /*7f80*/  VIADD R6, R6, 0xffffffa1 ;  /* 0xffffffa106067836 */ /* 0x000fe20000000000 */
[----:B------:R-:W-:Y:S01]  /*7f90*/  ISETP.GE.U32.AND P5, PT, R7, 0x7fffff81, PT ;  /* 0x7fffff810700780c */ /* 0x000fe20003fa6070 */
[C---:B------:R-:W-:Y:S01]  /*7fa0*/  IMAD.WIDE R68, R41.reuse, 0x4, R68 ;  /* 0x0000000429447825 */ /* 0x040fe200078e0244 */
[----:B------:R-:W-:Y:S01]  /*7fb0*/  ISETP.GE.U32.AND P2, PT, R8, 0x7fffff83, PT ;  /* 0x7fffff830800780c */ /* 0x000fe20003f46070 */
[----:B------:R2:W-:Y:S01]  /*7fc0*/  LDGSTS.E [R248+0x4806c], desc[UR16][R78.64], !P6 ;  /* 0x4806c0004ef87fae */ /* 0x0005e2000f1a1010 */
[----:B------:R-:W-:Y:S01]  /*7fd0*/  ISETP.GE.U32.AND P4, PT, R6, 0x7fffff82, PT ;  /* 0x7fffff820600780c */ /* 0x000fe20003f86070 */
[----:B------:R-:W4:Y:S01]  /*7fe0*/  LDC R7, c[0x0][0x3a0] ;  /* 0x0000e800ff077b82 */ /* 0x000f220000000800 */
[----:B------:R-:W-:Y:S01]  /*7ff0*/  ISETP.GT.AND P6, PT, R36, 0x7f, PT ;  /* 0x0000007f2400780c */ /* 0x000fe20003fc4270 */
[----:B-1----:R-:W-:-:S02]  /*8000*/  IMAD.WIDE R70, R41, 0x4, R70 ;  /* 0x0000000429467825 */ /* 0x002fc400078e0246 */
[----:B------:R1:W-:Y:S01]  /*8010*/  LDGSTS.E [R248+0x48070], desc[UR16][R206.64], !P3 ;  /* 0x48070000cef87fae */ /* 0x0003e2000d9a1010 */
[----:B------:R-:W-:Y:S01]  /*8020*/  ISETP.NE.U32.AND P3, PT, R5, RZ, PT ;  /* 0x000000ff0500720c */ /* 0x000fe20003f65070 */
[C---:B-----5:R-:W-:Y:S01]  /*8030*/  IMAD.WIDE R72, R41.reuse, 0x4, R72 ;  /* 0x0000000429487825 */ /* 0x060fe200078e0248 */
[----:B------:R-:W-:Y:S01]  /*8040*/  SEL R4, R4, RZ, P6 ;  /* 0x000000ff04047207 */ /* 0x000fe20003000000 */
[----:B------:R-:W5:Y:S02]  /*8050*/  LDC R6, c[0x0][0x3a0] ;  /* 0x0000e800ff067b82 */ /* 0x000f640000000800 */
[----:B------:R1:W-:Y:S01]  /*8060*/  LDGSTS.E [R248+0x48074], desc[UR16][R208.64], !P2 ;  /* 0x48074000d0f87fae */ /* 0x0003e2000d1a1010 */
[----:B------:R-:W-:Y:S01]  /*8070*/  ISETP.NE.U32.AND P6, PT, R4, RZ, PT ;  /* 0x000000ff0400720c */ /* 0x000fe20003fc5070 */
[C---:B--2---:R-:W-:Y:S02]  /*8080*/  IMAD.WIDE R74, R41.reuse, 0x4, R74 ;  /* 0x00000004294a7825 */ /* 0x044fe400078e024a */
[----:B------:R2:W-:Y:S02]  /*8090*/  LDGSTS.E [R248+0x48078], desc[UR16][R210.64], !P4 ;  /* 0x48078000d2f87fae */ /* 0x0005e4000e1a1010 */
[----:B------:R-:W4:Y:S01]  /*80a0*/  LDC R5, c[0x0][0x3a0] ;  /* 0x0000e800ff057b82 */ /* 0x000f220000000800 */
[C---:B---3--:R-:W-:Y:S01]  /*80b0*/  IMAD.WIDE R76, R41.reuse, 0x4, R76 ;  /* 0x00000004294c7825 */ /* 0x048fe200078e024c */
[----:B------:R3:W-:Y:S03]  /*80c0*/  LDGSTS.E [R248+0x4807c], desc[UR16][R212.64], !P5 ;  /* 0x4807c000d4f87fae */ /* 0x0007e6000e9a1010 */
[C---:B------:R-:W-:Y:S01]  /*80d0*/  IMAD.WIDE R78, R41.reuse, 0x4, R78 ;  /* 0x00000004294e7825 */ /* 0x040fe200078e024e */
[----:B------:R-:W0:Y:S02]  /*80e0*/  LDGDEPBAR ;  /* 0x00000000000079af */ /* 0x000e240000000000 */
[----:B------:R-:W3:Y:S01]  /*80f0*/  LDC R8, c[0x0][0x3a0] ;  /* 0x0000e800ff087b82 */ /* 0x000ee20000000800 */
[C---:B-1----:R-:W-:Y:S01]  /*8100*/  IMAD.WIDE R206, R41.reuse, 0x4, R206 ;  /* 0x0000000429ce7825 */ /* 0x042fe200078e02ce */
[----:B------:R1:W-:Y:S03]  /*8110*/  LDGSTS.E [R249+0x10000], desc[UR16][R80.64], P3 ;  /* 0x1000000050f97fae */ /* 0x0003e600099a1010 */
[C---:B------:R-:W-:Y:S01]  /*8120*/  IMAD.WIDE R208, R41.reuse, 0x4, R208 ;  /* 0x0000000429d07825 */ /* 0x040fe200078e02d0 */
[----:B------:R1:W-:Y:S03]  /*8130*/  LDGSTS.E [R249+0x10400], desc[UR16][R84.64], P3 ;  /* 0x1040000054f97fae */ /* 0x0003e600099a1010 */
[----:B-----5:R-:W-:Y:S01]  /*8140*/  VIADD R4, R6, 0xffffff9f ;  /* 0xffffff9f06047836 */ /* 0x020fe20000000000 */
[----:B------:R5:W-:Y:S01]  /*8150*/  LDGSTS.E [R249+0x10800], desc[UR16][R88.64], P3 ;  /* 0x1080000058f97fae */ /* 0x000be200099a1010 */
[----:B------:R-:W5:Y:S01]  /*8160*/  LDC R6, c[0x0][0x3a0] ;  /* 0x0000e800ff067b82 */ /* 0x000f620000000800 */
[----:B--2---:R-:W-:-:S02]  /*8170*/  IMAD.WIDE R210, R41, 0x4, R210 ;  /* 0x0000000429d27825 */ /* 0x004fc400078e02d2 */
[----:B------:R2:W-:Y:S01]  /*8180*/  LDGSTS.E [R249+0x10c00], desc[UR16][R92.64], P3 ;  /* 0x10c000005cf97fae */ /* 0x0005e200099a1010 */
[----:B------:R-:W-:Y:S01]  /*8190*/  ISETP.GE.U32.AND P2, PT, R4, 0x7fffff80, PT ;  /* 0x7fffff800400780c */ /* 0x000fe20003f46070 */
[----:B----4-:R-:W-:Y:S02]  /*81a0*/  VIADD R4, R7, 0xffffff9e ;  /* 0xffffff9e07047836 */ /* 0x010fe40000000000 */
[----:B------:R4:W-:Y:S01]  /*81b0*/  LDGSTS.E [R249+0x11000], desc[UR16][R96.64], P3 ;  /* 0x1100000060f97fae */ /* 0x0009e200099a1010 */
[----:B------:R-:W5:Y:S01]  /*81c0*/  LDC R7, c[0x0][0x3a0] ;  /* 0x0000e800ff077b82 */ /* 0x000f620000000800 */
[----:B---3--:R-:W-:Y:S01]  /*81d0*/  IMAD.WIDE R212, R41, 0x4, R212 ;  /* 0x0000000429d47825 */ /* 0x008fe200078e02d4 */
[----:B------:R-:W-:Y:S01]  /*81e0*/  ISETP.GE.U32.AND P4, PT, R4, 0x7fffff7f, PT ;  /* 0x7fffff7f0400780c */ /* 0x000fe20003f86070 */
[----:B------:R3:W-:Y:S02]  /*81f0*/  LDGSTS.E [R249+0x11400], desc[UR16][R100.64], P3 ;  /* 0x1140000064f97fae */ /* 0x0007e400099a1010 */
[----:B------:R-:W-:-:S02]  /*8200*/  VIADD R4, R5, 0xffffff9d ;  /* 0xffffff9d05047836 */ /* 0x000fc40000000000 */
[----:B------:R2:W-:Y:S01]  /*8210*/  LDGSTS.E [R249+0x11800], desc[UR16][R104.64], P3 ;  /* 0x1180000068f97fae */ /* 0x0005e200099a1010 */
[----:B------:R-:W5:Y:S01]  /*8220*/  LDC R5, c[0x0][0x3a0] ;  /* 0x0000e800ff057b82 */ /* 0x000f620000000800 */
[C---:B-1----:R-:W-:Y:S01]  /*8230*/  IMAD.WIDE R80, R43.reuse, 0x4, R80 ;  /* 0x000000042b507825 */ /* 0x042fe200078e0250 */
[----:B------:R-:W-:Y:S01]  /*8240*/  ISETP.GE.U32.AND P5, PT, R4, 0x7fffff7e, PT ;  /* 0x7fffff7e0400780c */ /* 0x000fe20003fa6070 */
[----:B------:R1:W-:Y:S02]  /*8250*/  LDGSTS.E [R249+0x11c00], desc[UR16][R108.64], P3 ;  /* 0x11c000006cf97fae */ /* 0x0003e400099a1010 */
[----:B------:R-:W-:Y:S02]  /*8260*/  VIADD R4, R8, 0xffffff9c ;  /* 0xffffff9c08047836 */ /* 0x000fe40000000000 */
[----:B------:R1:W-:Y:S01]  /*8270*/  LDGSTS.E [R249+0x12000], desc[UR16][R112.64], P3 ;  /* 0x1200000070f97fae */ /* 0x0003e200099a1010 */
[----:B------:R-:W5:Y:S01]  /*8280*/  LDC R8, c[0x0][0x3a0] ;  /* 0x0000e800ff087b82 */ /* 0x000f620000000800 */
[----:B------:R-:W-:-:S02]  /*8290*/  IMAD.WIDE R84, R43, 0x4, R84 ;  /* 0x000000042b547825 */ /* 0x000fc400078e0254 */
[----:B------:R1:W-:Y:S02]  /*82a0*/  LDGSTS.E [R249+0x12400], desc[UR16][R116.64], P3 ;  /* 0x1240000074f97fae */ /* 0x0003e400099a1010 */
[C---:B-----5:R-:W-:Y:S02]  /*82b0*/  IMAD.WIDE R88, R43.reuse, 0x4, R88 ;  /* 0x000000042b587825 */ /* 0x060fe400078e0258 */
[----:B------:R5:W-:Y:S02]  /*82c0*/  LDGSTS.E [R249+0x12800], desc[UR16][R120.64], P3 ;  /* 0x1280000078f97fae */ /* 0x000be400099a1010 */
[C---:B--2---:R-:W-:Y:S02]  /*82d0*/  IMAD.WIDE R92, R43.reuse, 0x4, R92 ;  /* 0x000000042b5c7825 */ /* 0x044fe400078e025c */
[----:B------:R2:W-:Y:S02]  /*82e0*/  LDGSTS.E [R249+0x12c00], desc[UR16][R124.64], P3 ;  /* 0x12c000007cf97fae */ /* 0x0005e400099a1010 */
[----:B----4-:R-:W-:-:S02]  /*82f0*/  IMAD.WIDE R96, R43, 0x4, R96 ;  /* 0x000000042b607825 */ /* 0x010fc400078e0260 */
[----:B------:R4:W-:Y:S02]  /*8300*/  LDGSTS.E [R249+0x13000], desc[UR16][R128.64], P3 ;  /* 0x1300000080f97fae */ /* 0x0009e400099a1010 */
[C---:B---3--:R-:W-:Y:S02]  /*8310*/  IMAD.WIDE R100, R43.reuse, 0x4, R100 ;  /* 0x000000042b647825 */ /* 0x048fe400078e0264 */
[----:B------:R3:W-:Y:S02]  /*8320*/  LDGSTS.E [R249+0x13400], desc[UR16][R132.64], P3 ;  /* 0x1340000084f97fae */ /* 0x0007e400099a1010 */
[C---:B------:R-:W-:Y:S02]  /*8330*/  IMAD.WIDE R104, R43.reuse, 0x4, R104 ;  /* 0x000000042b687825 */ /* 0x040fe400078e0268 */
[----:B------:R2:W-:Y:S02]  /*8340*/  LDGSTS.E [R249+0x13800], desc[UR16][R136.64], P3 ;  /* 0x1380000088f97fae */ /* 0x0005e400099a1010 */
[----:B-1----:R-:W-:-:S02]  /*8350*/  IMAD.WIDE R108, R43, 0x4, R108 ;  /* 0x000000042b6c7825 */ /* 0x002fc400078e026c */
[----:B------:R1:W-:Y:S02]  /*8360*/  LDGSTS.E [R249+0x13c00], desc[UR16][R140.64], P3 ;  /* 0x13c000008cf97fae */ /* 0x0003e400099a1010 */
[C---:B------:R-:W-:Y:S02]  /*8370*/  IMAD.WIDE R112, R43.reuse, 0x4, R112 ;  /* 0x000000042b707825 */ /* 0x040fe400078e0270 */
[----:B------:R1:W-:Y:S02]  /*8380*/  LDGSTS.E [R249+0x14000], desc[UR16][R144.64], P3 ;  /* 0x1400000090f97fae */ /* 0x0003e400099a1010 */
[C---:B------:R-:W-:Y:S02]  /*8390*/  IMAD.WIDE R116, R43.reuse, 0x4, R116 ;  /* 0x000000042b747825 */ /* 0x040fe400078e0274 */
[----:B------:R1:W-:Y:S02]  /*83a0*/  LDGSTS.E [R249+0x14400], desc[UR16][R148.64], P3 ;  /* 0x1440000094f97fae */ /* 0x0003e400099a1010 */
[----:B-----5:R-:W-:-:S02]  /*83b0*/  IMAD.WIDE R120, R43, 0x4, R120 ;  /* 0x000000042b787825 */ /* 0x020fc400078e0278 */
[----:B------:R5:W-:Y:S02]  /*83c0*/  LDGSTS.E [R249+0x14800], desc[UR16][R152.64], P3 ;  /* 0x1480000098f97fae */ /* 0x000be400099a1010 */
[C---:B--2---:R-:W-:Y:S02]  /*83d0*/  IMAD.WIDE R124, R43.reuse, 0x4, R124 ;  /* 0x000000042b7c7825 */ /* 0x044fe400078e027c */
[----:B------:R2:W-:Y:S02]  /*83e0*/  LDGSTS.E [R249+0x14c00], desc[UR16][R156.64], P3 ;  /* 0x14c000009cf97fae */ /* 0x0005e400099a1010 */
[C---:B----4-:R-:W-:Y:S02]  /*83f0*/  IMAD.WIDE R128, R43.reuse, 0x4, R128 ;  /* 0x000000042b807825 */ /* 0x050fe400078e0280 */
[----:B------:R4:W-:Y:S02]  /*8400*/  LDGSTS.E [R249+0x15000], desc[UR16][R160.64], P3 ;  /* 0x15000000a0f97fae */ /* 0x0009e400099a1010 */
[----:B---3--:R-:W-:-:S02]  /*8410*/  IMAD.WIDE R132, R43, 0x4, R132 ;  /* 0x000000042b847825 */ /* 0x008fc400078e0284 */
[----:B------:R3:W-:Y:S02]  /*8420*/  LDGSTS.E [R249+0x15400], desc[UR16][R164.64], P3 ;  /* 0x15400000a4f97fae */ /* 0x0007e400099a1010 */
[C---:B------:R-:W-:Y:S02]  /*8430*/  IMAD.WIDE R136, R43.reuse, 0x4, R136 ;  /* 0x000000042b887825 */ /* 0x040fe400078e0288 */
[----:B------:R2:W-:Y:S02]  /*8440*/  LDGSTS.E [R249+0x15800], desc[UR16][R168.64], P3 ;  /* 0x15800000a8f97fae */ /* 0x0005e400099a1010 */
[C---:B-1----:R-:W-:Y:S02]  /*8450*/  IMAD.WIDE R140, R43.reuse, 0x4, R140 ;  /* 0x000000042b8c7825 */ /* 0x042fe400078e028c */
[----:B------:R1:W-:Y:S02]  /*8460*/  LDGSTS.E [R249+0x15c00], desc[UR16][R172.64], P3 ;  /* 0x15c00000acf97fae */ /* 0x0003e400099a1010 */
[----:B------:R-:W-:-:S02]  /*8470*/  IMAD.WIDE R144, R43, 0x4, R144 ;  /* 0x000000042b907825 */ /* 0x000fc400078e0290 */
[----:B------:R1:W-:Y:S02]  /*8480*/  LDGSTS.E [R249+0x16000], desc[UR16][R176.64], P3 ;  /* 0x16000000b0f97fae */ /* 0x0003e400099a1010 */
[C---:B------:R-:W-:Y:S02]  /*8490*/  IMAD.WIDE R148, R43.reuse, 0x4, R148 ;  /* 0x000000042b947825 */ /* 0x040fe400078e0294 */
[----:B------:R1:W-:Y:S02]  /*84a0*/  LDGSTS.E [R249+0x16400], desc[UR16][R180.64], P3 ;  /* 0x16400000b4f97fae */ /* 0x0003e400099a1010 */
[C---:B-----5:R-:W-:Y:S02]  /*84b0*/  IMAD.WIDE R152, R43.reuse, 0x4, R152 ;  /* 0x000000042b987825 */ /* 0x060fe400078e0298 */
[----:B------:R5:W-:Y:S02]  /*84c0*/  LDGSTS.E [R249+0x16800], desc[UR16][R184.64], P3 ;  /* 0x16800000b8f97fae */ /* 0x000be400099a1010 */
[----:B--2---:R-:W-:-:S02]  /*84d0*/  IMAD.WIDE R156, R43, 0x4, R156 ;  /* 0x000000042b9c7825 */ /* 0x004fc400078e029c */
[----:B------:R2:W-:Y:S02]  /*84e0*/  LDGSTS.E [R249+0x16c00], desc[UR16][R188.64], P3 ;  /* 0x16c00000bcf97fae */ /* 0x0005e400099a1010 */
[C---:B----4-:R-:W-:Y:S02]  /*84f0*/  IMAD.WIDE R160, R43.reuse, 0x4, R160 ;  /* 0x000000042ba07825 */ /* 0x050fe400078e02a0 */
[----:B------:R4:W-:Y:S02]  /*8500*/  LDGSTS.E [R249+0x17000], desc[UR16][R192.64], P3 ;  /* 0x17000000c0f97fae */ /* 0x0009e400099a1010 */
[C---:B---3--:R-:W-:Y:S02]  /*8510*/  IMAD.WIDE R164, R43.reuse, 0x4, R164 ;  /* 0x000000042ba47825 */ /* 0x048fe400078e02a4 */
[----:B------:R3:W-:Y:S02]  /*8520*/  LDGSTS.E [R249+0x17400], desc[UR16][R196.64], P3 ;  /* 0x17400000c4f97fae */ /* 0x0007e400099a1010 */
[----:B------:R-:W-:-:S02]  /*8530*/  IMAD.WIDE R168, R43, 0x4, R168 ;  /* 0x000000042ba87825 */ /* 0x000fc400078e02a8 */
[----:B------:R2:W-:Y:S02]  /*8540*/  LDGSTS.E [R249+0x17800], desc[UR16][R200.64], P3 ;  /* 0x17800000c8f97fae */ /* 0x0005e400099a1010 */
[C---:B-1----:R-:W-:Y:S02]  /*8550*/  IMAD.WIDE R172, R43.reuse, 0x4, R172 ;  /* 0x000000042bac7825 */ /* 0x042fe400078e02ac */
[----:B------:R1:W-:Y:S02]  /*8560*/  LDGSTS.E [R249+0x17c00], desc[UR16][R204.64], P3 ;  /* 0x17c00000ccf97fae */ /* 0x0003e400099a1010 */
[C---:B------:R-:W-:Y:S02]  /*8570*/  IMAD.WIDE R176, R43.reuse, 0x4, R176 ;  /* 0x000000042bb07825 */ /* 0x040fe400078e02b0 */
[----:B------:R1:W-:Y:S02]  /*8580*/  LDGSTS.E [R250+0x10200], desc[UR16][R82.64], P3 ;  /* 0x1020000052fa7fae */ /* 0x0003e400099a1010 */
        /* <DEDUP_REMOVED lines=61> */
[----:B------:R1:W-:Y:S01]  /*8960*/  LDGSTS.E [R250+0x17e00], desc[UR16][R214.64], P3 ;  /* 0x17e00000d6fa7fae */ /* 0x0003e200099a1010 */
[----:B------:R-:W-:Y:S01]  /*8970*/  ISETP.GE.U32.AND P3, PT, R4, 0x7fffff7d, PT ;  /* 0x7fffff7d0400780c */ /* 0x000fe20003f66070 */
[----:B------:R-:W-:Y:S02]  /*8980*/  VIADD R4, R5, 0xffffff9b ;  /* 0xffffff9b05047836 */ /* 0x000fe40000000000 */
[----:B------:R-:W0:Y:S01]  /*8990*/  LDGDEPBAR ;  /* 0x00000000000079af */ /* 0x000e220000000000 */
[----:B------:R-:W1:Y:S01]  /*89a0*/  LDC R5, c[0x0][0x3a0] ;  /* 0x0000e800ff057b82 */ /* 0x000e620000000800 */
[----:B------:R-:W-:-:S07]  /*89b0*/  IMAD.WIDE R178, R43, 0x4, R178 ;  /* 0x000000042bb27825 */ /* 0x000fce00078e02b2 */
[----:B------:R-:W-:Y:S01]  /*89c0*/  BAR.SYNC.DEFER_BLOCKING 0x0 ;  /* 0x0000000000007b1d */ /* 0x000fe20000010000 */
[----:B------:R-:W-:-:S04]  /*89d0*/  IMAD.WIDE R182, R43, 0x4, R182 ;  /* 0x000000042bb67825 */ /* 0x000fc800078e02b6 */
[----:B-----5:R-:W-:-:S04]  /*89e0*/  IMAD.WIDE R186, R43, 0x4, R186 ;  /* 0x000000042bba7825 */ /* 0x020fc800078e02ba */
[----:B--2---:R-:W-:-:S04]  /*89f0*/  IMAD.WIDE R190, R43, 0x4, R190 ;  /* 0x000000042bbe7825 */ /* 0x004fc800078e02be */
[----:B----4-:R-:W-:-:S04]  /*8a00*/  IMAD.WIDE R194, R43, 0x4, R194 ;  /* 0x000000042bc27825 */ /* 0x010fc800078e02c2 */
[----:B---3--:R-:W-:-:S04]  /*8a10*/  IMAD.WIDE R198, R43, 0x4, R198 ;  /* 0x000000042bc67825 */ /* 0x008fc800078e02c6 */
[C---:B------:R-:W-:Y:S01]  /*8a20*/  IMAD.WIDE R202, R43.reuse, 0x4, R202 ;  /* 0x000000042bca7825 */ /* 0x040fe200078e02ca */
[----:B------:R-:W-:Y:S01]  /*8a30*/  @!PT LDS RZ, [RZ] ;  /* 0x00000000fffff984 */ /* 0x000fe20000000800 */
[----:B------:R-:W-:Y:S01]  /*8a40*/  @!PT LDS RZ, [RZ] ;  /* 0x00000000fffff984 */ /* 0x000fe20000000800 */
[----:B------:R-:W-:Y:S01]  /*8a50*/  @!PT LDS RZ, [RZ] ;  /* 0x00000000fffff984 */ /* 0x000fe20000000800 */
[----:B------:R2:W-:Y:S01]  /*8a60*/  LDGSTS.E [R248+0x4c000], desc[UR16][R38.64], !P2 ;  /* 0x4c00000026f87fae */ /* 0x0005e2000d1a1010 */
[----:B------:R-:W-:Y:S02]  /*8a70*/  ISETP.GE.U32.AND P2, PT, R4, 0x7fffff7c, PT ;  /* 0x7fffff7c0400780c */ /* 0x000fe40003f46070 */
[----:B------:R-:W-:Y:S01]  /*8a80*/  VIADD R4, R6, 0xffffff9a ;  /* 0xffffff9a06047836 */ /* 0x000fe20000000000 */
[----:B------:R3:W-:Y:S01]  /*8a90*/  LDGSTS.E [R248+0x4c004], desc[UR16][R216.64], !P4 ;  /* 0x4c004000d8f87fae */ /* 0x0007e2000e1a1010 */
[----:B------:R-:W4:Y:S01]  /*8aa0*/  LDC R6, c[0x0][0x3a0] ;  /* 0x0000e800ff067b82 */ /* 0x000f220000000800 */
[----:B-1----:R-:W-:Y:S02]  /*8ab0*/  IMAD.WIDE R214, R43, 0x4, R214 ;  /* 0x000000042bd67825 */ /* 0x002fe400078e02d6 */
[----:B------:R-:W-:Y:S01]  /*8ac0*/  ISETP.GE.U32.AND P4, PT, R4, 0x7fffff7b, PT ;  /* 0x7fffff7b0400780c */ /* 0x000fe20003f86070 */
[----:B------:R1:W-:Y:S01]  /*8ad0*/  LDGSTS.E [R248+0x4c008], desc[UR16][R218.64], !P5 ;  /* 0x4c008000daf87fae */ /* 0x0003e2000e9a1010 */
[----:B------:R-:W-:-:S03]  /*8ae0*/  VIADD R4, R8, 0xffffff99 ;  /* 0xffffff9908047836 */ /* 0x000fc60000000000 */
[----:B------:R5:W-:Y:S01]  /*8af0*/  LDGSTS.E [R248+0x4c00c], desc[UR16][R220.64], !P3 ;  /* 0x4c00c000dcf87fae */ /* 0x000be2000d9a1010 */
[----:B------:R-:W4:Y:S01]  /*8b00*/  LDC R8, c[0x0][0x3a0] ;  /* 0x0000e800ff087b82 */ /* 0x000f220000000800 */
[----:B--2---:R-:W-:Y:S01]  /*8b10*/  IMAD.WIDE R38, R41, 0x4, R38 ;  /* 0x0000000429267825 */ /* 0x004fe200078e0226 */
[----:B------:R-:W-:Y:S01]  /*8b20*/  ISETP.GE.U32.AND P5, PT, R4, 0x7fffff7a, PT ;  /* 0x7fffff7a0400780c */ /* 0x000fe20003fa6070 */
[----:B------:R2:W-:Y:S02]  /*8b30*/  LDGSTS.E [R248+0x4c010], desc[UR16][R222.64], !P2 ;  /* 0x4c010000def87fae */ /* 0x0005e4000d1a1010 */
[----:B------:R-:W-:Y:S02]  /*8b40*/  VIADD R4, R7, 0xffffff98 ;  /* 0xffffff9807047836 */ /* 0x000fe40000000000 */
[----:B------:R2:W-:Y:S01]  /*8b50*/  LDGSTS.E [R248+0x4c014], desc[UR16][R224.64], !P4 ;  /* 0x4c014000e0f87fae */ /* 0x0005e2000e1a1010 */
[----:B------:R-:W2:Y:S01]  /*8b60*/  LDC R7, c[0x0][0x3a0] ;  /* 0x0000e800ff077b82 */ /* 0x000ea20000000800 */
[----:B---3--:R-:W-:Y:S01]  /*8b70*/  IMAD.WIDE R216, R41, 0x4, R216 ;  /* 0x0000000429d87825 */ /* 0x008fe200078e02d8 */
[----:B------:R-:W-:-:S03]  /*8b80*/  ISETP.GE.U32.AND P3, PT, R4, 0x7fffff79, PT ;  /* 0x7fffff790400780c */ /* 0x000fc60003f66070 */
[----:B------:R-:W-:Y:S02]  /*8b90*/  VIADD R4, R5, 0xffffff97 ;  /* 0xffffff9705047836 */ /* 0x000fe40000000000 */
[----:B------:R3:W-:Y:S01]  /*8ba0*/  LDGSTS.E [R248+0x4c018], desc[UR16][R226.64], !P5 ;  /* 0x4c018000e2f87fae */ /* 0x0007e2000e9a1010 */
[----:B------:R-:W3:Y:S01]  /*8bb0*/  LDC R5, c[0x0][0x3a0] ;  /* 0x0000e800ff057b82 */ /* 0x000ee20000000800 */
[----:B-1----:R-:W-:Y:S01]  /*8bc0*/  IMAD.WIDE R218, R41, 0x4, R218 ;  /* 0x0000000429da7825 */ /* 0x002fe200078e02da */
[----:B------:R-:W-:-:S03]  /*8bd0*/  ISETP.GE.U32.AND P2, PT, R4, 0x7fffff78, PT ;  /* 0x7fffff780400780c */ /* 0x000fc60003f46070 */
[C---:B-----5:R-:W-:Y:S02]  /*8be0*/  IMAD.WIDE R220, R41.reuse, 0x4, R220 ;  /* 0x0000000429dc7825 */ /* 0x060fe400078e02dc */
[----:B------:R1:W-:Y:S02]  /*8bf0*/  LDGSTS.E [R248+0x4c01c], desc[UR16][R228.64], !P3 ;  /* 0x4c01c000e4f87fae */ /* 0x0003e4000d9a1010 */
[----:B----4-:R-:W-:Y:S02]  /*8c00*/  VIADD R4, R8, 0xffffff96 ;  /* 0xffffff9608047836 */ /* 0x010fe40000000000 */
[----:B------:R-:W4:Y:S01]  /*8c10*/  LDC R8, c[0x0][0x3a0] ;  /* 0x0000e800ff087b82 */ /* 0x000f220000000800 */
[----:B--2---:R-:W-:Y:S02]  /*8c20*/  IMAD.WIDE R222, R41, 0x4, R222 ;  /* 0x0000000429de7825 */ /* 0x004fe400078e02de */
[----:B------:R-:W-:Y:S01]  /*8c30*/  ISETP.GE.U32.AND P4, PT, R4, 0x7fffff77, PT ;  /* 0x7fffff770400780c */ /* 0x000fe20003f86070 */
[----:B------:R2:W-:Y:S01]  /*8c40*/  LDGSTS.E [R248+0x4c020], desc[UR16][R230.64], !P2 ;  /* 0x4c020000e6f87fae */ /* 0x0005e2000d1a1010 */
[----:B------:R-:W-:-:S02]  /*8c50*/  VIADD R4, R6, 0xffffff95 ;  /* 0xffffff9506047836 */ /* 0x000fc40000000000 */
[C---:B------:R-:W-:Y:S01]  /*8c60*/  IMAD.WIDE R224, R41.reuse, 0x4, R224 ;  /* 0x0000000429e07825 */ /* 0x040fe200078e02e0 */
[----:B------:R-:W5:Y:S02]  /*8c70*/  LDC R6, c[0x0][0x3a0] ;  /* 0x0000e800ff067b82 */ /* 0x000f640000000800 */
[----:B------:R-:W-:Y:S01]  /*8c80*/  ISETP.GE.U32.AND P5, PT, R4, 0x7fffff76, PT ;  /* 0x7fffff760400780c */ /* 0x000fe20003fa6070 */
[----:B---3--:R-:W-:-:S04]  /*8c90*/  IMAD.WIDE R226, R41, 0x4, R226 ;  /* 0x0000000429e27825 */ /* 0x008fc800078e02e2 */
[----:B------:R-:W-:Y:S01]  /*8ca0*/  VIADD R4, R5, 0xffffff94 ;  /* 0xffffff9405047836 */ /* 0x000fe20000000000 */
[----:B------:R3:W-:Y:S01]  /*8cb0*/  LDGSTS.E [R248+0x4c024], desc[UR16][R232.64], !P4 ;  /* 0x4c024000e8f87fae */ /* 0x0007e2000e1a1010 */
[----:B------:R-:W4:Y:S01]  /*8cc0*/  LDC R5, c[0x0][0x3a0] ;  /* 0x0000e800ff057b82 */ /* 0x000f220000000800 */
[----:B-1----:R-:W-:Y:S02]  /*8cd0*/  IMAD.WIDE R228, R41, 0x4, R228 ;  /* 0x0000000429e47825 */ /* 0x002fe400078e02e4 */
[----:B------:R-:W-:Y:S02]  /*8ce0*/  ISETP.GE.U32.AND P3, PT, R4, 0x7fffff75, PT ;  /* 0x7fffff750400780c */ /* 0x000fe40003f66070 */
[----:B------:R-:W-:Y:S01]  /*8cf0*/  VIADD R4, R7, 0xffffff93 ;  /* 0xffffff9307047836 */ /* 0x000fe20000000000 */
[----:B------:R1:W-:Y:S01]  /*8d00*/  LDGSTS.E [R248+0x4c028], desc[UR16][R234.64], !P5 ;  /* 0x4c028000eaf87fae */ /* 0x0003e2000e9a1010 */
[C---:B--2---:R-:W-:Y:S01]  /*8d10*/  IMAD.WIDE R230, R41.reuse, 0x4, R230 ;  /* 0x0000000429e67825 */ /* 0x044fe200078e02e6 */
[----:B------:R-:W2:Y:S02]  /*8d20*/  LDC R7, c[0x0][0x3a0] ;  /* 0x0000e800ff077b82 */ /* 0x000ea40000000800 */
[----:B------:R-:W-:Y:S01]  /*8d30*/  ISETP.GE.U32.AND P2, PT, R4, 0x7fffff74, PT ;  /* 0x7fffff740400780c */ /* 0x000fe20003f46070 */
[----:B---3--:R-:W-:-:S04]  /*8d40*/  IMAD.WIDE R232, R41, 0x4, R232 ;  /* 0x0000000429e87825 */ /* 0x008fc800078e02e8 */
[----:B-----5:R-:W-:Y:S01]  /*8d50*/  VIADD R4, R6, 0xffffff92 ;  /* 0xffffff9206047836 */ /* 0x020fe20000000000 */
[----:B------:R3:W-:Y:S01]  /*8d60*/  LDGSTS.E [R248+0x4c02c], desc[UR16][R236.64], !P3 ;  /* 0x4c02c000ecf87fae */ /* 0x0007e2000d9a1010 */
[----:B------:R-:W5:Y:S01]  /*8d70*/  LDC R6, c[0x0][0x3a0] ;  /* 0x0000e800ff067b82 */ /* 0x000f620000000800 */
[----:B-1----:R-:W-:Y:S02]  /*8d80*/  IMAD.WIDE R234, R41, 0x4, R234 ;  /* 0x0000000429ea7825 */ /* 0x002fe400078e02ea */
[----:B------:R-:W-:-:S03]  /*8d90*/  ISETP.GE.U32.AND P4, PT, R4, 0x7fffff73, PT ;  /* 0x7fffff730400780c */ /* 0x000fc60003f86070 */
[----:B------:R1:W-:Y:S01]  /*8da0*/  LDGSTS.E [R248+0x4c030], desc[UR16][R48.64], !P2 ;  /* 0x4c03000030f87fae */ /* 0x0003e2000d1a1010 */
[----:B----4-:R-:W-:Y:S02]  /*8db0*/  VIADD R4, R5, 0xffffff91 ;  /* 0xffffff9105047836 */ /* 0x010fe40000000000 */
[----:B------:R-:W4:Y:S01]  /*8dc0*/  LDC R5, c[0x0][0x3a0] ;  /* 0x0000e800ff057b82 */ /* 0x000f220000000800 */
[----:B---3--:R-:W-:Y:S02]  /*8dd0*/  IMAD.WIDE R236, R41, 0x4, R236 ;  /* 0x0000000429ec7825 */ /* 0x008fe400078e02ec */
[----:B------:R-:W-:Y:S02]  /*8de0*/  ISETP.GE.U32.AND P5, PT, R4, 0x7fffff72, PT ;  /* 0x7fffff720400780c */ /* 0x000fe40003fa6070 */
[----:B--2---:R-:W-:Y:S02]  /*8df0*/  VIADD R4, R7, 0xffffff90 ;  /* 0xffffff9007047836 */ /* 0x004fe40000000000 */
[----:B------:R2:W-:Y:S01]  /*8e00*/  LDGSTS.E [R248+0x4c034], desc[UR16][R50.64], !P4 ;  /* 0x4c03400032f87fae */ /* 0x0005e2000e1a1010 */
[----:B------:R-:W3:Y:S01]  /*8e10*/  LDC R7, c[0x0][0x3a0] ;  /* 0x0000e800ff077b82 */ /* 0x000ee20000000800 */
[----:B-1----:R-:W-:Y:S01]  /*8e20*/  IMAD.WIDE R48, R41, 0x4, R48 ;  /* 0x0000000429307825 */ /* 0x002fe200078e0230 */
[----:B------:R-:W-:-:S03]  /*8e30*/  ISETP.GE.U32.AND P3, PT, R4, 0x7fffff71, PT ;  /* 0x7fffff710400780c */ /* 0x000fc60003f66070 */
[----:B-----5:R-:W-:-:S03]  /*8e40*/  VIADD R4, R6, 0xffffff8f ;  /* 0xffffff8f06047836 */ /* 0x020fc60000000000 */
[----:B------:R1:W-:Y:S01]  /*8e50*/  LDGSTS.E [R248+0x4c038], desc[UR16][R52.64], !P5 ;  /* 0x4c03800034f87fae */ /* 0x0003e2000e9a1010 */
[----:B------:R-:W5:Y:S01]  /*8e60*/  LDC R6, c[0x0][0x3a0] ;  /* 0x0000e800ff067b82 */ /* 0x000f620000000800 */
[----:B--2---:R-:W-:Y:S01]  /*8e70*/  IMAD.WIDE R50, R41, 0x4, R50 ;  /* 0x0000000429327825 */ /* 0x004fe200078e0232 */
[----:B------:R-:W-:-:S03]  /*8e80*/  ISETP.GE.U32.AND P2, PT, R4, 0x7fffff70, PT ;  /* 0x7fffff700400780c */ /* 0x000fc60003f46070 */
[----:B----4-:R-:W-:Y:S01]  /*8e90*/  VIADD R4, R5, 0xffffff8e ;  /* 0xffffff8e05047836 */ /* 0x010fe20000000000 */
[----:B------:R2:W-:Y:S02]  /*8ea0*/  LDGSTS.E [R248+0x4c03c], desc[UR16][R54.64], !P3 ;  /* 0x4c03c00036f87fae */ /* 0x0005e4000d9a1010 */
[----:B------:R-:W4:Y:S01]  /*8eb0*/  LDC R5, c[0x0][0x3a0] ;  /* 0x0000e800ff057b82 */ /* 0x000f220000000800 */
[----:B-1----:R-:W-:Y:S01]  /*8ec0*/  IMAD.WIDE R52, R41, 0x4, R52 ;  /* 0x0000000429347825 */ /* 0x002fe200078e0234 */
[----:B------:R-:W-:-:S03]  /*8ed0*/  ISETP.GE.U32.AND P4, PT, R4, 0x7fffff6f, PT ;  /* 0x7fffff6f0400780c */ /* 0x000fc60003f86070 */
[----:B---3--:R-:W-:Y:S02]  /*8ee0*/  VIADD R4, R7, 0xffffff8d ;  /* 0xffffff8d07047836 */ /* 0x008fe40000000000 */
[----:B------:R1:W-:Y:S01]  /*8ef0*/  LDGSTS.E [R248+0x4c040], desc[UR16][R56.64], !P2 ;  /* 0x4c04000038f87fae */ /* 0x0003e2000d1a1010 */
[----:B------:R-:W3:Y:S02]  /*8f00*/  LDC R7, c[0x0][0x3a0] ;  /* 0x0000e800ff077b82 */ /* 0x000ee40000000800 */
[----:B------:R-:W-:Y:S01]  /*8f10*/  ISETP.GE.U32.AND P5, PT, R4, 0x7fffff6e, PT ;  /* 0x7fffff6e0400780c */ /* 0x000fe20003fa6070 */
[----:B--2---:R-:W-:-:S04]  /*8f20*/  IMAD.WIDE R54, R41, 0x4, R54 ;  /* 0x0000000429367825 */ /* 0x004fc800078e0236 */
[----:B-----5:R-:W-:Y:S01]  /*8f30*/  VIADD R4, R6, 0xffffff8c ;  /* 0xffffff8c06047836 */ /* 0x020fe20000000000 */
[----:B------:R2:W-:Y:S01]  /*8f40*/  LDGSTS.E [R248+0x4c044], desc[UR16][R58.64], !P4 ;  /* 0x4c0440003af87fae */ /* 0x0005e2000e1a1010 */
[----:B------:R-:W5:Y:S01]  /*8f50*/  LDC R6, c[0x0][0x3a0] ;  /* 0x0000e800ff067b82 */ /* 0x000f620000000800 */
[----:B-1----:R-:W-:Y:S02]  /*8f60*/  IMAD.WIDE R56, R41, 0x4, R56 ;  /* 0x0000000429387825 */ /* 0x002fe400078e0238 */
[----:B------:R-:W-:Y:S02]  /*8f70*/  ISETP.GE.U32.AND P3, PT, R4, 0x7fffff6d, PT ;  /* 0x7fffff6d0400780c */ /* 0x000fe40003f66070 */
[----:B----4-:R-:W-:Y:S01]  /*8f80*/  VIADD R4, R5, 0xffffff8b ;  /* 0xffffff8b05047836 */ /* 0x010fe20000000000 */
[----:B------:R1:W-:Y:S02]  /*8f90*/  LDGSTS.E [R248+0x4c048], desc[UR16][R60.64], !P5 ;  /* 0x4c0480003cf87fae */ /* 0x0003e4000e9a1010 */
[----:B------:R-:W4:Y:S02]  /*8fa0*/  LDC R5, c[0x0][0x3a0] ;  /* 0x0000e800ff057b82 */ /* 0x000f240000000800 */
[----:B------:R-:W-:Y:S01]  /*8fb0*/  ISETP.GE.U32.AND P2, PT, R4, 0x7fffff6c, PT ;  /* 0x7fffff6c0400780c */ /* 0x000fe20003f46070 */
[----:B------:R-:W-:-:S02]  /*8fc0*/  VIADD R4, R8, 0xffffff8a ;  /* 0xffffff8a08047836 */ /* 0x000fc40000000000 */
[----:B--2---:R-:W-:-:S03]  /*8fd0*/  IMAD.WIDE R58, R41, 0x4, R58 ;  /* 0x00000004293a7825 */ /* 0x004fc600078e023a */
[----:B------:R-:W2:Y:S01]  /*8fe0*/  LDC R8, c[0x0][0x3a0] ;  /* 0x0000e800ff087b82 */ /* 0x000ea20000000800 */
[----:B------:R-:W-:Y:S01]  /*8ff0*/  ISETP.GE.U32.AND P4, PT, R4, 0x7fffff6b, PT ;  /* 0x7fffff6b0400780c */ /* 0x000fe20003f86070 */
[----:B---3--:R-:W-:Y:S01]  /*9000*/  VIADD R4, R7, 0xffffff89 ;  /* 0xffffff8907047836 */ /* 0x008fe20000000000 */
[----:B------:R3:W-:Y:S01]  /*9010*/  LDGSTS.E [R248+0x4c04c], desc[UR16][R62.64], !P3 ;  /* 0x4c04c0003ef87fae */ /* 0x0007e2000d9a1010 */
[----:B-1----:R-:W-:-:S03]  /*9020*/  IMAD.WIDE R60, R41, 0x4, R60 ;  /* 0x00000004293c7825 */ /* 0x002fc600078e023c */
[----:B------:R-:W-:Y:S01]  /*9030*/  ISETP.GE.U32.AND P5, PT, R4, 0x7fffff6a, PT ;  /* 0x7fffff6a0400780c */ /* 0x000fe20003fa6070 */
[----:B------:R-:W1:Y:S01]  /*9040*/  LDC R7, c[0x0][0x3a0] ;  /* 0x0000e800ff077b82 */ /* 0x000e620000000800 */
[----:B-----5:R-:W-:Y:S01]  /*9050*/  VIADD R4, R6, 0xffffff88 ;  /* 0xffffff8806047836 */ /* 0x020fe20000000000 */
[----:B------:R5:W-:Y:S04]  /*9060*/  LDGSTS.E [R248+0x4c050], desc[UR16][R64.64], !P2 ;  /* 0x4c05000040f87fae */ /* 0x000be8000d1a1010 */
[----:B------:R-:W-:Y:S01]  /*9070*/  ISETP.GE.U32.AND P3, PT, R4, 0x7fffff69, PT ;  /* 0x7fffff690400780c */ /* 0x000fe20003f66070 */
[----:B------:R2:W-:Y:S01]  /*9080*/  LDGSTS.E [R248+0x4c054], desc[UR16][R66.64], !P4 ;  /* 0x4c05400042f87fae */ /* 0x0005e2000e1a1010 */
[----:B------:R-:W1:Y:S01]  /*9090*/  LDC R6, c[0x0][0x3a0] ;  /* 0x0000e800ff067b82 */ /* 0x000e620000000800 */
[----:B---3--:R-:W-:-:S03]  /*90a0*/  IMAD.WIDE R62, R41, 0x4, R62 ;  /* 0x00000004293e7825 */ /* 0x008fc600078e023e */
[----:B------:R3:W-:Y:S01]  /*90b0*/  LDGSTS.E [R248+0x4c058], desc[UR16][R68.64], !P5 ;  /* 0x4c05800044f87fae */ /* 0x0007e2000e9a1010 */
[----:B-----5:R-:W-:-:S04]  /*90c0*/  IMAD.WIDE R64, R41, 0x4, R64 ;  /* 0x0000000429407825 */ /* 0x020fc800078e0240 */
[----:B--2---:R-:W-:Y:S02]  /*90d0*/  VIADD R4, R8, 0xffffff87 ;  /* 0xffffff8708047836 */ /* 0x004fe40000000000 */
[----:B------:R2:W-:Y:S01]  /*90e0*/  LDGSTS.E [R248+0x4c05c], desc[UR16][R70.64], !P3 ;  /* 0x4c05c00046f87fae */ /* 0x0005e2000d9a1010 */
[----:B------:R-:W5:Y:S01]  /*90f0*/  LDC R8, c[0x0][0x3a0] ;  /* 0x0000e800ff087b82 */ /* 0x000f620000000800 */
[----:B------:R-:W-:Y:S01]  /*9100*/  IMAD.WIDE R66, R41, 0x4, R66 ;  /* 0x0000000429427825 */ /* 0x000fe200078e0242 */
[----:B------:R-:W-:-:S03]  /*9110*/  ISETP.GE.U32.AND P2, PT, R4, 0x7fffff68, PT ;  /* 0x7fffff680400780c */ /* 0x000fc60003f46070 */
[----:B----4-:R-:W-:Y:S02]  /*9120*/  VIADD R4, R5, 0xffffff86 ;  /* 0xffffff8605047836 */ /* 0x010fe40000000000 */
[----:B---3--:R-:W-:Y:S01]  /*9130*/  IMAD.WIDE R68, R41, 0x4, R68 ;  /* 0x0000000429447825 */ /* 0x008fe200078e0244 */
[----:B------:R-:W3:Y:S02]  /*9140*/  LDC R5, c[0x0][0x3a0] ;  /* 0x0000e800ff057b82 */ /* 0x000ee40000000800 */
[----:B------:R-:W-:Y:S01]  /*9150*/  ISETP.GE.U32.AND P4, PT, R4, 0x7fffff67, PT ;  /* 0x7fffff670400780c */ /* 0x000fe20003f86070 */
[----:B-1----:R-:W-:Y:S02]  /*9160*/  VIADD R4, R7, 0xffffff85 ;  /* 0xffffff8507047836 */ /* 0x002fe40000000000 */
[----:B--2---:R-:W-:-:S03]  /*9170*/  IMAD.WIDE R70, R41, 0x4, R70 ;  /* 0x0000000429467825 */ /* 0x004fc600078e0246 */
[----:B------:R-:W-:Y:S01]  /*9180*/  ISETP.GE.U32.AND P5, PT, R4, 0x7fffff66, PT ;  /* 0x7fffff660400780c */ /* 0x000fe20003fa6070 */
[----:B------:R-:W-:Y:S01]  /*9190*/  VIADD R4, R6, 0xffffff84 ;  /* 0xffffff8406047836 */ /* 0x000fe20000000000 */
[----:B------:R-:W1:Y:S01]  /*91a0*/  LDC R7, c[0x0][0x3a0] ;  /* 0x0000e800ff077b82 */ /* 0x000e620000000800 */
[----:B------:R2:W-:Y:S03]  /*91b0*/  LDGSTS.E [R248+0x4c060], desc[UR16][R72.64], !P2 ;  /* 0x4c06000048f87fae */ /* 0x0005e6000d1a1010 */
[----:B------:R-:W-:Y:S01]  /*91c0*/  ISETP.GE.U32.AND P3, PT, R4, 0x7fffff65, PT ;  /* 0x7fffff650400780c */ /* 0x000fe20003f66070 */
[----:B------:R4:W-:Y:S03]  /*91d0*/  LDGSTS.E [R248+0x4c064], desc[UR16][R74.64], !P4 ;  /* 0x4c0640004af87fae */ /* 0x0009e6000e1a1010 */
[----:B------:R-:W1:Y:S03]  /*91e0*/  LDC R6, c[0x0][0x3a0] ;  /* 0x0000e800ff067b82 */ /* 0x000e660000000800 */
[----:B------:R3:W-:Y:S01]  /*91f0*/  LDGSTS.E [R248+0x4c068], desc[UR16][R76.64], !P5 ;  /* 0x4c0680004cf87fae */ /* 0x0007e2000e9a1010 */
[----:B--2---:R-:W-:-:S04]  /*9200*/  IMAD.WIDE R72, R41, 0x4, R72 ;  /* 0x0000000429487825 */ /* 0x004fc800078e0248 */
[----:B---3--:R-:W-:Y:S01]  /*9210*/  VIADD R4, R5, 0xffffff83 ;  /* 0xffffff8305047836 */ /* 0x008fe20000000000 */
[----:B------:R2:W-:Y:S01]  /*9220*/  LDGSTS.E [R248+0x4c06c], desc[UR16][R78.64], !P3 ;  /* 0x4c06c0004ef87fae */ /* 0x0005e2000d9a1010 */
[----:B----4-:R-:W-:-:S03]  /*9230*/  IMAD.WIDE R74, R41, 0x4, R74 ;  /* 0x00000004294a7825 */ /* 0x010fc600078e024a */
[----:B------:R-:W-:Y:S01]  /*9240*/  ISETP.GE.U32.AND P2, PT, R4, 0x7fffff64, PT ;  /* 0x7fffff640400780c */ /* 0x000fe20003f46070 */
[----:B-----5:R-:W-:Y:S02]  /*9250*/  VIADD R4, R8, 0xffffff82 ;  /* 0xffffff8208047836 */ /* 0x020fe40000000000 */
[----:B------:R-:W3:Y:S01]  /*9260*/  LDC R8, c[0x0][0x3a0] ;  /* 0x0000e800ff087b82 */ /* 0x000ee20000000800 */
[----:B------:R-:W-:Y:S02]  /*9270*/  IMAD.WIDE R76, R41, 0x4, R76 ;  /* 0x00000004294c7825 */ /* 0x000fe400078e024c */
[----:B------:R-:W-:Y:S02]  /*9280*/  ISETP.GE.U32.AND P4, PT, R4, 0x7fffff63, PT ;  /* 0x7fffff630400780c */ /* 0x000fe40003f86070 */
[----:B-1----:R-:W-:Y:S02]  /*9290*/  VIADD R4, R7, 0xffffff81 ;  /* 0xffffff8107047836 */ /* 0x002fe40000000000 */
[----:B------:R-:W-:Y:S01]  /*92a0*/  VIADD R5, R6, 0xffffff80 ;  /* 0xffffff8006057836 */ /* 0x000fe20000000000 */
[----:B------:R-:W1:Y:S01]  /*92b0*/  LDC R7, c[0x0][0x3a0] ;  /* 0x0000e800ff077b82 */ /* 0x000e620000000800 */
[----:B--2---:R-:W-:Y:S01]  /*92c0*/  IMAD.WIDE R78, R41, 0x4, R78 ;  /* 0x00000004294e7825 */ /* 0x004fe200078e024e */
[----:B------:R-:W-:Y:S01]  /*92d0*/  ISETP.GE.U32.AND P5, PT, R4, 0x7fffff62, PT ;  /* 0x7fffff620400780c */ /* 0x000fe20003fa6070 */
[----:B------:R2:W-:Y:S01]  /*92e0*/  LDGSTS.E [R248+0x4c070], desc[UR16][R206.64], !P2 ;  /* 0x4c070000cef87fae */ /* 0x0005e2000d1a1010 */
[----:B------:R-:W-:-:S04]  /*92f0*/  ISETP.GE.AND P3, PT, R9, R5, PT ;  /* 0x000000050900720c */ /* 0x000fc80003f66270 */
[----:B------:R-:W-:Y:S01]  /*9300*/  SEL R4, RZ, 0x4, P3 ;  /* 0x00000004ff047807 */ /* 0x000fe20001800000 */
[----:B------:R4:W-:Y:S01]  /*9310*/  LDGSTS.E [R248+0x4c074], desc[UR16][R208.64], !P4 ;  /* 0x4c074000d0f87fae */ /* 0x0009e2000e1a1010 */
[----:B------:R-:W-:Y:S01]  /*9320*/  ISETP.GT.AND P3, PT, R36, 0x9f, PT ;  /* 0x0000009f2400780c */ /* 0x000fe20003f64270 */
[----:B------:R-:W5:Y:S03]  /*9330*/  LDC R6, c[0x0][0x3a0] ;  /* 0x0000e800ff067b82 */ /* 0x000f660000000800 */
[----:B------:R-:W-:Y:S01]  /*9340*/  SEL R4, R4, RZ, P3 ;  /* 0x000000ff04047207 */ /* 0x000fe20001800000 */
[----:B------:R3:W-:Y:S01]  /*9350*/  LDGSTS.E [R248+0x4c078], desc[UR16][R210.64], !P5 ;  /* 0x4c078000d2f87fae */ /* 0x0007e2000e9a1010 */
[----:B------:R-:W-:Y:S01]  /*9360*/  ISETP.GE.U32.AND P3, PT, R5, 0x7fffff61, PT ;  /* 0x7fffff610500780c */ /* 0x000fe20003f66070 */
[C---:B--2---:R-:W-:Y:S01]  /*9370*/  IMAD.WIDE R206, R41.reuse, 0x4, R206 ;  /* 0x0000000429ce7825 */ /* 0x044fe200078e02ce */
[----:B------:R-:W-:Y:S01]  /*9380*/  ISETP.NE.U32.AND P2, PT, R4, RZ, PT ;  /* 0x000000ff0400720c */ /* 0x000fe20003f45070 */
[----:B------:R-:W2:Y:S02]  /*9390*/  LDC R5, c[0x0][0x3a0] ;  /* 0x0000e800ff057b82 */ /* 0x000ea40000000800 */
[----:B----4-:R-:W-:-:S04]  /*93a0*/  IMAD.WIDE R208, R41, 0x4, R208 ;  /* 0x0000000429d07825 */ /* 0x010fc800078e02d0 */
[----:B---3--:R-:W-:-:S04]  /*93b0*/  IMAD.WIDE R210, R41, 0x4, R210 ;  /* 0x0000000429d27825 */ /* 0x008fc800078e02d2 */
[----:B------:R3:W-:Y:S04]  /*93c0*/  LDGSTS.E [R248+0x4c07c], desc[UR16][R212.64], !P3 ;  /* 0x4c07c000d4f87fae */ /* 0x0007e8000d9a1010 */
[----:B------:R-:W0:Y:S01]  /*93d0*/  LDGDEPBAR ;  /* 0x00000000000079af */ /* 0x000e220000000000 */
[----:B-----5:R-:W-:-:S03]  /*93e0*/  VIADD R4, R6, 0xffffff7f ;  /* 0xffffff7f06047836 */ /* 0x020fc60000000000 */
[----:B------:R4:W-:Y:S01]  /*93f0*/  LDGSTS.E [R249+0x18000], desc[UR16][R80.64], P6 ;  /* 0x1800000050f97fae */ /* 0x0009e2000b1a1010 */
[----:B------:R-:W5:Y:S01]  /*9400*/  LDC R6, c[0x0][0x3a0] ;  /* 0x0000e800ff067b82 */ /* 0x000f620000000800 */
[----:B------:R-:W-:Y:S02]  /*9410*/  ISETP.GE.U32.AND P4, PT, R4, 0x7fffff60, PT ;  /* 0x7fffff600400780c */ /* 0x000fe40003f86070 */
[----:B------:R4:W-:Y:S01]  /*9420*/  LDGSTS.E [R249+0x18400], desc[UR16][R84.64], P6 ;  /* 0x1840000054f97fae */ /* 0x0009e2000b1a1010 */
[----:B-1----:R-:W-:Y:S02]  /*9430*/  VIADD R4, R7, 0xffffff7e ;  /* 0xffffff7e07047836 */ /* 0x002fe40000000000 */
[----:B---3--:R-:W-:Y:S01]  /*9440*/  IMAD.WIDE R212, R41, 0x4, R212 ;  /* 0x0000000429d47825 */ /* 0x008fe200078e02d4 */
[----:B------:R1:W-:Y:S01]  /*9450*/  LDGSTS.E [R249+0x18800], desc[UR16][R88.64], P6 ;  /* 0x1880000058f97fae */ /* 0x0003e2000b1a1010 */
[----:B------:R-:W3:Y:S01]  /*9460*/  LDC R7, c[0x0][0x3a0] ;  /* 0x0000e800ff077b82 */ /* 0x000ee20000000800 */
[----:B------:R-:W-:Y:S01]  /*9470*/  ISETP.GE.U32.AND P5, PT, R4, 0x7fffff5f, PT ;  /* 0x7fffff5f0400780c */ /* 0x000fe20003fa6070 */
[----:B--2---:R-:W-:Y:S01]  /*9480*/  VIADD R4, R5, 0xffffff7d ;  /* 0xffffff7d05047836 */ /* 0x004fe20000000000 */
[----:B------:R2:W-:Y:S01]  /*9490*/  LDGSTS.E [R249+0x18c00], desc[UR16][R92.64], P6 ;  /* 0x18c000005cf97fae */ /* 0x0005e2000b1a1010 */
[----:B----4-:R-:W-:-:S03]  /*94a0*/  IMAD.WIDE R80, R43, 0x4, R80 ;  /* 0x000000042b507825 */ /* 0x010fc600078e0250 */
[----:B------:R4:W-:Y:S01]  /*94b0*/  LDGSTS.E [R249+0x19000], desc[UR16][R96.64], P6 ;  /* 0x1900000060f97fae */ /* 0x0009e2000b1a1010 */
[----:B------:R-:W3:Y:S01]  /*94c0*/  LDC R5, c[0x0][0x3a0] ;  /* 0x0000e800ff057b82 */ /* 0x000ee20000000800 */
[----:B------:R-:W-:Y:S01]  /*94d0*/  ISETP.GE.U32.AND P3, PT, R4, 0x7fffff5e, PT ;  /* 0x7fffff5e0400780c */ /* 0x000fe20003f66070 */
[----:B------:R-:W-:Y:S01]  /*94e0*/  VIADD R4, R8, 0xffffff7c ;  /* 0xffffff7c08047836 */ /* 0x000fe20000000000 */
[----:B------:R4:W-:Y:S01]  /*94f0*/  LDGSTS.E [R249+0x19400], desc[UR16][R100.64], P6 ;  /* 0x1940000064f97fae */ /* 0x0009e2000b1a1010 */
[----:B------:R-:W-:-:S03]  /*9500*/  IMAD.WIDE R84, R43, 0x4, R84 ;  /* 0x000000042b547825 */ /* 0x000fc600078e0254 */
[----:B------:R4:W-:Y:S01]  /*9510*/  LDGSTS.E [R249+0x19800], desc[UR16][R104.64], P6 ;  /* 0x1980000068f97fae */ /* 0x0009e2000b1a1010 */
[----:B------:R-:W3:Y:S01]  /*9520*/  LDC R8, c[0x0][0x3a0] ;  /* 0x0000e800ff087b82 */ /* 0x000ee20000000800 */
[C---:B-1----:R-:W-:Y:S02]  /*9530*/  IMAD.WIDE R88, R43.reuse, 0x4, R88 ;  /* 0x000000042b587825 */ /* 0x042fe400078e0258 */
[----:B------:R1:W-:Y:S02]  /*9540*/  LDGSTS.E [R249+0x19c00], desc[UR16][R108.64], P6 ;  /* 0x19c000006cf97fae */ /* 0x0003e4000b1a1010 */
[C---:B--2---:R-:W-:Y:S02]  /*9550*/  IMAD.WIDE R92, R43.reuse, 0x4, R92 ;  /* 0x000000042b5c7825 */ /* 0x044fe400078e025c */
[----:B------:R2:W-:Y:S02]  /*9560*/  LDGSTS.E [R249+0x1a000], desc[UR16][R112.64], P6 ;  /* 0x1a00000070f97fae */ /* 0x0005e4000b1a1010 */
[----:B----4-:R-:W-:-:S02]  /*9570*/  IMAD.WIDE R96, R43, 0x4, R96 ;  /* 0x000000042b607825 */ /* 0x010fc400078e0260 */
[----:B------:R4:W-:Y:S02]  /*9580*/  LDGSTS.E [R249+0x1a400], desc[UR16][R116.64], P6 ;  /* 0x1a40000074f97fae */ /* 0x0009e4000b1a1010 */
[C---:B------:R-:W-:Y:S02]  /*9590*/  IMAD.WIDE R100, R43.reuse, 0x4, R100 ;  /* 0x000000042b647825 */ /* 0x040fe400078e0264 */
[----:B------:R4:W-:Y:S02]  /*95a0*/  LDGSTS.E [R249+0x1a800], desc[UR16][R120.64], P6 ;  /* 0x1a80000078f97fae */ /* 0x0009e4000b1a1010 */
[C---:B------:R-:W-:Y:S02]  /*95b0*/  IMAD.WIDE R104, R43.reuse, 0x4, R104 ;  /* 0x000000042b687825 */ /* 0x040fe400078e0268 */
[----:B------:R5:W-:Y:S02]  /*95c0*/  LDGSTS.E [R249+0x1ac00], desc[UR16][R124.64], P6 ;  /* 0x1ac000007cf97fae */ /* 0x000be4000b1a1010 */
[----:B-1----:R-:W-:-:S02]  /*95d0*/  IMAD.WIDE R108, R43, 0x4, R108 ;  /* 0x000000042b6c7825 */ /* 0x002fc400078e026c */
[----:B------:R1:W-:Y:S02]  /*95e0*/  LDGSTS.E [R249+0x1b000], desc[UR16][R128.64], P6 ;  /* 0x1b00000080f97fae */ /* 0x0003e4000b1a1010 */
[C---:B--2---:R-:W-:Y:S02]  /*95f0*/  IMAD.WIDE R112, R43.reuse, 0x4, R112 ;  /* 0x000000042b707825 */ /* 0x044fe400078e0270 */
[----:B------:R2:W-:Y:S02]  /*9600*/  LDGSTS.E [R249+0x1b400], desc[UR16][R132.64], P6 ;  /* 0x1b40000084f97fae */ /* 0x0005e4000b1a1010 */
[C---:B----4-:R-:W-:Y:S02]  /*9610*/  IMAD.WIDE R116, R43.reuse, 0x4, R116 ;  /* 0x000000042b747825 */ /* 0x050fe400078e0274 */
[----:B------:R4:W-:Y:S02]  /*9620*/  LDGSTS.E [R249+0x1b800], desc[UR16][R136.64], P6 ;  /* 0x1b80000088f97fae */ /* 0x0009e4000b1a1010 */
[----:B------:R-:W-:-:S02]  /*9630*/  IMAD.WIDE R120, R43, 0x4, R120 ;  /* 0x000000042b787825 */ /* 0x000fc400078e0278 */
[----:B------:R3:W-:Y:S02]  /*9640*/  LDGSTS.E [R249+0x1bc00], desc[UR16][R140.64], P6 ;  /* 0x1bc000008cf97fae */ /* 0x0007e4000b1a1010 */
[C---:B-----5:R-:W-:Y:S02]  /*9650*/  IMAD.WIDE R124, R43.reuse, 0x4, R124 ;  /* 0x000000042b7c7825 */ /* 0x060fe400078e027c */
[----:B------:R5:W-:Y:S02]  /*9660*/  LDGSTS.E [R249+0x1c000], desc[UR16][R144.64], P6 ;  /* 0x1c00000090f97fae */ /* 0x000be4000b1a1010 */
[C---:B-1----:R-:W-:Y:S02]  /*9670*/  IMAD.WIDE R128, R43.reuse, 0x4, R128 ;  /* 0x000000042b807825 */ /* 0x042fe400078e0280 */
[----:B------:R1:W-:Y:S02]  /*9680*/  LDGSTS.E [R249+0x1c400], desc[UR16][R148.64], P6 ;  /* 0x1c40000094f97fae */ /* 0x0003e4000b1a1010 */
[----:B--2---:R-:W-:-:S02]  /*9690*/  IMAD.WIDE R132, R43, 0x4, R132 ;  /* 0x000000042b847825 */ /* 0x004fc400078e0284 */
[----:B------:R2:W-:Y:S02]  /*96a0*/  LDGSTS.E [R249+0x1c800], desc[UR16][R152.64], P6 ;  /* 0x1c80000098f97fae */ /* 0x0005e4000b1a1010 */
[C---:B----4-:R-:W-:Y:S02]  /*96b0*/  IMAD.WIDE R136, R43.reuse, 0x4, R136 ;  /* 0x000000042b887825 */ /* 0x050fe400078e0288 */
[----:B------:R4:W-:Y:S02]  /*96c0*/  LDGSTS.E [R249+0x1cc00], desc[UR16][R156.64], P6 ;  /* 0x1cc000009cf97fae */ /* 0x0009e4000b1a1010 */
[C---:B---3--:R-:W-:Y:S02]  /*96d0*/  IMAD.WIDE R140, R43.reuse, 0x4, R140 ;  /* 0x000000042b8c7825 */ /* 0x048fe400078e028c */
[----:B------:R3:W-:Y:S02]  /*96e0*/  LDGSTS.E [R249+0x1d000], desc[UR16][R160.64], P6 ;  /* 0x1d000000a0f97fae */ /* 0x0007e4000b1a1010 */
[----:B-----5:R-:W-:-:S02]  /*96f0*/  IMAD.WIDE R144, R43, 0x4, R144 ;  /* 0x000000042b907825 */ /* 0x020fc400078e0290 */
[----:B------:R5:W-:Y:S02]  /*9700*/  LDGSTS.E [R249+0x1d400], desc[UR16][R164.64], P6 ;  /* 0x1d400000a4f97fae */ /* 0x000be4000b1a1010 */
[C---:B-1----:R-:W-:Y:S02]  /*9710*/  IMAD.WIDE R148, R43.reuse, 0x4, R148 ;  /* 0x000000042b947825 */ /* 0x042fe400078e0294 */
[----:B------:R1:W-:Y:S02]  /*9720*/  LDGSTS.E [R249+0x1d800], desc[UR16][R168.64], P6 ;  /* 0x1d800000a8f97fae */ /* 0x0003e4000b1a1010 */
[C---:B--2---:R-:W-:Y:S02]  /*9730*/  IMAD.WIDE R152, R43.reuse, 0x4, R152 ;  /* 0x000000042b987825 */ /* 0x044fe400078e0298 */
[----:B------:R2:W-:Y:S02]  /*9740*/  LDGSTS.E [R249+0x1dc00], desc[UR16][R172.64], P6 ;  /* 0x1dc00000acf97fae */ /* 0x0005e4000b1a1010 */
[----:B----4-:R-:W-:-:S02]  /*9750*/  IMAD.WIDE R156, R43, 0x4, R156 ;  /* 0x000000042b9c7825 */ /* 0x010fc400078e029c */
[----:B------:R4:W-:Y:S02]  /*9760*/  LDGSTS.E [R249+0x1e000], desc[UR16][R176.64], P6 ;  /* 0x1e000000b0f97fae */ /* 0x0009e4000b1a1010 */
[C---:B---3--:R-:W-:Y:S02]  /*9770*/  IMAD.WIDE R160, R43.reuse, 0x4, R160 ;  /* 0x000000042ba07825 */ /* 0x048fe400078e02a0 */
[----:B------:R3:W-:Y:S02]  /*9780*/  LDGSTS.E [R249+0x1e400], desc[UR16][R180.64], P6 ;  /* 0x1e400000b4f97fae */ /* 0x0007e4000b1a1010 */
[C---:B-----5:R-:W-:Y:S02]  /*9790*/  IMAD.WIDE R164, R43.reuse, 0x4, R164 ;  /* 0x000000042ba47825 */ /* 0x060fe400078e02a4 */
[----:B------:R5:W-:Y:S02]  /*97a0*/  LDGSTS.E [R249+0x1e800], desc[UR16][R184.64], P6 ;  /* 0x1e800000b8f97fae */ /* 0x000be4000b1a1010 */
[----:B-1----:R-:W-:-:S02]  /*97b0*/  IMAD.WIDE R168, R43, 0x4, R168 ;  /* 0x000000042ba87825 */ /* 0x002fc400078e02a8 */
[----:B------:R1:W-:Y:S02]  /*97c0*/  LDGSTS.E [R249+0x1ec00], desc[UR16][R188.64], P6 ;  /* 0x1ec00000bcf97fae */ /* 0x0003e4000b1a1010 */
[C---:B--2---:R-:W-:Y:S02]  /*97d0*/  IMAD.WIDE R172, R43.reuse, 0x4, R172 ;  /* 0x000000042bac7825 */ /* 0x044fe400078e02ac */
[----:B------:R2:W-:Y:S02]  /*97e0*/  LDGSTS.E [R249+0x1f000], desc[UR16][R192.64], P6 ;  /* 0x1f000000c0f97fae */ /* 0x0005e4000b1a1010 */
[C---:B----4-:R-:W-:Y:S02]  /*97f0*/  IMAD.WIDE R176, R43.reuse, 0x4, R176 ;  /* 0x000000042bb07825 */ /* 0x050fe400078e02b0 */
[----:B------:R4:W-:Y:S02]  /*9800*/  LDGSTS.E [R249+0x1f400], desc[UR16][R196.64], P6 ;  /* 0x1f400000c4f97fae */ /* 0x0009e4000b1a1010 */
[----:B---3--:R-:W-:-:S02]  /*9810*/  IMAD.WIDE R180, R43, 0x4, R180 ;  /* 0x000000042bb47825 */ /* 0x008fc400078e02b4 */
        /* <DEDUP_REMOVED lines=66> */
[----:B------:R2:W-:Y:S01]  /*9c40*/  LDGSTS.E [R250+0x1fe00], desc[UR16][R214.64], P6 ;  /* 0x1fe00000d6fa7fae */ /* 0x0005e2000b1a1010 */
[----:B------:R-:W-:Y:S01]  /*9c50*/  ISETP.GE.U32.AND P6, PT, R4, 0x7fffff5d, PT ;  /* 0x7fffff5d0400780c */ /* 0x000fe20003fc6070 */
[----:B------:R-:W-:Y:S02]  /*9c60*/  VIADD R4, R5, 0xffffff7b ;  /* 0xffffff7b05047836 */ /* 0x000fe40000000000 */
[----:B------:R-:W0:Y:S01]  /*9c70*/  LDGDEPBAR ;  /* 0x00000000000079af */ /* 0x000e220000000000 */
[----:B------:R-:W2:Y:S01]  /*9c80*/  LDC R5, c[0x0][0x3a0] ;  /* 0x0000e800ff057b82 */ /* 0x000ea20000000800 */
[----:B----4-:R-:W-:-:S07]  /*9c90*/  IMAD.WIDE R190, R43, 0x4, R190 ;  /* 0x000000042bbe7825 */ /* 0x010fce00078e02be */
[----:B------:R-:W-:Y:S01]  /*9ca0*/  BAR.SYNC.DEFER_BLOCKING 0x0 ;  /* 0x0000000000007b1d */ /* 0x000fe20000010000 */
[----:B---3--:R-:W-:-:S04]  /*9cb0*/  IMAD.WIDE R194, R43, 0x4, R194 ;  /* 0x000000042bc27825 */ /* 0x008fc800078e02c2 */
[----:B-----5:R-:W-:-:S04]  /*9cc0*/  IMAD.WIDE R198, R43, 0x4, R198 ;  /* 0x000000042bc67825 */ /* 0x020fc800078e02c6 */
[----:B-1----:R-:W-:-:S04]  /*9cd0*/  IMAD.WIDE R202, R43, 0x4, R202 ;  /* 0x000000042bca7825 */ /* 0x002fc800078e02ca */
[----:B--2---:R-:W-:Y:S01]  /*9ce0*/  IMAD.WIDE R214, R43, 0x4, R214 ;  /* 0x000000042bd67825 */ /* 0x004fe200078e02d6 */
[----:B------:R-:W-:Y:S01]  /*9cf0*/  @!PT LDS RZ, [RZ] ;  /* 0x00000000fffff984 */ /* 0x000fe20000000800 */
[----:B------:R-:W-:Y:S01]  /*9d00*/  @!PT LDS RZ, [RZ] ;  /* 0x00000000fffff984 */ /* 0x000fe20000000800 */
[----:B------:R-:W-:Y:S01]  /*9d10*/  @!PT LDS RZ, [RZ] ;  /* 0x00000000fffff984 */ /* 0x000fe20000000800 */
[----:B------:R1:W-:Y:S01]  /*9d20*/  LDGSTS.E [R248+0x50000], desc[UR16][R38.64], !P4 ;  /* 0x5000000026f87fae */ /* 0x0003e2000e1a1010 */
[----:B------:R-:W-:Y:S02]  /*9d30*/  ISETP.GE.U32.AND P4, PT, R4, 0x7fffff5c, PT ;  /* 0x7fffff5c0400780c */ /* 0x000fe40003f86070 */
[----:B------:R-:W-:Y:S01]  /*9d40*/  VIADD R4, R6, 0xffffff7a ;  /* 0xffffff7a06047836 */ /* 0x000fe20000000000 */
[----:B------:R2:W-:Y:S01]  /*9d50*/  LDGSTS.E [R248+0x50004], desc[UR16][R216.64], !P5 ;  /* 0x50004000d8f87fae */ /* 0x0005e2000e9a1010 */
[----:B------:R-:W3:Y:S03]  /*9d60*/  LDC R6, c[0x0][0x3a0] ;  /* 0x0000e800ff067b82 */ /* 0x000ee60000000800 */
[----:B------:R-:W-:Y:S01]  /*9d70*/  ISETP.GE.U32.AND P5, PT, R4, 0x7fffff5b, PT ;  /* 0x7fffff5b0400780c */ /* 0x000fe20003fa6070 */
[----:B------:R-:W-:Y:S01]  /*9d80*/  VIADD R4, R8, 0xffffff79 ;  /* 0xffffff7908047836 */ /* 0x000fe20000000000 */
[----:B------:R4:W-:Y:S01]  /*9d90*/  LDGSTS.E [R248+0x50008], desc[UR16][R218.64], !P3 ;  /* 0x50008000daf87fae */ /* 0x0009e2000d9a1010 */
[----:B-1----:R-:W-:-:S02]  /*9da0*/  IMAD.WIDE R38, R41, 0x4, R38 ;  /* 0x0000000429267825 */ /* 0x002fc400078e0226 */
[----:B------:R-:W1:Y:S01]  /*9db0*/  LDC R8, c[0x0][0x3a0] ;  /* 0x0000e800ff087b82 */ /* 0x000e620000000800 */
[----:B------:R-:W-:Y:S01]  /*9dc0*/  ISETP.GE.U32.AND P3, PT, R4, 0x7fffff5a, PT ;  /* 0x7fffff5a0400780c */ /* 0x000fe20003f66070 */
[----:B------:R5:W-:Y:S01]  /*9dd0*/  LDGSTS.E [R248+0x5000c], desc[UR16][R220.64], !P6 ;  /* 0x5000c000dcf87fae */ /* 0x000be2000f1a1010 */
[----:B------:R-:W-:Y:S02]  /*9de0*/  VIADD R4, R7, 0xffffff78 ;  /* 0xffffff7807047836 */ /* 0x000fe40000000000 */
[----:B--2---:R-:W-:Y:S01]  /*9df0*/  IMAD.WIDE R216, R41, 0x4, R216 ;  /* 0x0000000429d87825 */ /* 0x004fe200078e02d8 */
[----:B------:R2:W-:Y:S02]  /*9e00*/  LDGSTS.E [R248+0x50010], desc[UR16][R222.64], !P4 ;  /* 0x50010000def87fae */ /* 0x0005e4000e1a1010 */
[----:B------:R-:W-:Y:S01]  /*9e10*/  ISETP.GE.U32.AND P6, PT, R4, 0x7fffff59, PT ;  /* 0x7fffff590400780c */ /* 0x000fe20003fc6070 */
[----:B------:R-:W-:Y:S01]  /*9e20*/  VIADD R4, R5, 0xffffff77 ;  /* 0xffffff7705047836 */ /* 0x000fe20000000000 */
[----:B------:R-:W3:Y:S01]  /*9e30*/  LDC R7, c[0x0][0x3a0] ;  /* 0x0000e800ff077b82 */ /* 0x000ee20000000800 */
[----:B------:R1:W-:Y:S01]  /*9e40*/  LDGSTS.E [R248+0x50014], desc[UR16][R224.64], !P5 ;  /* 0x50014000e0f87fae */ /* 0x0003e2000e9a1010 */
[----:B----4-:R-:W-:-:S02]  /*9e50*/  IMAD.WIDE R218, R41, 0x4, R218 ;  /* 0x0000000429da7825 */ /* 0x010fc400078e02da */
[----:B------:R-:W-:Y:S01]  /*9e60*/  ISETP.GE.U32.AND P4, PT, R4, 0x7fffff58, PT ;  /* 0x7fffff580400780c */ /* 0x000fe20003f86070 */
[----:B------:R4:W-:Y:S01]  /*9e70*/  LDGSTS.E [R248+0x50018], desc[UR16][R226.64], !P3 ;  /* 0x50018000e2f87fae */ /* 0x0009e2000d9a1010 */
[C---:B-----5:R-:W-:Y:S02]  /*9e80*/  IMAD.WIDE R220, R41.reuse, 0x4, R220 ;  /* 0x0000000429dc7825 */ /* 0x060fe400078e02dc */
[----:B------:R-:W5:Y:S02]  /*9e90*/  LDC R5, c[0x0][0x3a0] ;  /* 0x0000e800ff057b82 */ /* 0x000f640000000800 */
[----:B--2---:R-:W-:Y:S01]  /*9ea0*/  IMAD.WIDE R222, R41, 0x4, R222 ;  /* 0x0000000429de7825 */ /* 0x004fe200078e02de */
[----:B------:R2:W-:Y:S03]  /*9eb0*/  LDGSTS.E [R248+0x5001c], desc[UR16][R228.64], !P6 ;  /* 0x5001c000e4f87fae */ /* 0x0005e6000f1a1010 */
[----:B-1----:R-:W-:-:S02]  /*9ec0*/  VIADD R4, R8, 0xffffff76 ;  /* 0xffffff7608047836 */ /* 0x002fc40000000000 */
[----:B------:R-:W1:Y:S01]  /*9ed0*/  LDC R8, c[0x0][0x3a0] ;  /* 0x0000e800ff087b82 */ /* 0x000e620000000800 */
[----:B------:R2:W-:Y:S01]  /*9ee0*/  LDGSTS.E [R248+0x50020], desc[UR16][R230.64], !P4 ;  /* 0x50020000e6f87fae */ /* 0x0005e2000e1a1010 */
[----:B------:R-:W-:Y:S01]  /*9ef0*/  IMAD.WIDE R224, R41, 0x4, R224 ;  /* 0x0000000429e07825 */ /* 0x000fe200078e02e0 */
[----:B------:R-:W-:-:S03]  /*9f00*/  ISETP.GE.U32.AND P5, PT, R4, 0x7fffff57, PT ;  /* 0x7fffff570400780c */ /* 0x000fc60003fa6070 */
[----:B---3--:R-:W-:Y:S02]  /*9f10*/  VIADD R4, R6, 0xffffff75 ;  /* 0xffffff7506047836 */ /* 0x008fe40000000000 */
[----:B------:R-:W3:Y:S01]  /*9f20*/  LDC R6, c[0x0][0x3a0] ;  /* 0x0000e800ff067b82 */ /* 0x000ee20000000800 */
[C---:B----4-:R-:W-:Y:S02]  /*9f30*/  IMAD.WIDE R226, R41.reuse, 0x4, R226 ;  /* 0x0000000429e27825 */ /* 0x050fe400078e02e2 */
[----:B------:R-:W-:Y:S02]  /*9f40*/  ISETP.GE.U32.AND P3, PT, R4, 0x7fffff56, PT ;  /* 0x7fffff560400780c */ /* 0x000fe40003f66070 */
[----:B--2---:R-:W-:-:S03]  /*9f50*/  IMAD.WIDE R228, R41, 0x4, R228 ;  /* 0x0000000429e47825 */ /* 0x004fc600078e02e4 */
[----:B------:R2:W-:Y:S01]  /*9f60*/  LDGSTS.E [R248+0x50024], desc[UR16][R232.64], !P5 ;  /* 0x50024000e8f87fae */ /* 0x0005e2000e9a1010 */
[----:B-----5:R-:W-:Y:S02]  /*9f70*/  VIADD R4, R5, 0xffffff74 ;  /* 0xffffff7405047836 */ /* 0x020fe40000000000 */
[----:B------:R-:W4:Y:S01]  /*9f80*/  LDC R5, c[0x0][0x3a0] ;  /* 0x0000e800ff057b82 */ /* 0x000f220000000800 */
[----:B------:R-:W-:Y:S02]  /*9f90*/  IMAD.WIDE R230, R41, 0x4, R230 ;  /* 0x0000000429e67825 */ /* 0x000fe400078e02e6 */
[----:B------:R-:W-:Y:S02]  /*9fa0*/  ISETP.GE.U32.AND P6, PT, R4, 0x7fffff55, PT ;  /* 0x7fffff550400780c */ /* 0x000fe40003fc6070 */
[----:B------:R-:W-:Y:S01]  /*9fb0*/  VIADD R4, R7, 0xffffff73 ;  /* 0xffffff7307047836 */ /* 0x000fe20000000000 */
[----:B------:R5:W-:Y:S02]  /*9fc0*/  LDGSTS.E [R248+0x50028], desc[UR16][R234.64], !P3 ;  /* 0x50028000eaf87fae */ /* 0x000be4000d9a1010 */
[----:B------:R-:W1:Y:S01]  /*9fd0*/  LDC R7, c[0x0][0x3a0] ;  /* 0x0000e800ff077b82 */ /* 0x000e620000000800 */
[----:B--2---:R-:W-:Y:S01]  /*9fe0*/  IMAD.WIDE R232, R41, 0x4, R232 ;  /* 0x0000000429e87825 */ /* 0x004fe200078e02e8 */
[----:B------:R-:W-:-:S03]  /*9ff0*/  ISETP.GE.U32.AND P4, PT, R4, 0x7fffff54, PT ;  /* 0x7fffff540400780c */ /* 0x000fc60003f86070 */
[----:B---3--:R-:W-:-:S03]  /*a000*/  VIADD R4, R6, 0xffffff72 ;  /* 0xffffff7206047836 */ /* 0x008fc60000000000 */
[----:B------:R-:W2:Y:S01]  /*a010*/  LDC R6, c[0x0][0x3a0] ;  /* 0x0000e800ff067b82 */ /* 0x000ea20000000800 */
[----:B------:R3:W-:Y:S01]  /*a020*/  LDGSTS.E [R248+0x5002c], desc[UR16][R236.64], !P6 ;  /* 0x5002c000ecf87fae */ /* 0x0007e2000f1a1010 */
[----:B------:R-:W-:Y:S01]  /*a030*/  ISETP.GE.U32.AND P5, PT, R4, 0x7fffff53, PT ;  /* 0x7fffff530400780c */ /* 0x000fe20003fa6070 */
[----:B-----5:R-:W-:-:S04]  /*a040*/  IMAD.WIDE R234, R41, 0x4, R234 ;  /* 0x0000000429ea7825 */ /* 0x020fc800078e02ea */
[----:B------:R5:W-:Y:S01]  /*a050*/  LDGSTS.E [R248+0x50030], desc[UR16][R48.64], !P4 ;  /* 0x5003000030f87fae */ /* 0x000be2000e1a1010 */
[----:B----4-:R-:W-:Y:S02]  /*a060*/  VIADD R4, R5, 0xffffff71 ;  /* 0xffffff7105047836 */ /* 0x010fe40000000000 */
[----:B------:R-:W4:Y:S03]  /*a070*/  LDC R5, c[0x0][0x3a0] ;  /* 0x0000e800ff057b82 */ /* 0x000f260000000800 */
[----:B------:R-:W-:Y:S01]  /*a080*/  ISETP.GE.U32.AND P3, PT, R4, 0x7fffff52, PT ;  /* 0x7fffff520400780c */ /* 0x000fe20003f66070 */
[----:B---3--:R-:W-:Y:S01]  /*a090*/  IMAD.WIDE R236, R41, 0x4, R236 ;  /* 0x0000000429ec7825 */ /* 0x008fe200078e02ec */
[----:B------:R3:W-:Y:S03]  /*a0a0*/  LDGSTS.E [R248+0x50034], desc[UR16][R50.64], !P5 ;  /* 0x5003400032f87fae */ /* 0x0007e6000e9a1010 */
[----:B-1----:R-:W-:-:S02]  /*a0b0*/  VIADD R4, R7, 0xffffff70 ;  /* 0xffffff7007047836 */ /* 0x002fc40000000000 */
[----:B------:R-:W1:Y:S01]  /*a0c0*/  LDC R7, c[0x0][0x3a0] ;  /* 0x0000e800ff077b82 */ /* 0x000e620000000800 */
[C---:B-----5:R-:W-:Y:S02]  /*a0d0*/  IMAD.WIDE R48, R41.reuse, 0x4, R48 ;  /* 0x0000000429307825 */ /* 0x060fe400078e0230 */
[----:B------:R-:W-:Y:S02]  /*a0e0*/  ISETP.GE.U32.AND P6, PT, R4, 0x7fffff51, PT ;  /* 0x7fffff510400780c */ /* 0x000fe40003fc6070 */
[----:B--2---:R-:W-:Y:S01]  /*a0f0*/  VIADD R4, R6, 0xffffff6f ;  /* 0xffffff6f06047836 */ /* 0x004fe20000000000 */
[----:B------:R2:W-:Y:S01]  /*a100*/  LDGSTS.E [R248+0x50038], desc[UR16][R52.64], !P3 ;  /* 0x5003800034f87fae */ /* 0x0005e2000d9a1010 */
[----:B---3--:R-:W-:Y:S01]  /*a110*/  IMAD.WIDE R50, R41, 0x4, R50 ;  /* 0x0000000429327825 */ /* 0x008fe200078e0232 */
[----:B------:R-:W3:Y:S02]  /*a120*/  LDC R6, c[0x0][0x3a0] ;  /* 0x0000e800ff067b82 */ /* 0x000ee40000000800 */
[----:B------:R-:W-:Y:S01]  /*a130*/  ISETP.GE.U32.AND P4, PT, R4, 0x7fffff50, PT ;  /* 0x7fffff500400780c */ /* 0x000fe20003f86070 */
[----:B----4-:R-:W-:-:S05]  /*a140*/  VIADD R4, R5, 0xffffff6e ;  /* 0xffffff6e05047836 */ /* 0x010fca0000000000 */
[----:B------:R-:W4:Y:S01]  /*a150*/  LDC R5, c[0x0][0x3a0] ;  /* 0x0000e800ff057b82 */ /* 0x000f220000000800 */
[----:B------:R5:W-:Y:S01]  /*a160*/  LDGSTS.E [R248+0x5003c], desc[UR16][R54.64], !P6 ;  /* 0x5003c00036f87fae */ /* 0x000be2000f1a1010 */
[----:B--2---:R-:W-:Y:S01]  /*a170*/  IMAD.WIDE R52, R41, 0x4, R52 ;  /* 0x0000000429347825 */ /* 0x004fe200078e0234 */
[----:B------:R-:W-:-:S04]  /*a180*/  ISETP.GE.U32.AND P5, PT, R4, 0x7fffff4f, PT ;  /* 0x7fffff4f0400780c */ /* 0x000fc80003fa6070 */
[----:B------:R2:W-:Y:S01]  /*a190*/  LDGSTS.E [R248+0x50040], desc[UR16][R56.64], !P4 ;  /* 0x5004000038f87fae */ /* 0x0005e2000e1a1010 */
[----:B-1----:R-:W-:Y:S02]  /*a1a0*/  VIADD R4, R7, 0xffffff6d ;  /* 0xffffff6d07047836 */ /* 0x002fe40000000000 */
[----:B------:R-:W1:Y:S03]  /*a1b0*/  LDC R7, c[0x0][0x3a0] ;  /* 0x0000e800ff077b82 */ /* 0x000e660000000800 */
[----:B------:R-:W-:Y:S01]  /*a1c0*/  ISETP.GE.U32.AND P3, PT, R4, 0x7fffff4e, PT ;  /* 0x7fffff4e0400780c */ /* 0x000fe20003f66070 */
[----:B-----5:R-:W-:Y:S02]  /*a1d0*/  IMAD.WIDE R54, R41, 0x4, R54 ;  /* 0x0000000429367825 */ /* 0x020fe400078e0236 */
[----:B------:R5:W-:Y:S02]  /*a1e0*/  LDGSTS.E [R248+0x50044], desc[UR16][R58.64], !P5 ;  /* 0x500440003af87fae */ /* 0x000be4000e9a1010 */
[----:B---3--:R-:W-:-:S02]  /*a1f0*/  VIADD R4, R6, 0xffffff6c ;  /* 0xffffff6c06047836 */ /* 0x008fc40000000000 */
[----:B------:R-:W3:Y:S01]  /*a200*/  LDC R6, c[0x0][0x3a0] ;  /* 0x0000e800ff067b82 */ /* 0x000ee20000000800 */
[----:B--2---:R-:W-:Y:S02]  /*a210*/  IMAD.WIDE R56, R41, 0x4, R56 ;  /* 0x0000000429387825 */ /* 0x004fe400078e0238 */
[----:B------:R-:W-:Y:S02]  /*a220*/  ISETP.GE.U32.AND P6, PT, R4, 0x7fffff4d, PT ;  /* 0x7fffff4d0400780c */ /* 0x000fe40003fc6070 */
[----:B----4-:R-:W-:Y:S01]  /*a230*/  VIADD R4, R5, 0xffffff6b ;  /* 0xffffff6b05047836 */ /* 0x010fe20000000000 */
[----:B------:R2:W-:Y:S02]  /*a240*/  LDGSTS.E [R248+0x50048], desc[UR16][R60.64], !P3 ;  /* 0x500480003cf87fae */ /* 0x0005e4000d9a1010 */
[----:B------:R-:W4:Y:S01]  /*a250*/  LDC R5, c[0x0][0x3a0] ;  /* 0x0000e800ff057b82 */ /* 0x000f220000000800 */
[----:B-----5:R-:W-:Y:S01]  /*a260*/  IMAD.WIDE R58, R41, 0x4, R58 ;  /* 0x00000004293a7825 */ /* 0x020fe200078e023a */
[----:B------:R-:W-:-:S03]  /*a270*/  ISETP.GE.U32.AND P4, PT, R4, 0x7fffff4c, PT ;  /* 0x7fffff4c0400780c */ /* 0x000fc60003f86070 */
[----:B------:R-:W-:-:S03]  /*a280*/  VIADD R4, R8, 0xffffff6a ;  /* 0xffffff6a08047836 */ /* 0x000fc60000000000 */
[----:B------:R-:W5:Y:S01]  /*a290*/  LDC R8, c[0x0][0x3a0] ;  /* 0x0000e800ff087b82 */ /* 0x000f620000000800 */
[----:B------:R3:W-:Y:S01]  /*a2a0*/  LDGSTS.E [R248+0x5004c], desc[UR16][R62.64], !P6 ;  /* 0x5004c0003ef87fae */ /* 0x0007e2000f1a1010 */
[----:B------:R-:W-:Y:S01]  /*a2b0*/  ISETP.GE.U32.AND P5, PT, R4, 0x7fffff4b, PT ;  /* 0x7fffff4b0400780c */ /* 0x000fe20003fa6070 */
[----:B-1----:R-:W-:Y:S02]  /*a2c0*/  VIADD R4, R7, 0xffffff69 ;  /* 0xffffff6907047836 */ /* 0x002fe40000000000 */
[----:B--2---:R-:W-:Y:S02]  /*a2d0*/  IMAD.WIDE R60, R41, 0x4, R60 ;  /* 0x00000004293c7825 */ /* 0x004fe400078e023c */
[----:B------:R1:W-:Y:S01]  /*a2e0*/  LDGSTS.E [R248+0x50050], desc[UR16][R64.64], !P4 ;  /* 0x5005000040f87fae */ /* 0x0003e2000e1a1010 */
[----:B------:R-:W2:Y:S01]  /*a2f0*/  LDC R7, c[0x0][0x3a0] ;  /* 0x0000e800ff077b82 */ /* 0x000ea20000000800 */
[----:B------:R-:W-:Y:S01]  /*a300*/  ISETP.GE.U32.AND P3, PT, R4, 0x7fffff4a, PT ;  /* 0x7fffff4a0400780c */ /* 0x000fe20003f66070 */
[----:B---3--:R-:W-:-:S02]  /*a310*/  VIADD R4, R6, 0xffffff68 ;  /* 0xffffff6806047836 */ /* 0x008fc40000000000 */
[----:B------:R-:W-:-:S03]  /*a320*/  IMAD.WIDE R62, R41, 0x4, R62 ;  /* 0x00000004293e7825 */ /* 0x000fc600078e023e */
[----:B------:R-:W-:Y:S01]  /*a330*/  ISETP.GE.U32.AND P6, PT, R4, 0x7fffff49, PT ;  /* 0x7fffff490400780c */ /* 0x000fe20003fc6070 */
[----:B------:R-:W3:Y:S01]  /*a340*/  LDC R6, c[0x0][0x3a0] ;  /* 0x0000e800ff067b82 */ /* 0x000ee20000000800 */
[----:B------:R2:W-:Y:S01]  /*a350*/  LDGSTS.E [R248+0x50054], desc[UR16][R66.64], !P5 ;  /* 0x5005400042f87fae */ /* 0x0005e2000e9a1010 */
[----:B-1----:R-:W-:-:S04]  /*a360*/  IMAD.WIDE R64, R41, 0x4, R64 ;  /* 0x0000000429407825 */ /* 0x002fc800078e0240 */
[----:B------:R1:W-:Y:S01]  /*a370*/  LDGSTS.E [R248+0x50058], desc[UR16][R68.64], !P3 ;  /* 0x5005800044f87fae */ /* 0x0003e2000d9a1010 */
[----:B-----5:R-:W-:Y:S02]  /*a380*/  VIADD R4, R8, 0xffffff67 ;  /* 0xffffff6708047836 */ /* 0x020fe40000000000 */
[----:B------:R-:W5:Y:S03]  /*a390*/  LDC R8, c[0x0][0x3a0] ;  /* 0x0000e800ff087b82 */ /* 0x000f660000000800 */
[----:B------:R3:W-:Y:S01]  /*a3a0*/  LDGSTS.E [R248+0x5005c], desc[UR16][R70.64], !P6 ;  /* 0x5005c00046f87fae */ /* 0x0007e2000f1a1010 */
[----:B------:R-:W-:Y:S01]  /*a3b0*/  ISETP.GE.U32.AND P4, PT, R4, 0x7fffff48, PT ;  /* 0x7fffff480400780c */ /* 0x000fe20003f86070 */
[----:B----4-:R-:W-:Y:S02]  /*a3c0*/  VIADD R4, R5, 0xffffff66 ;  /* 0xffffff6605047836 */ /* 0x010fe40000000000 */
[----:B--2---:R-:W-:Y:S01]  /*a3d0*/  IMAD.WIDE R66, R41, 0x4, R66 ;  /* 0x0000000429427825 */ /* 0x004fe200078e0242 */
[----:B------:R-:W2:Y:S02]  /*a3e0*/  LDC R5, c[0x0][0x3a0] ;  /* 0x0000e800ff057b82 */ /* 0x000ea40000000800 */
[----:B------:R-:W-:Y:S01]  /*a3f0*/  ISETP.GE.U32.AND P5, PT, R4, 0x7fffff47, PT ;  /* 0x7fffff470400780c */ /* 0x000fe20003fa6070 */
[----:B------:R-:W-:-:S02]  /*a400*/  VIADD R4, R7, 0xffffff65 ;  /* 0xffffff6507047836 */ /* 0x000fc40000000000 */
[----:B-1----:R-:W-:-:S03]  /*a410*/  IMAD.WIDE R68, R41, 0x4, R68 ;  /* 0x0000000429447825 */ /* 0x002fc600078e0244 */
[----:B------:R-:W-:Y:S01]  /*a420*/  ISETP.GE.U32.AND P3, PT, R4, 0x7fffff46, PT ;  /* 0x7fffff460400780c */ /* 0x000fe20003f66070 */
[----:B---3--:R-:W-:Y:S01]  /*a430*/  VIADD R4, R6, 0xffffff64 ;  /* 0xffffff6406047836 */ /* 0x008fe20000000000 */
[----:B------:R-:W1:Y:S01]  /*a440*/  LDC R7, c[0x0][0x3a0] ;  /* 0x0000e800ff077b82 */ /* 0x000e620000000800 */
[----:B------:R3:W-:Y:S01]  /*a450*/  LDGSTS.E [R248+0x50060], desc[UR16][R72.64], !P4 ;  /* 0x5006000048f87fae */ /* 0x0007e2000e1a1010 */
[C---:B------:R-:W-:Y:S02]  /*a460*/  IMAD.WIDE R70, R41.reuse, 0x4, R70 ;  /* 0x0000000429467825 */ /* 0x040fe400078e0246 */
[----:B------:R-:W-:Y:S01]  /*a470*/  ISETP.GE.U32.AND P6, PT, R4, 0x7fffff45, PT ;  /* 0x7fffff450400780c */ /* 0x000fe20003fc6070 */
[----:B------:R4:W-:Y:S03]  /*a480*/  LDGSTS.E [R248+0x50064], desc[UR16][R74.64], !P5 ;  /* 0x500640004af87fae */ /* 0x0009e6000e9a1010 */
[----:B------:R-:W1:Y:S03]  /*a490*/  LDC R6, c[0x0][0x3a0] ;  /* 0x0000e800ff067b82 */ /* 0x000e660000000800 */
[----:B------:R2:W-:Y:S01]  /*a4a0*/  LDGSTS.E [R248+0x50068], desc[UR16][R76.64], !P3 ;  /* 0x500680004cf87fae */ /* 0x0005e2000d9a1010 */
[----:B---3--:R-:W-:-:S04]  /*a4b0*/  IMAD.WIDE R72, R41, 0x4, R72 ;  /* 0x0000000429487825 */ /* 0x008fc800078e0248 */
[----:B--2---:R-:W-:Y:S01]  /*a4c0*/  VIADD R4, R5, 0xffffff63 ;  /* 0xffffff6305047836 */ /* 0x004fe20000000000 */
        /* <DEDUP_REMOVED lines=312> */
[----:B------:R-:W-:-:S02]  /*b850*/  ISETP.GE.U32.AND P5, PT, R5, 0x7fffff21, PT ;  /* 0x7fffff210500780c */ /* 0x000fc40003fa6070 */
[----:B------:R-:W-:Y:S01]  /*b860*/  ISETP.GE.AND P2, PT, R9, R5, PT ;  /* 0x000000050900720c */ /* 0x000fe20003f46270 */
[----:B------:R-:W-:Y:S01]  /*b870*/  VIADD R9, R47, 0xffffff20 ;  /* 0xffffff202f097836 */ /* 0x000fe20000000000 */
[----:B------:R4:W-:Y:S01]  /*b880*/  LDGSTS.E [R248+0x54074], desc[UR16][R208.64], !P3 ;  /* 0x54074000d0f87fae */ /* 0x0009e2000d9a1010 */
[----:B------:R-:W5:Y:S01]  /*b890*/  LDC R6, c[0x0][0x3a0] ;  /* 0x0000e800ff067b82 */ /* 0x000f620000000800 */
[----:B------:R-:W-:Y:S02]  /*b8a0*/  SEL R4, RZ, 0x4, P2 ;  /* 0x00000004ff047807 */ /* 0x000fe40001000000 */
[----:B------:R-:W-:-:S03]  /*b8b0*/  ISETP.GT.AND P2, PT, R36, 0xdf, PT ;  /* 0x000000df2400780c */ /* 0x000fc60003f44270 */
[----:B------:R3:W-:Y:S01]  /*b8c0*/  LDGSTS.E [R248+0x54078], desc[UR16][R210.64], !P6 ;  /* 0x54078000d2f87fae */ /* 0x0007e2000f1a1010 */
[----:B------:R-:W-:Y:S01]  /*b8d0*/  SEL R4, R4, RZ, P2 ;  /* 0x000000ff04047207 */ /* 0x000fe20001000000 */
[----:B------:R-:W1:Y:S01]  /*b8e0*/  LDC R5, c[0x0][0x3a0] ;  /* 0x0000e800ff057b82 */ /* 0x000e620000000800 */
[C---:B--2---:R-:W-:Y:S01]  /*b8f0*/  IMAD.WIDE R206, R41.reuse, 0x4, R206 ;  /* 0x0000000429ce7825 */ /* 0x044fe200078e02ce */
[----:B------:R2:W-:Y:S01]  /*b900*/  LDGSTS.E [R248+0x5407c], desc[UR16][R212.64], !P5 ;  /* 0x5407c000d4f87fae */ /* 0x0005e2000e9a1010 */
[----:B------:R-:W-:Y:S02]  /*b910*/  ISETP.NE.U32.AND P2, PT, R4, RZ, PT ;  /* 0x000000ff0400720c */ /* 0x000fe40003f45070 */
[C---:B----4-:R-:W-:Y:S01]  /*b920*/  IMAD.WIDE R208, R41.reuse, 0x4, R208 ;  /* 0x0000000429d07825 */ /* 0x050fe200078e02d0 */
[----:B------:R-:W0:Y:S04]  /*b930*/  LDGDEPBAR ;  /* 0x00000000000079af */ /* 0x000e280000000000 */
[----:B------:R4:W-:Y:S01]  /*b940*/  LDGSTS.E [R249+0x28000], desc[UR16][R80.64], P4 ;  /* 0x2800000050f97fae */ /* 0x0009e2000a1a1010 */
[----:B---3--:R-:W-:-:S03]  /*b950*/  IMAD.WIDE R210, R41, 0x4, R210 ;  /* 0x0000000429d27825 */ /* 0x008fc600078e02d2 */
[----:B------:R3:W-:Y:S01]  /*b960*/  LDGSTS.E [R249+0x28400], desc[UR16][R84.64], P4 ;  /* 0x2840000054f97fae */ /* 0x0007e2000a1a1010 */
[----:B--2---:R-:W-:-:S03]  /*b970*/  IMAD.WIDE R212, R41, 0x4, R212 ;  /* 0x0000000429d47825 */ /* 0x004fc600078e02d4 */
[----:B------:R2:W-:Y:S01]  /*b980*/  LDGSTS.E [R249+0x28800], desc[UR16][R88.64], P4 ;  /* 0x2880000058f97fae */ /* 0x0005e2000a1a1010 */
[----:B-----5:R-:W-:Y:S02]  /*b990*/  VIADD R4, R6, 0xffffff3f ;  /* 0xffffff3f06047836 */ /* 0x020fe40000000000 */
[----:B------:R-:W5:Y:S01]  /*b9a0*/  LDC R6, c[0x0][0x3a0] ;  /* 0x0000e800ff067b82 */ /* 0x000f620000000800 */
[----:B------:R2:W-:Y:S01]  /*b9b0*/  LDGSTS.E [R249+0x28c00], desc[UR16][R92.64], P4 ;  /* 0x28c000005cf97fae */ /* 0x0005e2000a1a1010 */
[----:B----4-:R-:W-:Y:S01]  /*b9c0*/  IMAD.WIDE R80, R43, 0x4, R80 ;  /* 0x000000042b507825 */ /* 0x010fe200078e0250 */
[----:B------:R-:W-:Y:S02]  /*b9d0*/  ISETP.GE.U32.AND P3, PT, R4, 0x7fffff20, PT ;  /* 0x7fffff200400780c */ /* 0x000fe40003f66070 */
[----:B------:R4:W-:Y:S01]  /*b9e0*/  LDGSTS.E [R249+0x29000], desc[UR16][R96.64], P4 ;  /* 0x2900000060f97fae */ /* 0x0009e2000a1a1010 */
[----:B-1----:R-:W-:Y:S02]  /*b9f0*/  VIADD R4, R7, 0xffffff3e ;  /* 0xffffff3e07047836 */ /* 0x002fe40000000000 */
[----:B------:R-:W1:Y:S01]  /*ba00*/  LDC R7, c[0x0][0x3a0] ;  /* 0x0000e800ff077b82 */ /* 0x000e620000000800 */
[----:B------:R4:W-:Y:S01]  /*ba10*/  LDGSTS.E [R249+0x29400], desc[UR16][R100.64], P4 ;  /* 0x2940000064f97fae */ /* 0x0009e2000a1a1010 */
[----:B---3--:R-:W-:Y:S01]  /*ba20*/  IMAD.WIDE R84, R43, 0x4, R84 ;  /* 0x000000042b547825 */ /* 0x008fe200078e0254 */
[----:B------:R-:W-:-:S02]  /*ba30*/  ISETP.GE.U32.AND P6, PT, R4, 0x7fffff1f, PT ;  /* 0x7fffff1f0400780c */ /* 0x000fc40003fc6070 */
[----:B------:R3:W-:Y:S01]  /*ba40*/  LDGSTS.E [R249+0x29800], desc[UR16][R104.64], P4 ;  /* 0x2980000068f97fae */ /* 0x0007e2000a1a1010 */
[----:B------:R-:W-:Y:S02]  /*ba50*/  VIADD R4, R5, 0xffffff3d ;  /* 0xffffff3d05047836 */ /* 0x000fe40000000000 */
[----:B------:R-:W1:Y:S01]  /*ba60*/  LDC R5, c[0x0][0x3a0] ;  /* 0x0000e800ff057b82 */ /* 0x000e620000000800 */
[----:B------:R3:W-:Y:S01]  /*ba70*/  LDGSTS.E [R249+0x29c00], desc[UR16][R108.64], P4 ;  /* 0x29c000006cf97fae */ /* 0x0007e2000a1a1010 */
[C---:B--2---:R-:W-:Y:S01]  /*ba80*/  IMAD.WIDE R88, R43.reuse, 0x4, R88 ;  /* 0x000000042b587825 */ /* 0x044fe200078e0258 */
[----:B------:R-:W-:Y:S02]  /*ba90*/  ISETP.GE.U32.AND P5, PT, R4, 0x7fffff1e, PT ;  /* 0x7fffff1e0400780c */ /* 0x000fe40003fa6070 */
[----:B------:R2:W-:Y:S01]  /*baa0*/  LDGSTS.E [R249+0x2a000], desc[UR16][R112.64], P4 ;  /* 0x2a00000070f97fae */ /* 0x0005e2000a1a1010 */
[----:B------:R-:W-:Y:S02]  /*bab0*/  VIADD R4, R8, 0xffffff3c ;  /* 0xffffff3c08047836 */ /* 0x000fe40000000000 */
[----:B------:R-:W1:Y:S01]  /*bac0*/  LDC R8, c[0x0][0x3a0] ;  /* 0x0000e800ff087b82 */ /* 0x000e620000000800 */
[----:B------:R2:W-:Y:S01]  /*bad0*/  LDGSTS.E [R249+0x2a400], desc[UR16][R116.64], P4 ;  /* 0x2a40000074f97fae */ /* 0x0005e2000a1a1010 */
[----:B------:R-:W-:-:S03]  /*bae0*/  IMAD.WIDE R92, R43, 0x4, R92 ;  /* 0x000000042b5c7825 */ /* 0x000fc600078e025c */
[----:B------:R2:W-:Y:S01]  /*baf0*/  LDGSTS.E [R249+0x2a800], desc[UR16][R120.64], P4 ;  /* 0x2a80000078f97fae */ /* 0x0005e2000a1a1010 */
[----:B----4-:R-:W-:-:S03]  /*bb00*/  IMAD.WIDE R96, R43, 0x4, R96 ;  /* 0x000000042b607825 */ /* 0x010fc600078e0260 */
[----:B------:R4:W-:Y:S01]  /*bb10*/  LDGSTS.E [R249+0x2ac00], desc[UR16][R124.64], P4 ;  /* 0x2ac000007cf97fae */ /* 0x0009e2000a1a1010 */
[----:B------:R-:W-:-:S03]  /*bb20*/  IMAD.WIDE R100, R43, 0x4, R100 ;  /* 0x000000042b647825 */ /* 0x000fc600078e0264 */
[----:B------:R4:W-:Y:S01]  /*bb30*/  LDGSTS.E [R249+0x2b000], desc[UR16][R128.64], P4 ;  /* 0x2b00000080f97fae */ /* 0x0009e2000a1a1010 */
[----:B---3--:R-:W-:-:S03]  /*bb40*/  IMAD.WIDE R104, R43, 0x4, R104 ;  /* 0x000000042b687825 */ /* 0x008fc600078e0268 */
[----:B------:R3:W-:Y:S01]  /*bb50*/  LDGSTS.E [R249+0x2b400], desc[UR16][R132.64], P4 ;  /* 0x2b40000084f97fae */ /* 0x0007e2000a1a1010 */
[----:B------:R-:W-:-:S03]  /*bb60*/  IMAD.WIDE R108, R43, 0x4, R108 ;  /* 0x000000042b6c7825 */ /* 0x000fc600078e026c */
[----:B------:R3:W-:Y:S01]  /*bb70*/  LDGSTS.E [R249+0x2b800], desc[UR16][R136.64], P4 ;  /* 0x2b80000088f97fae */ /* 0x0007e2000a1a1010 */
[----:B--2---:R-:W-:-:S03]  /*bb80*/  IMAD.WIDE R112, R43, 0x4, R112 ;  /* 0x000000042b707825 */ /* 0x004fc600078e0270 */
[----:B------:R2:W-:Y:S01]  /*bb90*/  LDGSTS.E [R249+0x2bc00], desc[UR16][R140.64], P4 ;  /* 0x2bc000008cf97fae */ /* 0x0005e2000a1a1010 */
[----:B------:R-:W-:-:S03]  /*bba0*/  IMAD.WIDE R116, R43, 0x4, R116 ;  /* 0x000000042b747825 */ /* 0x000fc600078e0274 */
        /* <DEDUP_REMOVED lines=13> */
[----:B-1----:R-:W-:-:S03]  /*bc80*/  IMAD.WIDE R144, R43, 0x4, R144 ;  /* 0x000000042b907825 */ /* 0x002fc600078e0290 */
        /* <DEDUP_REMOVED lines=81> */
[----:B------:R-:W-:Y:S01]  /*c1a0*/  ISETP.GE.U32.AND P4, PT, R4, 0x7fffff1d, PT ;  /* 0x7fffff1d0400780c */ /* 0x000fe20003f86070 */
[----:B------:R-:W-:Y:S02]  /*c1b0*/  VIADD R4, R5, 0xffffff3b ;  /* 0xffffff3b05047836 */ /* 0x000fe40000000000 */
[----:B------:R-:W0:Y:S01]  /*c1c0*/  LDGDEPBAR ;  /* 0x00000000000079af */ /* 0x000e220000000000 */
[----:B------:R-:W5:Y:S01]  /*c1d0*/  LDC R5, c[0x0][0x3a0] ;  /* 0x0000e800ff057b82 */ /* 0x000f620000000800 */
[----:B--2---:R-:W-:-:S07]  /*c1e0*/  IMAD.WIDE R182, R43, 0x4, R182 ;  /* 0x000000042bb67825 */ /* 0x004fce00078e02b6 */
[----:B------:R-:W-:Y:S01]  /*c1f0*/  BAR.SYNC.DEFER_BLOCKING 0x0 ;  /* 0x0000000000007b1d */ /* 0x000fe20000010000 */
[----:B-1----:R-:W-:-:S04]  /*c200*/  IMAD.WIDE R186, R43, 0x4, R186 ;  /* 0x000000042bba7825 */ /* 0x002fc800078e02ba */
[----:B------:R-:W-:-:S04]  /*c210*/  IMAD.WIDE R190, R43, 0x4, R190 ;  /* 0x000000042bbe7825 */ /* 0x000fc800078e02be */
[----:B----4-:R-:W-:-:S04]  /*c220*/  IMAD.WIDE R194, R43, 0x4, R194 ;  /* 0x000000042bc27825 */ /* 0x010fc800078e02c2 */
[----:B------:R-:W-:-:S04]  /*c230*/  IMAD.WIDE R198, R43, 0x4, R198 ;  /* 0x000000042bc67825 */ /* 0x000fc800078e02c6 */
[----:B---3--:R-:W-:-:S04]  /*c240*/  IMAD.WIDE R202, R43, 0x4, R202 ;  /* 0x000000042bca7825 */ /* 0x008fc800078e02ca */
[----:B------:R-:W-:Y:S01]  /*c250*/  IMAD.WIDE R214, R43, 0x4, R214 ;  /* 0x000000042bd67825 */ /* 0x000fe200078e02d6 */
[----:B------:R-:W-:Y:S01]  /*c260*/  @!PT LDS RZ, [RZ] ;  /* 0x00000000fffff984 */ /* 0x000fe20000000800 */
[----:B------:R-:W-:Y:S01]  /*c270*/  @!PT LDS RZ, [RZ] ;  /* 0x00000000fffff984 */ /* 0x000fe20000000800 */
[----:B------:R-:W-:Y:S01]  /*c280*/  @!PT LDS RZ, [RZ] ;  /* 0x00000000fffff984 */ /* 0x000fe20000000800 */
[----:B------:R1:W-:Y:S01]  /*c290*/  LDGSTS.E [R248+0x58000], desc[UR16][R38.64], !P3 ;  /* 0x5800000026f87fae */ /* 0x0003e2000d9a1010 */
[----:B------:R-:W-:Y:S02]  /*c2a0*/  ISETP.GE.U32.AND P3, PT, R4, 0x7fffff1c, PT ;  /* 0x7fffff1c0400780c */ /* 0x000fe40003f66070 */
[----:B-----5:R-:W-:Y:S01]  /*c2b0*/  VIADD R4, R6, 0xffffff3a ;  /* 0xffffff3a06047836 */ /* 0x020fe20000000000 */
[----:B------:R1:W-:Y:S01]  /*c2c0*/  LDGSTS.E [R248+0x58004], desc[UR16][R216.64], !P6 ;  /* 0x58004000d8f87fae */ /* 0x0003e2000f1a1010 */
[----:B------:R-:W2:Y:S03]  /*c2d0*/  LDC R6, c[0x0][0x3a0] ;  /* 0x0000e800ff067b82 */ /* 0x000ea60000000800 */
[----:B------:R-:W-:Y:S01]  /*c2e0*/  ISETP.GE.U32.AND P6, PT, R4, 0x7fffff1b, PT ;  /* 0x7fffff1b0400780c */ /* 0x000fe20003fc6070 */
[----:B------:R-:W-:Y:S01]  /*c2f0*/  VIADD R4, R8, 0xffffff39 ;  /* 0xffffff3908047836 */ /* 0x000fe20000000000 */
[----:B------:R1:W-:Y:S03]  /*c300*/  LDGSTS.E [R248+0x58008], desc[UR16][R218.64], !P5 ;  /* 0x58008000daf87fae */ /* 0x0003e6000e9a1010 */
[----:B------:R-:W3:Y:S01]  /*c310*/  LDC R8, c[0x0][0x3a0] ;  /* 0x0000e800ff087b82 */ /* 0x000ee20000000800 */
[----:B------:R-:W-:Y:S01]  /*c320*/  ISETP.GE.U32.AND P5, PT, R4, 0x7fffff1a, PT ;  /* 0x7fffff1a0400780c */ /* 0x000fe20003fa6070 */
[----:B------:R-:W-:Y:S01]  /*c330*/  VIADD R4, R7, 0xffffff38 ;  /* 0xffffff3807047836 */ /* 0x000fe20000000000 */
[----:B------:R1:W-:Y:S04]  /*c340*/  LDGSTS.E [R248+0x5800c], desc[UR16][R220.64], !P4 ;  /* 0x5800c000dcf87fae */ /* 0x0003e8000e1a1010 */
[----:B------:R-:W-:Y:S01]  /*c350*/  ISETP.GE.U32.AND P4, PT, R4, 0x7fffff19, PT ;  /* 0x7fffff190400780c */ /* 0x000fe20003f86070 */
[----:B------:R-:W-:Y:S01]  /*c360*/  VIADD R4, R5, 0xffffff37 ;  /* 0xffffff3705047836 */ /* 0x000fe20000000000 */
[----:B------:R1:W-:Y:S01]  /*c370*/  LDGSTS.E [R248+0x58010], desc[UR16][R222.64], !P3 ;  /* 0x58010000def87fae */ /* 0x0003e2000d9a1010 */
[----:B------:R-:W4:Y:S03]  /*c380*/  LDC R5, c[0x0][0x3a0] ;  /* 0x0000e800ff057b82 */ /* 0x000f260000000800 */
[----:B------:R-:W-:Y:S01]  /*c390*/  ISETP.GE.U32.AND P3, PT, R4, 0x7fffff18, PT ;  /* 0x7fffff180400780c */ /* 0x000fe20003f66070 */
[----:B------:R1:W-:Y:S04]  /*c3a0*/  LDGSTS.E [R248+0x58014], desc[UR16][R224.64], !P6 ;  /* 0x58014000e0f87fae */ /* 0x0003e8000f1a1010 */
[----:B------:R-:W5:Y:S01]  /*c3b0*/  LDC R7, c[0x0][0x3a0] ;  /* 0x0000e800ff077b82 */ /* 0x000f620000000800 */
[----:B------:R1:W-:Y:S04]  /*c3c0*/  LDGSTS.E [R248+0x58018], desc[UR16][R226.64], !P5 ;  /* 0x58018000e2f87fae */ /* 0x0003e8000e9a1010 */
[----:B------:R1:W-:Y:S01]  /*c3d0*/  LDGSTS.E [R248+0x5801c], desc[UR16][R228.64], !P4 ;  /* 0x5801c000e4f87fae */ /* 0x0003e2000e1a1010 */
[----:B---3--:R-:W-:-:S02]  /*c3e0*/  VIADD R4, R8, 0xffffff36 ;  /* 0xffffff3608047836 */ /* 0x008fc40000000000 */
[----:B------:R-:W3:Y:S01]  /*c3f0*/  LDC R8, c[0x0][0x3a0] ;  /* 0x0000e800ff087b82 */ /* 0x000ee20000000800 */
[----:B------:R1:W-:Y:S02]  /*c400*/  LDGSTS.E [R248+0x58020], desc[UR16][R230.64], !P3 ;  /* 0x58020000e6f87fae */ /* 0x0003e4000d9a1010 */
[----:B------:R-:W-:Y:S01]  /*c410*/  ISETP.GE.U32.AND P6, PT, R4, 0x7fffff17, PT ;  /* 0x7fffff170400780c */ /* 0x000fe20003fc6070 */
[----:B--2---:R-:W-:-:S04]  /*c420*/  VIADD R4, R6, 0xffffff35 ;  /* 0xffffff3506047836 */ /* 0x004fc80000000000 */
[----:B------:R-:W2:Y:S01]  /*c430*/  LDC R6, c[0x0][0x3a0] ;  /* 0x0000e800ff067b82 */ /* 0x000ea20000000800 */
[----:B------:R-:W-:Y:S01]  /*c440*/  ISETP.GE.U32.AND P5, PT, R4, 0x7fffff16, PT ;  /* 0x7fffff160400780c */ /* 0x000fe20003fa6070 */
[----:B----4-:R-:W-:-:S05]  /*c450*/  VIADD R4, R5, 0xffffff34 ;  /* 0xffffff3405047836 */ /* 0x010fca0000000000 */
[----:B------:R-:W-:Y:S01]  /*c460*/  ISETP.GE.U32.AND P4, PT, R4, 0x7fffff15, PT ;  /* 0x7fffff150400780c */ /* 0x000fe20003f86070 */
[----:B------:R-:W4:Y:S01]  /*c470*/  LDC R5, c[0x0][0x3a0] ;  /* 0x0000e800ff057b82 */ /* 0x000f220000000800 */
[----:B-----5:R-:W-:Y:S01]  /*c480*/  VIADD R4, R7, 0xffffff33 ;  /* 0xffffff3307047836 */ /* 0x020fe20000000000 */
[----:B------:R1:W-:Y:S04]  /*c490*/  LDGSTS.E [R248+0x58024], desc[UR16][R232.64], !P6 ;  /* 0x58024000e8f87fae */ /* 0x0003e8000f1a1010 */
[----:B------:R-:W-:Y:S01]  /*c4a0*/  ISETP.GE.U32.AND P3, PT, R4, 0x7fffff14, PT ;  /* 0x7fffff140400780c */ /* 0x000fe20003f66070 */
[----:B------:R1:W-:Y:S01]  /*c4b0*/  LDGSTS.E [R248+0x58028], desc[UR16][R234.64], !P5 ;  /* 0x58028000eaf87fae */ /* 0x0003e2000e9a1010 */
[----:B------:R-:W5:Y:S04]  /*c4c0*/  LDC R7, c[0x0][0x3a0] ;  /* 0x0000e800ff077b82 */ /* 0x000f680000000800 */
[----:B------:R1:W-:Y:S01]  /*c4d0*/  LDGSTS.E [R248+0x5802c], desc[UR16][R236.64], !P4 ;  /* 0x5802c000ecf87fae */ /* 0x0003e2000e1a1010 */
[----:B--2---:R-:W-:-:S03]  /*c4e0*/  VIADD R4, R6, 0xffffff32 ;  /* 0xffffff3206047836 */ /* 0x004fc60000000000 */
[----:B------:R-:W2:Y:S03]  /*c4f0*/  LDC R6, c[0x0][0x3a0] ;  /* 0x0000e800ff067b82 */ /* 0x000ea60000000800 */
[----:B------:R1:W-:Y:S01]  /*c500*/  LDGSTS.E [R248+0x58030], desc[UR16][R48.64], !P3 ;  /* 0x5803000030f87fae */ /* 0x0003e2000d9a1010 */
[----:B------:R-:W-:Y:S01]  /*c510*/  ISETP.GE.U32.AND P6, PT, R4, 0x7fffff13, PT ;  /* 0x7fffff130400780c */ /* 0x000fe20003fc6070 */
[----:B----4-:R-:W-:-:S03]  /*c520*/  VIADD R4, R5, 0xffffff31 ;  /* 0xffffff3105047836 */ /* 0x010fc60000000000 */
[----:B------:R-:W4:Y:S02]  /*c530*/  LDC R5, c[0x0][0x3a0] ;  /* 0x0000e800ff057b82 */ /* 0x000f240000000800 */
[----:B------:R-:W-:Y:S01]  /*c540*/  ISETP.GE.U32.AND P5, PT, R4, 0x7fffff12, PT ;  /* 0x7fffff120400780c */ /* 0x000fe20003fa6070 */
[----:B-----5:R-:W-:-:S05]  /*c550*/  VIADD R4, R7, 0xffffff30 ;  /* 0xffffff3007047836 */ /* 0x020fca0000000000 */
[----:B------:R-:W5:Y:S01]  /*c560*/  LDC R7, c[0x0][0x3a0] ;  /* 0x0000e800ff077b82 */ /* 0x000f620000000800 */
[----:B------:R1:W-:Y:S01]  /*c570*/  LDGSTS.E [R248+0x58034], desc[UR16][R50.64], !P6 ;  /* 0x5803400032f87fae */ /* 0x0003e2000f1a1010 */
[----:B------:R-:W-:Y:S01]  /*c580*/  ISETP.GE.U32.AND P4, PT, R4, 0x7fffff11, PT ;  /* 0x7fffff110400780c */ /* 0x000fe20003f86070 */
[----:B--2---:R-:W-:-:S04]  /*c590*/  VIADD R4, R6, 0xffffff2f ;  /* 0xffffff2f06047836 */ /* 0x004fc80000000000 */
[----:B------:R1:W-:Y:S01]  /*c5a0*/  LDGSTS.E [R248+0x58038], desc[UR16][R52.64], !P5 ;  /* 0x5803800034f87fae */ /* 0x0003e2000e9a1010 */
[----:B------:R-:W2:Y:S01]  /*c5b0*/  LDC R6, c[0x0][0x3a0] ;  /* 0x0000e800ff067b82 */ /* 0x000ea20000000800 */
[----:B------:R-:W-:Y:S01]  /*c5c0*/  ISETP.GE.U32.AND P3, PT, R4, 0x7fffff10, PT ;  /* 0x7fffff100400780c */ /* 0x000fe20003f66070 */
[----:B----4-:R-:W-:-:S05]  /*c5d0*/  VIADD R4, R5, 0xffffff2e ;  /* 0xffffff2e05047836 */ /* 0x010fca0000000000 */
[----:B------:R1:W-:Y:S01]  /*c5e0*/  LDGSTS.E [R248+0x5803c], desc[UR16][R54.64], !P4 ;  /* 0x5803c00036f87fae */ /* 0x0003e2000e1a1010 */
[----:B------:R-:W4:Y:S01]  /*c5f0*/  LDC R5, c[0x0][0x3a0] ;  /* 0x0000e800ff057b82 */ /* 0x000f220000000800 */
[----:B------:R-:W-:Y:S01]  /*c600*/  ISETP.GE.U32.AND P6, PT, R4, 0x7fffff0f, PT ;  /* 0x7fffff0f0400780c */ /* 0x000fe20003fc6070 */
[----:B-----5:R-:W-:-:S06]  /*c610*/  VIADD R4, R7, 0xffffff2d ;  /* 0xffffff2d07047836 */ /* 0x020fcc0000000000 */
[----:B------:R-:W5:Y:S01]  /*c620*/  LDC R7, c[0x0][0x3a0] ;  /* 0x0000e800ff077b82 */ /* 0x000f620000000800 */
[----:B------:R1:W-:Y:S01]  /*c630*/  LDGSTS.E [R248+0x58040], desc[UR16][R56.64], !P3 ;  /* 0x5804000038f87fae */ /* 0x0003e2000d9a1010 */
[----:B------:R-:W-:Y:S01]  /*c640*/  ISETP.GE.U32.AND P5, PT, R4, 0x7fffff0e, PT ;  /* 0x7fffff0e0400780c */ /* 0x000fe20003fa6070 */
[----:B--2---:R-:W-:-:S03]  /*c650*/  VIADD R4, R6, 0xffffff2c ;  /* 0xffffff2c06047836 */ /* 0x004fc60000000000 */
[----:B------:R1:W-:Y:S02]  /*c660*/  LDGSTS.E [R248+0x58044], desc[UR16][R58.64], !P6 ;  /* 0x580440003af87fae */ /* 0x0003e4000f1a1010 */
[----:B------:R-:W2:Y:S01]  /*c670*/  LDC R6, c[0x0][0x3a0] ;  /* 0x0000e800ff067b82 */ /* 0x000ea20000000800 */
[----:B------:R-:W-:Y:S01]  /*c680*/  ISETP.GE.U32.AND P4, PT, R4, 0x7fffff0d, PT ;  /* 0x7fffff0d0400780c */ /* 0x000fe20003f86070 */
[----:B----4-:R-:W-:-:S05]  /*c690*/  VIADD R4, R5, 0xffffff2b ;  /* 0xffffff2b05047836 */ /* 0x010fca0000000000 */
[----:B------:R1:W-:Y:S01]  /*c6a0*/  LDGSTS.E [R248+0x58048], desc[UR16][R60.64], !P5 ;  /* 0x580480003cf87fae */ /* 0x0003e2000e9a1010 */
[----:B------:R-:W4:Y:S01]  /*c6b0*/  LDC R5, c[0x0][0x3a0] ;  /* 0x0000e800ff057b82 */ /* 0x000f220000000800 */
[----:B------:R-:W-:Y:S01]  /*c6c0*/  ISETP.GE.U32.AND P3, PT, R4, 0x7fffff0c, PT ;  /* 0x7fffff0c0400780c */ /* 0x000fe20003f66070 */
[----:B---3--:R-:W-:-:S06]  /*c6d0*/  VIADD R4, R8, 0xffffff2a ;  /* 0xffffff2a08047836 */ /* 0x008fcc0000000000 */
[----:B------:R-:W3:Y:S01]  /*c6e0*/  LDC R8, c[0x0][0x3a0] ;  /* 0x0000e800ff087b82 */ /* 0x000ee20000000800 */
[----:B------:R-:W-:Y:S01]  /*c6f0*/  ISETP.GE.U32.AND P6, PT, R4, 0x7fffff0b, PT ;  /* 0x7fffff0b0400780c */ /* 0x000fe20003fc6070 */
[----:B-----5:R-:W-:Y:S01]  /*c700*/  VIADD R4, R7, 0xffffff29 ;  /* 0xffffff2907047836 */ /* 0x020fe20000000000 */
[----:B------:R1:W-:Y:S04]  /*c710*/  LDGSTS.E [R248+0x5804c], desc[UR16][R62.64], !P4 ;  /* 0x5804c0003ef87fae */ /* 0x0003e8000e1a1010 */
[----:B------:R-:W-:Y:S01]  /*c720*/  ISETP.GE.U32.AND P5, PT, R4, 0x7fffff0a, PT ;  /* 0x7fffff0a0400780c */ /* 0x000fe20003fa6070 */
[----:B------:R-:W5:Y:S01]  /*c730*/  LDC R7, c[0x0][0x3a0] ;  /* 0x0000e800ff077b82 */ /* 0x000f620000000800 */
[----:B--2---:R-:W-:Y:S01]  /*c740*/  VIADD R4, R6, 0xffffff28 ;  /* 0xffffff2806047836 */ /* 0x004fe20000000000 */
[----:B------:R1:W-:Y:S04]  /*c750*/  LDGSTS.E [R248+0x58050], desc[UR16][R64.64], !P3 ;  /* 0x5805000040f87fae */ /* 0x0003e8000d9a1010 */
[----:B------:R-:W-:Y:S01]  /*c760*/  ISETP.GE.U32.AND P4, PT, R4, 0x7fffff09, PT ;  /* 0x7fffff090400780c */ /* 0x000fe20003f86070 */
[----:B------:R1:W-:Y:S01]  /*c770*/  LDGSTS.E [R248+0x58054], desc[UR16][R66.64], !P6 ;  /* 0x5805400042f87fae */ /* 0x0003e2000f1a1010 */
[----:B------:R-:W2:Y:S04]  /*c780*/  LDC R6, c[0x0][0x3a0] ;  /* 0x0000e800ff067b82 */ /* 0x000ea80000000800 */
[----:B------:R1:W-:Y:S01]  /*c790*/  LDGSTS.E [R248+0x58058], desc[UR16][R68.64], !P5 ;  /* 0x5805800044f87fae */ /* 0x0003e2000e9a1010 */
[----:B---3--:R-:W-:-:S06]  /*c7a0*/  VIADD R4, R8, 0xffffff27 ;  /* 0xffffff2708047836 */ /* 0x008fcc0000000000 */
[----:B------:R1:W-:Y:S01]  /*c7b0*/  LDGSTS.E [R248+0x5805c], desc[UR16][R70.64], !P4 ;  /* 0x5805c00046f87fae */ /* 0x0003e2000e1a1010 */
[----:B------:R-:W-:Y:S01]  /*c7c0*/  ISETP.GE.U32.AND P3, PT, R4, 0x7fffff08, PT ;  /* 0x7fffff080400780c */ /* 0x000fe20003f66070 */
[----:B----4-:R-:W-:Y:S02]  /*c7d0*/  VIADD R4, R5, 0xffffff26 ;  /* 0xffffff2605047836 */ /* 0x010fe40000000000 */
[----:B------:R-:W3:Y:S03]  /*c7e0*/  LDC R5, c[0x0][0x3a0] ;  /* 0x0000e800ff057b82 */ /* 0x000ee60000000800 */
[----:B------:R-:W-:Y:S01]  /*c7f0*/  ISETP.GE.U32.AND P6, PT, R4, 0x7fffff07, PT ;  /* 0x7fffff070400780c */ /* 0x000fe20003fc6070 */
[----:B-----5:R-:W-:-:S04]  /*c800*/  VIADD R4, R7, 0xffffff25 ;  /* 0xffffff2507047836 */ /* 0x020fc80000000000 */
[----:B------:R-:W4:Y:S01]  /*c810*/  LDC R7, c[0x0][0x3a0] ;  /* 0x0000e800ff077b82 */ /* 0x000f220000000800 */
[----:B------:R-:W-:Y:S01]  /*c820*/  ISETP.GE.U32.AND P5, PT, R4, 0x7fffff06, PT ;  /* 0x7fffff060400780c */ /* 0x000fe20003fa6070 */
[----:B--2---:R-:W-:Y:S01]  /*c830*/  VIADD R4, R6, 0xffffff24 ;  /* 0xffffff2406047836 */ /* 0x004fe20000000000 */
[----:B------:R1:W-:Y:S04]  /*c840*/  LDGSTS.E [R248+0x58060], desc[UR16][R72.64], !P3 ;  /* 0x5806000048f87fae */ /* 0x0003e8000d9a1010 */
[----:B------:R-:W-:Y:S01]  /*c850*/  ISETP.GE.U32.AND P4, PT, R4, 0x7fffff05, PT ;  /* 0x7fffff050400780c */ /* 0x000fe20003f86070 */
[----:B------:R-:W2:Y:S01]  /*c860*/  LDC R6, c[0x0][0x3a0] ;  /* 0x0000e800ff067b82 */ /* 0x000ea20000000800 */
[----:B------:R1:W-:Y:S05]  /*c870*/  LDGSTS.E [R248+0x58064], desc[UR16][R74.64], !P6 ;  /* 0x580640004af87fae */ /* 0x0003ea000f1a1010 */
[----:B------:R1:W-:Y:S01]  /*c880*/  LDGSTS.E [R248+0x58068], desc[UR16][R76.64], !P5 ;  /* 0x580680004cf87fae */ /* 0x0003e2000e9a1010 */
[----:B---3--:R-:W-:-:S05]  /*c890*/  VIADD R4, R5, 0xffffff23 ;  /* 0xffffff2305047836 */ /* 0x008fca0000000000 */
[----:B------:R1:W-:Y:S01]  /*c8a0*/  LDGSTS.E [R248+0x5806c], desc[UR16][R78.64], !P4 ;  /* 0x5806c0004ef87fae */ /* 0x0003e2000e1a1010 */
[----:B------:R-:W-:Y:S02]  /*c8b0*/  ISETP.GE.U32.AND P3, PT, R4, 0x7fffff04, PT ;  /* 0x7fffff040400780c */ /* 0x000fe40003f66070 */
[----:B------:R-:W-:Y:S01]  /*c8c0*/  ISETP.GE.U32.AND P4, PT, R9, 0x7fffff01, PT ;  /* 0x7fffff010900780c */ /* 0x000fe20003f86070 */
[----:B----4-:R-:W-:-:S05]  /*c8d0*/  VIADD R4, R7, 0xffffff22 ;  /* 0xffffff2207047836 */ /* 0x010fca0000000000 */
[----:B------:R-:W-:Y:S01]  /*c8e0*/  ISETP.GE.U32.AND P6, PT, R4, 0x7fffff03, PT ;  /* 0x7fffff030400780c */ /* 0x000fe20003fc6070 */
[----:B--2---:R-:W-:-:S04]  /*c8f0*/  VIADD R4, R6, 0xffffff21 ;  /* 0xffffff2106047836 */ /* 0x004fc80000000000 */
[----:B------:R1:W-:Y:S01]  /*c900*/  LDGSTS.E [R248+0x58070], desc[UR16][R206.64], !P3 ;  /* 0x58070000cef87fae */ /* 0x0003e2000d9a1010 */
[----:B------:R-:W-:Y:S01]  /*c910*/  ISETP.GE.U32.AND P5, PT, R4, 0x7fffff02, PT ;  /* 0x7fffff020400780c */ /* 0x000fe20003fa6070 */
[----:B------:R-:W-:-:S06]  /*c920*/  VIADD R4, R47, 0xffffff0d ;  /* 0xffffff0d2f047836 */ /* 0x000fcc0000000000 */
[----:B------:R1:W-:Y:S06]  /*c930*/  LDGSTS.E [R248+0x58074], desc[UR16][R208.64], !P6 ;  /* 0x58074000d0f87fae */ /* 0x0003ec000f1a1010 */
[----:B------:R1:W-:Y:S04]  /*c940*/  LDGSTS.E [R248+0x58078], desc[UR16][R210.64], !P5 ;  /* 0x58078000d2f87fae */ /* 0x0003e8000e9a1010 */
[----:B------:R1:W-:Y:S01]  /*c950*/  LDGSTS.E [R248+0x5807c], desc[UR16][R212.64], !P4 ;  /* 0x5807c000d4f87fae */ /* 0x0003e2000e1a1010 */
[----:B------:R-:W-:Y:S01]  /*c960*/  ISETP.GE.U32.AND P4, PT, R4, 0x7ffffeee, PT ;  /* 0x7ffffeee0400780c */ /* 0x000fe20003f86070 */
[----:B------:R-:W-:-:S02]  /*c970*/  VIADD R4, R47, 0xffffff0c ;  /* 0xffffff0c2f047836 */ /* 0x000fc40000000000 */
[----:B------:R-:W0:Y:S03]  /*c980*/  LDGDEPBAR ;  /* 0x00000000000079af */ /* 0x000e260000000000 */
[----:B------:R-:W-:Y:S01]  /*c990*/  ISETP.GE.U32.AND P3, PT, R4, 0x7ffffeed, PT ;  /* 0x7ffffeed0400780c */ /* 0x000fe20003f66070 */
[----:B------:R1:W-:Y:S01]  /*c9a0*/  LDGSTS.E [R249+0x30000], desc[UR16][R80.64], P2 ;  /* 0x3000000050f97fae */ /* 0x0003e200091a1010 */
[----:B------:R-:W-:-:S03]  /*c9b0*/  VIADD R4, R47, 0xffffff0f ;  /* 0xffffff0f2f047836 */ /* 0x000fc60000000000 */
[----:B------:R1:W-:Y:S04]  /*c9c0*/  LDGSTS.E [R249+0x30400], desc[UR16][R84.64], P2 ;  /* 0x3040000054f97fae */ /* 0x0003e800091a1010 */
        /* <DEDUP_REMOVED lines=61> */
[----:B------:R1:W-:Y:S01]  /*cda0*/  LDGSTS.E [R250+0x37e00], desc[UR16][R214.64], P2 ;  /* 0x37e00000d6fa7fae */ /* 0x0003e200091a1010 */
[----:B------:R-:W-:-:S03]  /*cdb0*/  ISETP.GE.U32.AND P2, PT, R4, 0x7ffffef0, PT ;  /* 0x7ffffef00400780c */ /* 0x000fc60003f46070 */
[----:B------:R-:W0:Y:S01]  /*cdc0*/  LDGDEPBAR ;  /* 0x00000000000079af */ /* 0x000e220000000000 */
[----:B------:R-:W-:-:S04]  /*cdd0*/  DEPBAR.LE SB0, 0xc ;  /* 0x000083000000791a */ /* 0x000fc80000000000 */
[----:B------:R-:W-:Y:S06]  /*cde0*/  BAR.SYNC.DEFER_BLOCKING 0x0 ;  /* 0x0000000000007b1d */ /* 0x000fec0000010000 */
[----:B------:R-:W-:Y:S05]  /*cdf0*/  @!P0 BRA `(.L_x_6) ;  /* 0x0000000000248947 */ /* 0x000fea0003800000 */
[----:B------:R-:W-:Y:S04]  /*ce00*/  LDS.128 R4, [R248+0x40000] ;  /* 0x04000000f8047984 */ /* 0x000fe80000000c00 */
[----:B------:R-:W-:Y:S04]  /*ce10*/  LDS.128 R8, [R248+0x40010] ;  /* 0x04001000f8087984 */ /* 0x000fe80000000c00 */
[----:B------:R-:W-:Y:S04]  /*ce20*/  LDS.128 R12, [R248+0x40020] ;  /* 0x04002000f80c7984 */ /* 0x000fe80000000c00 */
[----:B------:R-:W-:Y:S04]  /*ce30*/  LDS.128 R16, [R248+0x40030] ;  /* 0x04003000f8107984 */ /* 0x000fe80000000c00 */
[----:B------:R-:W-:Y:S04]  /*ce40*/  LDS.128 R20, [R248+0x40040] ;  /* 0x04004000f8147984 */ /* 0x000fe80000000c00 */
[----:B------:R-:W-:Y:S04]  /*ce50*/  LDS.128 R24, [R248+0x40050] ;  /* 0x04005000f8187984 */ /* 0x000fe80000000c00 */
[----:B------:R-:W-:Y:S04]  /*ce60*/  LDS.128 R28, [R248+0x40060] ;  /* 0x04006000f81c7984 */ /* 0x000fe80000000c00 */
[----:B------:R-:W2:Y:S02]  /*ce70*/  LDS.128 R32, [R248+0x40070] ;  /* 0x04007000f8207984 */ /* 0x000ea40000000c00 */
[----:B--2---:R2:W-:Y:S02]  /*ce80*/  STTM.x32 tmem[UR11+0x100], R4 ;  /* 0x00010004000079ed */ /* 0x0045e400082c000b */
.L_x_6:
[----:B--2---:R-:W-:Y:S01]  /*ce90*/  SEL R4, RZ, 0x1fffe, P4 ;  /* 0x0001fffeff047807 */ /* 0x004fe20002000000 */
[----:B------:R-:W2:Y:S01]  /*cea0*/  FENCE.VIEW.ASYNC.T ;  /* 0x00000000000073c6 */ /* 0x000ea20000000200 */
[----:B------:R-:W-:Y:S01]  /*ceb0*/  SEL R5, RZ, 0x1, P3 ;  /* 0x00000001ff057807 */ /* 0x000fe20001800000 */
[----:B------:R-:W-:Y:S01]  /*cec0*/  UIADD3 UR19, UPT, UPT, UR18, 0x100, URZ ;  /* 0x0000010012137890 */ /* 0x000fe2000fffe0ff */
[----:B------:R-:W-:-:S03]  /*ced0*/  SHF.R.S32.HI R8, RZ, 0x1f, R41 ;  /* 0x0000001fff087819 */ /* 0x000fc60000011429 */
[----:B------:R-:W-:Y:S02]  /*cee0*/  IMAD.IADD R4, R5, 0x1, R4 ;  /* 0x0000000105047824 */ /* 0x000fe400078e0204 */
[----:B------:R-:W-:-:S03]  /*cef0*/  VIADD R5, R47, 0xffffff0e ;  /* 0xffffff0e2f057836 */ /* 0x000fc60000000000 */
[----:B------:R-:W-:Y:S01]  /*cf00*/  LOP3.LUT R9, R4, 0x3, RZ, 0xc0, !PT ;  /* 0x0000000304097812 */ /* 0x000fe200078ec0ff */
[----:B--2---:R-:W-:Y:S01]  /*cf10*/  BAR.SYNC.DEFER_BLOCKING 0x0 ;  /* 0x0000000000007b1d */ /* 0x004fe20000010000 */
[----:B------:R-:W-:Y:S02]  /*cf20*/  ISETP.GE.U32.AND P0, PT, R5, 0x7ffffeef, PT ;  /* 0x7ffffeef0500780c */ /* 0x000fe40003f06070 */
[----:B------:R-:W-:Y:S02]  /*cf30*/  SEL R4, RZ, 0x7fff8, P2 ;  /* 0x0007fff8ff047807 */ /* 0x000fe40001000000 */
[----:B------:R-:W-:-:S04]  /*cf40*/  SEL R5, RZ, 0x4, P0 ;  /* 0x00000004ff057807 */ /* 0x000fc80000000000 */
[----:B------:R-:W-:Y:S01]  /*cf50*/  IADD3 R9, PT, PT, R9, R4, R5 ;  /* 0x0000000409097210 */ /* 0x000fe20007ffe005 */
[----:B------:R-:W-:-:S05]  /*cf60*/  VIADD R4, R47, 0xffffff09 ;  /* 0xffffff092f047836 */ /* 0x000fca0000000000 */
[----:B------:R-:W-:Y:S01]  /*cf70*/  ISETP.GE.U32.AND P3, PT, R4, 0x7ffffeea, PT ;  /* 0x7ffffeea0400780c */ /* 0x000fe20003f66070 */
[----:B------:R-:W-:-:S05]  /*cf80*/  VIADD R4, R47, 0xffffff08 ;  /* 0xffffff082f047836 */ /* 0x000fca0000000000 */
[----:B------:R-:W-:Y:S01]  /*cf90*/  ISETP.GE.U32.AND P0, PT, R4, 0x7ffffee9, PT ;  /* 0x7ffffee90400780c */ /* 0x000fe20003f06070 */
[----:B------:R-:W-:-:S03]  /*cfa0*/  VIADD R4, R47, 0xffffff0b ;  /* 0xffffff0b2f047836 */ /* 0x000fc60000000000 */
[----:B------:R-:W-:Y:S02]  /*cfb0*/  SEL R5, RZ, 0x1, P0 ;  /* 0x00000001ff057807 */ /* 0x000fe40000000000 */
[----:B------:R-:W-:Y:S02]  /*cfc0*/  ISETP.GE.U32.AND P2, PT, R4, 0x7ffffeec, PT ;  /* 0x7ffffeec0400780c */ /* 0x000fe40003f46070 */
[----:B------:R-:W-:-:S05]  /*cfd0*/  SEL R4, RZ, 0x1fffe, P3 ;  /* 0x0001fffeff047807 */ /* 0x000fca0001800000 */
[----:B------:R-:W-:Y:S02]  /*cfe0*/  IMAD.IADD R4, R5, 0x1, R4 ;  /* 0x0000000105047824 */ /* 0x000fe400078e0204 */
[----:B------:R-:W-:-:S03]  /*cff0*/  VIADD R5, R47, 0xffffff0a ;  /* 0xffffff0a2f057836 */ /* 0x000fc60000000000 */
[----:B------:R-:W-:Y:S02]  /*d000*/  LOP3.LUT R4, R4, 0x3, RZ, 0xc0, !PT ;  /* 0x0000000304047812 */ /* 0x000fe400078ec0ff */
[----:B------:R-:W-:Y:S02]  /*d010*/  ISETP.GE.U32.AND P0, PT, R5, 0x7ffffeeb, PT ;  /* 0x7ffffeeb0500780c */ /* 0x000fe40003f06070 */
[----:B------:R-:W-:Y:S02]  /*d020*/  SEL R5, RZ, 0x7fff8, P2 ;  /* 0x0007fff8ff057807 */ /* 0x000fe40001000000 */
[----:B------:R-:W-:-:S04]  /*d030*/  SEL R6, RZ, 0x4, P0 ;  /* 0x00000004ff067807 */ /* 0x000fc80000000000 */
[----:B------:R-:W-:Y:S01]  /*d040*/  IADD3 R4, PT, PT, R4, R5, R6 ;  /* 0x0000000504047210 */ /* 0x000fe20007ffe006 */
[----:B------:R-:W-:-:S04]  /*d050*/  VIADD R5, R47, 0xffffff05 ;  /* 0xffffff052f057836 */ /* 0x000fc80000000000 */
[----:B------:R-:W-:Y:S01]  /*d060*/  IMAD.SHL.U32 R4, R4, 0x100, RZ ;  /* 0x0000010004047824 */ /* 0x000fe200078e00ff */
[----:B------:R-:W-:Y:S01]  /*d070*/  ISETP.GE.U32.AND P2, PT, R5, 0x7ffffee6, PT ;  /* 0x7ffffee60500780c */ /* 0x000fe20003f46070 */
[----:B------:R-:W-:-:S03]  /*d080*/  VIADD R5, R47, 0xffffff04 ;  /* 0xffffff042f057836 */ /* 0x000fc60000000000 */
[----:B------:R-:W-:Y:S02]  /*d090*/  LOP3.LUT R4, R4, 0xf00, RZ, 0xe2, !PT ;  /* 0x00000f0004047812 */ /* 0x000fe400078ee2ff */
[----:B------:R-:W-:Y:S02]  /*d0a0*/  ISETP.GE.U32.AND P0, PT, R5, 0x7ffffee5, PT ;  /* 0x7ffffee50500780c */ /* 0x000fe40003f06070 */
[----:B------:R-:W-:Y:S01]  /*d0b0*/  SEL R5, RZ, 0x1fffe, P2 ;  /* 0x0001fffeff057807 */ /* 0x000fe20001000000 */
[----:B------:R-:W-:Y:S01]  /*d0c0*/  IMAD R9, R9, 0x1000, R4 ;  /* 0x0000100009097824 */ /* 0x000fe200078e0204 */
[----:B------:R-:W-:-:S05]  /*d0d0*/  SEL R6, RZ, 0x1, P0 ;  /* 0x00000001ff067807 */ /* 0x000fca0000000000 */
[----:B------:R-:W-:Y:S02]  /*d0e0*/  IMAD.IADD R5, R6, 0x1, R5 ;  /* 0x0000000106057824 */ /* 0x000fe400078e0205 */
[----:B------:R-:W-:-:S03]  /*d0f0*/  VIADD R6, R47, 0xffffff07 ;  /* 0xffffff072f067836 */ /* 0x000fc60000000000 */
[----:B------:R-:W-:Y:S02]  /*d100*/  LOP3.LUT R5, R5, 0x3, RZ, 0xc0, !PT ;  /* 0x0000000305057812 */ /* 0x000fe400078ec0ff */
[----:B------:R-:W-:Y:S01]  /*d110*/  ISETP.GE.U32.AND P2, PT, R6, 0x7ffffee8, PT ;  /* 0x7ffffee80600780c */ /* 0x000fe20003f46070 */
[----:B------:R-:W-:-:S03]  /*d120*/  VIADD R6, R47, 0xffffff06 ;  /* 0xffffff062f067836 */ /* 0x000fc60000000000 */
[----:B------:R-:W-:Y:S02]  /*d130*/  SEL R10, RZ, 0x7fff8, P2 ;  /* 0x0007fff8ff0a7807 */ /* 0x000fe40001000000 */
[----:B------:R-:W-:-:S04]  /*d140*/  ISETP.GE.U32.AND P0, PT, R6, 0x7ffffee7, PT ;  /* 0x7ffffee70600780c */ /* 0x000fc80003f06070 */
[----:B------:R-:W-:Y:S02]  /*d150*/  SEL R4, RZ, 0x4, P0 ;  /* 0x00000004ff047807 */ /* 0x000fe40000000000 */
[----:B------:R-:W-:Y:S02]  /*d160*/  ISETP.NE.U32.AND P0, PT, RZ, UR6, PT ;  /* 0x00000006ff007c0c */ /* 0x000fe4000bf05070 */
[----:B------:R-:W-:Y:S02]  /*d170*/  IADD3 R10, PT, PT, R5, R10, R4 ;  /* 0x0000000a050a7210 */ /* 0x000fe40007ffe004 */
[----:B------:R-:W-:Y:S01]  /*d180*/  ISETP.LT.OR P2, PT, R36, 0x20, P0 ;  /* 0x000000202400780c */ /* 0x000fe20000741670 */
[----:B------:R-:W-:-:S12]  /*d190*/  IMAD.SHL.U32 R36, R41, 0x4, RZ ;  /* 0x0000000429247824 */ /* 0x000fd800078e00ff */
[----:B------:R-:W-:Y:S05]  /*d1a0*/  @P2 BRA `(.L_x_7) ;  /* 0x0000000000702947 */ /* 0x000fea0003800000 */
[----:B------:R-:W-:Y:S01]  /*d1b0*/  USHF.R.U32.HI UR6, URZ, 0x4, UR10 ;  /* 0x00000004ff067899 */ /* 0x000fe2000801160a */
[----:B------:R-:W-:Y:S01]  /*d1c0*/  UMOV UR4, URZ ;  /* 0x000000ff00047c82 */ /* 0x000fe20008000000 */
[----:B------:R-:W-:Y:S02]  /*d1d0*/  UIADD3 UR9, UPT, UPT, UR18, 0x108, URZ ;  /* 0x0000010812097890 */ /* 0x000fe4000fffe0ff */
[----:B------:R-:W-:Y:S02]  /*d1e0*/  USGXT.U32 UR6, UR6, 0xe ;  /* 0x0000000e0606789a */ /* 0x000fe40008000000 */
[----:B------:R-:W-:Y:S02]  /*d1f0*/  UIADD3 UR22, UPT, UPT, UR18, 0x110, URZ ;  /* 0x0000011012167890 */ /* 0x000fe4000fffe0ff */
[----:B------:R-:W-:Y:S02]  /*d200*/  UIADD3 UR26, UP1, UPT, UR6, 0x2, URZ ;  /* 0x00000002061a7890 */ /* 0x000fe4000ff3e0ff */
[----:B------:R-:W-:-:S02]  /*d210*/  UIADD3 UR23, UPT, UPT, UR18, 0x118, URZ ;  /* 0x0000011812177890 */ /* 0x000fc4000fffe0ff */
[----:B------:R-:W-:Y:S01]  /*d220*/  UIADD3.X UR27, UPT, UPT, UR4, 0x40004040, URZ, UP1, !UPT ;  /* 0x40004040041b7890 */ /* 0x000fe20008ffe4ff */
[----:B------:R-:W-:Y:S01]  /*d230*/  UMOV UR28, 0x0 ;  /* 0x00000000001c7882 */ /* 0x000fe20000000000 */
[----:B------:R-:W-:Y:S02]  /*d240*/  UMOV UR29, 0x8400910 ;  /* 0x08400910001d7882 */ /* 0x000fe40000000000 */
[----:B------:R-:W-:Y:S02]  /*d250*/  UIADD3.64 UR20, UPT, UPT, UR26, 0x2, URZ ;  /* 0x000000021a147897 */ /* 0x000fe4000fffe0ff */
[----:B------:R-:W-:Y:S01]  /*d260*/  UIADD3.64 UR24, UPT, UPT, UR26, 0x4, URZ ;  /* 0x000000041a187897 */ /* 0x000fe2000fffe0ff */
[----:B------:R-:W-:Y:S01]  /*d270*/  UMOV UR7, 0x40004040 ;  /* 0x4000404000077882 */ /* 0x000fe20000000000 */
[----:B------:R-:W-:Y:S01]  /*d280*/  UMOV UR30, 0x0 ;  /* 0x00000000001e7882 */ /* 0x000fe20000000000 */
[----:B------:R-:W-:Y:S01]  /*d290*/  UMOV UR31, 0x8400910 ;  /* 0x08400910001f7882 */ /* 0x000fe20000000000 */
[----:B------:R-:W-:Y:S01]  /*d2a0*/  UMOV UR32, 0x0 ;  /* 0x0000000000207882 */ /* 0x000fe20000000000 */
[----:B------:R-:W-:Y:S01]  /*d2b0*/  UMOV UR33, 0x8400910 ;  /* 0x0840091000217882 */ /* 0x000fe20000000000 */
[----:B------:R-:W-:Y:S01]  /*d2c0*/  UMOV UR4, UR8 ;  /* 0x0000000800047c82 */ /* 0x000fe20008000000 */
[----:B------:R-:W-:Y:S01]  /*d2d0*/  UMOV UR5, URZ ;  /* 0x000000ff00057c82 */ /* 0x000fe20008000000 */
[----:B------:R2:W-:Y:S01]  /*d2e0*/  UTCHMMA tmem[UR19], gdesc[UR6], tmem[UR18], tmem[UR28], idesc[UR29], !UPT ;  /* 0x00ff1c06130079ea */ /* 0x0005e2000f800012 */
[----:B------:R-:W-:Y:S01]  /*d2f0*/  UMOV UR34, 0x0 ;  /* 0x0000000000227882 */ /* 0x000fe20000000000 */
[----:B------:R-:W-:Y:S01]  /*d300*/  UMOV UR35, 0x8400910 ;  /* 0x0840091000237882 */ /* 0x000fe20000000000 */
[----:B------:R2:W-:Y:S01]  /*d310*/  UTCHMMA tmem[UR9], gdesc[UR26], tmem[UR18], tmem[UR30], idesc[UR31], UPT ;  /* 0x00ff1e1a090079ea */ /* 0x0005e2000b800012 */
[----:B------:R-:W-:Y:S01]  /*d320*/  UMOV UR4, UR4 ;  /* 0x0000000400047c82 */ /* 0x000fe20008000000 */
[----:B------:R2:W-:Y:S01]  /*d330*/  UTCHMMA tmem[UR22], gdesc[UR20], tmem[UR18], tmem[UR32], idesc[UR33], UPT ;  /* 0x00ff2014160079ea */ /* 0x0005e2000b800012 */
[----:B------:R2:W-:Y:S01]  /*d340*/  UTCHMMA tmem[UR23], gdesc[UR24], tmem[UR18], tmem[UR34], idesc[UR35], UPT ;  /* 0x00ff2218170079ea */ /* 0x0005e2000b800012 */
[----:B------:R2:W-:Y:S01]  /*d350*/  UTCBAR [UR4], URZ ;  /* 0x000000ff040073e9 */ /* 0x0005e200080000ff */
[----:B------:R-:W-:Y:S01]  /*d360*/  NOP ;  /* 0x0000000000007918 */ /* 0x000fe20000000000 */
.L_x_7:
[----:B------:R-:W-:Y:S01]  /*d370*/  BAR.SYNC.DEFER_BLOCKING 0x0 ;  /* 0x0000000000007b1d */ /* 0x000fe20000010000 */
[----:B------:R-:W-:Y:S01]  /*d380*/  SHF.L.U64.HI R37, R41, 0x2, R8 ;  /* 0x0000000229257819 */ /* 0x000fe20000010208 */
[C---:B------:R-:W-:Y:S01]  /*d390*/  VIADD R6, R47.reuse, 0xffffff1f ;  /* 0xffffff1f2f067836 */ /* 0x040fe20000000000 */
[----:B------:R-:W-:Y:S01]  /*d3a0*/  IADD3 R4, P2, PT, R38, R36, RZ ;  /* 0x0000002426047210 */ /* 0x000fe20007f5e0ff */
[C---:B------:R-:W-:Y:S01]  /*d3b0*/  VIADD R11, R47.reuse, 0xffffff17 ;  /* 0xffffff172f0b7836 */ /* 0x040fe20000000000 */
[----:B------:R-:W-:Y:S01]  /*d3c0*/  SHF.R.S32.HI R14, RZ, 0x1f, R43 ;  /* 0x0000001fff0e7819 */ /* 0x000fe2000001142b */
[----:B------:R-:W-:Y:S01]  /*d3d0*/  VIADD R12, R47, 0xffffff00 ;  /* 0xffffff002f0c7836 */ /* 0x000fe20000000000 */
[----:B--2---:R-:W-:Y:S01]  /*d3e0*/  UMOV UR4, URZ ;  /* 0x000000ff00047c82 */ /* 0x004fe20008000000 */
[----:B------:R-:W-:Y:S01]  /*d3f0*/  IMAD.X R5, R39, 0x1, R37, P2 ;  /* 0x0000000127057824 */ /* 0x000fe200010e0625 */
[----:B------:R-:W-:Y:S01]  /*d400*/  ISETP.GE.U32.AND P2, PT, R6, 0x7fffff00, PT ;  /* 0x7fffff000600780c */ /* 0x000fe20003f46070 */
[----:B------:R-:W-:Y:S01]  /*d410*/  VIADD R6, R47, 0xffffff1e ;  /* 0xffffff1e2f067836 */ /* 0x000fe20000000000 */
[C---:B-1----:R-:W-:Y:S01]  /*d420*/  SHF.L.U64.HI R39, R43.reuse, 0x2, R14 ;  /* 0x000000022b277819 */ /* 0x042fe2000001020e */
[----:B------:R-:W-:-:S10]  /*d430*/  IMAD.SHL.U32 R38, R43, 0x4, RZ ;  /* 0x000000042b267824 */ /* 0x000fd400078e00ff */
[----:B------:R-:W-:Y:S01]  /*d440*/  @!PT LDS RZ, [RZ] ;  /* 0x00000000fffff984 */ /* 0x000fe20000000800 */
[----:B------:R-:W-:Y:S01]  /*d450*/  @!PT LDS RZ, [RZ] ;  /* 0x00000000fffff984 */ /* 0x000fe20000000800 */
[----:B------:R-:W-:Y:S01]  /*d460*/  @!PT LDS RZ, [RZ] ;  /* 0x00000000fffff984 */ /* 0x000fe20000000800 */
[----:B------:R1:W-:Y:S02]  /*d470*/  LDGSTS.E [R248+0x40000], desc[UR16][R4.64], !P2 ;  /* 0x4000000004f87fae */ /* 0x0003e4000d1a1010 */
[----:B-1----:R-:W-:Y:S02]  /*d480*/  IADD3 R4, P2, PT, R216, R36, RZ ;  /* 0x00000024d8047210 */ /* 0x002fe40007f5e0ff */
[----:B------:R-:W1:Y:S03]  /*d490*/  LDC R216, c[0x0][0x3a0] ;  /* 0x0000e800ffd87b82 */ /* 0x000e660000000800 */
[----:B------:R-:W-:Y:S01]  /*d4a0*/  IMAD.X R5, R217, 0x1, R37, P2 ;  /* 0x00000001d9057824 */ /* 0x000fe200010e0625 */
[----:B------:R-:W-:Y:S01]  /*d4b0*/  ISETP.GE.U32.AND P2, PT, R6, 0x7ffffeff, PT ;  /* 0x7ffffeff0600780c */ /* 0x000fe20003f46070 */
[----:B------:R-:W2:-:S12]  /*d4c0*/  S2R R217, SR_TID.X ;  /* 0x0000000000d97919 */ /* 0x000e980000002100 */
[----:B------:R3:W-:Y:S01]  /*d4d0*/  LDGSTS.E [R248+0x40004], desc[UR16][R4.64], !P2 ;  /* 0x4000400004f87fae */ /* 0x0007e2000d1a1010 */
[----:B-1----:R-:W-:Y:S02]  /*d4e0*/  VIADD R216, R216, 0xffffff20 ;  /* 0xffffff20d8d87836 */ /* 0x002fe40000000000 */
[----:B---3--:R-:W-:-:S05]  /*d4f0*/  VIADD R4, R47, 0xffffff1d ;  /* 0xffffff1d2f047836 */ /* 0x008fca0000000000 */
[----:B------:R-:W-:Y:S01]  /*d500*/  ISETP.GE.U32.AND P3, PT, R4, 0x7ffffefe, PT ;  /* 0x7ffffefe0400780c */ /* 0x000fe20003f66070 */
[----:B------:R-:W-:Y:S01]  /*d510*/  VIADD R4, R47, 0xffffff1c ;  /* 0xffffff1c2f047836 */ /* 0x000fe20000000000 */
[----:B--2---:R-:W-:-:S04]  /*d520*/  LOP3.LUT R217, R217, 0x1f, RZ, 0xc0, !PT ;  /* 0x0000001fd9d97812 */ /* 0x004fc800078ec0ff */
[----:B------:R-:W-:Y:S02]  /*d530*/  ISETP.GE.U32.AND P2, PT, R4, 0x7ffffefd, PT ;  /* 0x7ffffefd0400780c */ /* 0x000fe40003f46070 */
[----:B------:R-:W-:-:S05]  /*d540*/  IADD3 R4, P4, PT, R218, R36, RZ ;  /* 0x00000024da047210 */ /* 0x000fca0007f9e0ff */
[----:B------:R-:W-:Y:S01]  /*d550*/  IMAD.X R5, R219, 0x1, R37, P4 ;  /* 0x00000001db057824 */ /* 0x000fe200020e0625 */
[----:B------:R-:W-:-:S04]  /*d560*/  IADD3 R6, P4, PT, R220, R36, RZ ;  /* 0x00000024dc067210 */ /* 0x000fc80007f9e0ff */
[----:B------:R1:W-:Y:S01]  /*d570*/  LDGSTS.E [R248+0x40008], desc[UR16][R4.64], !P3 ;  /* 0x4000800004f87fae */ /* 0x0003e2000d9a1010 */
[----:B------:R-:W-:-:S05]  /*d580*/  IMAD.X R7, R221, 0x1, R37, P4 ;  /* 0x00000001dd077824 */ /* 0x000fca00020e0625 */
[----:B------:R2:W-:Y:S01]  /*d590*/  LDGSTS.E [R248+0x4000c], desc[UR16][R6.64], !P2 ;  /* 0x4000c00006f87fae */ /* 0x0005e2000d1a1010 */
[----:B-1----:R-:W-:-:S05]  /*d5a0*/  VIADD R4, R47, 0xffffff1b ;  /* 0xffffff1b2f047836 */ /* 0x002fca0000000000 */
[----:B------:R-:W-:Y:S01]  /*d5b0*/  ISETP.GE.U32.AND P3, PT, R4, 0x7ffffefc, PT ;  /* 0x7ffffefc0400780c */ /* 0x000fe20003f66070 */
[----:B------:R-:W-:-:S05]  /*d5c0*/  VIADD R4, R47, 0xffffff1a ;  /* 0xffffff1a2f047836 */ /* 0x000fca0000000000 */
[----:B------:R-:W-:Y:S02]  /*d5d0*/  ISETP.GE.U32.AND P2, PT, R4, 0x7ffffefb, PT ;  /* 0x7ffffefb0400780c */ /* 0x000fe40003f46070 */
[----:B------:R-:W-:-:S05]  /*d5e0*/  IADD3 R4, P4, PT, R222, R36, RZ ;  /* 0x00000024de047210 */ /* 0x000fca0007f9e0ff */
[----:B------:R-:W-:Y:S01]  /*d5f0*/  IMAD.X R5, R223, 0x1, R37, P4 ;  /* 0x00000001df057824 */ /* 0x000fe200020e0625 */
[----:B--2---:R-:W-:-:S04]  /*d600*/  IADD3 R6, P4, PT, R224, R36, RZ ;  /* 0x00000024e0067210 */ /* 0x004fc80007f9e0ff */
        /* <DEDUP_REMOVED lines=11> */
[----:B------:R-:W-:Y:S01]  /*d6c0*/  IMAD.X R7, R229, 0x1, R37, P4 ;  /* 0x00000001e5077824 */ /* 0x000fe200020e0625 */
[----:B------:R-:W-:Y:S01]  /*d6d0*/  ISETP.GE.U32.AND P4, PT, R11, 0x7ffffef8, PT ;  /* 0x7ffffef80b00780c */ /* 0x000fe20003f86070 */
[----:B------:R-:W-:Y:S01]  /*d6e0*/  VIADD R11, R47, 0xffffff16 ;  /* 0xffffff162f0b7836 */ /* 0x000fe20000000000 */
[----:B------:R-:W-:Y:S02]  /*d6f0*/  ISETP.GE.U32.AND P3, PT, R12, 0x7ffffee1, PT ;  /* 0x7ffffee10c00780c */ /* 0x000fe40003f66070 */
[----:B------:R2:W-:Y:S02]  /*d700*/  LDGSTS.E [R248+0x4001c], desc[UR16][R6.64], !P2 ;  /* 0x4001c00006f87fae */ /* 0x0005e4000d1a1010 */
[----:B------:R-:W-:Y:S02]  /*d710*/  SEL R12, RZ, 0x1, P3 ;  /* 0x00000001ff0c7807 */ /* 0x000fe40001800000 */
[----:B-1----:R-:W-:-:S05]  /*d720*/  IADD3 R4, P2, PT, R230, R36, RZ ;  /* 0x00000024e6047210 */ /* 0x002fca0007f5e0ff */
[----:B------:R-:W-:Y:S01]  /*d730*/  IMAD.X R5, R231, 0x1, R37, P2 ;  /* 0x00000001e7057824 */ /* 0x000fe200010e0625 */
[----:B--2---:R-:W-:-:S04]  /*d740*/  IADD3 R6, P2, PT, R232, R36, RZ ;  /* 0x00000024e8067210 */ /* 0x004fc80007f5e0ff */
[----:B------:R1:W-:Y:S01]  /*d750*/  LDGSTS.E [R248+0x40020], desc[UR16][R4.64], !P4 ;  /* 0x4002000004f87fae */ /* 0x0003e2000e1a1010 */
[----:B------:R-:W-:Y:S01]  /*d760*/  IMAD.X R7, R233, 0x1, R37, P2 ;  /* 0x00000001e9077824 */ /* 0x000fe200010e0625 */
[----:B------:R-:W-:Y:S01]  /*d770*/  ISETP.GE.U32.AND P2, PT, R11, 0x7ffffef7, PT ;  /* 0x7ffffef70b00780c */ /* 0x000fe20003f46070 */
[----:B------:R-:W-:-:S05]  /*d780*/  VIADD R11, R47, 0xffffff01 ;  /* 0xffffff012f0b7836 */ /* 0x000fca0000000000 */
[----:B------:R-:W-:Y:S01]  /*d790*/  ISETP.GE.U32.AND P6, PT, R11, 0x7ffffee2, PT ;  /* 0x7ffffee20b00780c */ /* 0x000fe20003fc6070 */
[C---:B------:R-:W-:Y:S02]  /*d7a0*/  VIADD R11, R47.reuse, 0xffffff03 ;  /* 0xffffff032f0b7836 */ /* 0x040fe40000000000 */
[----:B-1----:R-:W-:-:S03]  /*d7b0*/  VIADD R4, R47, 0xffffff15 ;  /* 0xffffff152f047836 */ /* 0x002fc60000000000 */
[----:B------:R-:W-:Y:S01]  /*d7c0*/  ISETP.GE.U32.AND P5, PT, R11, 0x7ffffee4, PT ;  /* 0x7ffffee40b00780c */ /* 0x000fe20003fa6070 */
[----:B------:R1:W-:Y:S01]  /*d7d0*/  LDGSTS.E [R248+0x40024], desc[UR16][R6.64], !P2 ;  /* 0x4002400006f87fae */ /* 0x0003e2000d1a1010 */
[----:B------:R-:W-:Y:S02]  /*d7e0*/  SEL R11, RZ, 0x1fffe, P6 ;  /* 0x0001fffeff0b7807 */ /* 0x000fe40003000000 */
[----:B------:R-:W-:Y:S01]  /*d7f0*/  ISETP.GE.U32.AND P4, PT, R4, 0x7ffffef6, PT ;  /* 0x7ffffef60400780c */ /* 0x000fe20003f86070 */
[C---:B------:R-:W-:Y:S02]  /*d800*/  VIADD R4, R47.reuse, 0xffffff14 ;  /* 0xffffff142f047836 */ /* 0x040fe40000000000 */
[----:B------:R-:W-:Y:S02]  /*d810*/  IMAD.IADD R11, R12, 0x1, R11 ;  /* 0x000000010c0b7824 */ /* 0x000fe400078e020b */
[----:B------:R-:W-:Y:S01]  /*d820*/  VIADD R12, R47, 0xffffff02 ;  /* 0xffffff022f0c7836 */ /* 0x000fe20000000000 */
[----:B------:R-:W-:-:S02]  /*d830*/  ISETP.GE.U32.AND P2, PT, R4, 0x7ffffef5, PT ;  /* 0x7ffffef50400780c */ /* 0x000fc40003f46070 */
[----:B------:R-:W-:Y:S02]  /*d840*/  LOP3.LUT R11, R11, 0x3, RZ, 0xc0, !PT ;  /* 0x000000030b0b7812 */ /* 0x000fe400078ec0ff */
[----:B------:R-:W-:Y:S02]  /*d850*/  ISETP.GE.U32.AND P6, PT, R12, 0x7ffffee3, PT ;  /* 0x7ffffee30c00780c */ /* 0x000fe40003fc6070 */
[----:B------:R-:W-:Y:S02]  /*d860*/  SEL R12, RZ, 0x7fff8, P5 ;  /* 0x0007fff8ff0c7807 */ /* 0x000fe40002800000 */
[----:B------:R-:W-:Y:S02]  /*d870*/  SEL R13, RZ, 0x4, P6 ;  /* 0x00000004ff0d7807 */ /* 0x000fe40003000000 */
[----:B------:R-:W-:Y:S02]  /*d880*/  IADD3 R4, P5, PT, R234, R36, RZ ;  /* 0x00000024ea047210 */ /* 0x000fe40007fbe0ff */
[----:B------:R-:W-:-:S02]  /*d890*/  IADD3 R11, PT, PT, R11, R12, R13 ;  /* 0x0000000c0b0b7210 */ /* 0x000fc40007ffe00d */
[----:B------:R-:W-:Y:S01]  /*d8a0*/  IADD3 R158, P6, PT, R158, R38, RZ ;  /* 0x000000269e9e7210 */ /* 0x000fe20007fde0ff */
[----:B------:R-:W-:Y:S01]  /*d8b0*/  IMAD.X R5, R235, 0x1, R37, P5 ;  /* 0x00000001eb057824 */ /* 0x000fe200028e0625 */
[----:B-1----:R-:W-:Y:S02]  /*d8c0*/  IADD3 R6, P5, PT, R236, R36, RZ ;  /* 0x00000024ec067210 */ /* 0x002fe40007fbe0ff */
[----:B------:R-:W-:Y:S01]  /*d8d0*/  LOP3.LUT R11, R11, 0xf, RZ, 0xc0, !PT ;  /* 0x0000000f0b0b7812 */ /* 0x000fe200078ec0ff */
[----:B------:R-:W-:Y:S01]  /*d8e0*/  IMAD.X R159, R159, 0x1, R39, P6 ;  /* 0x000000019f9f7824 */ /* 0x000fe200030e0627 */
[----:B------:R1:W-:Y:S01]  /*d8f0*/  LDGSTS.E [R248+0x40028], desc[UR16][R4.64], !P4 ;  /* 0x4002800004f87fae */ /* 0x0003e2000e1a1010 */
[----:B------:R-:W-:Y:S02]  /*d900*/  IMAD.X R7, R237, 0x1, R37, P5 ;  /* 0x00000001ed077824 */ /* 0x000fe400028e0625 */
[----:B------:R-:W-:-:S03]  /*d910*/  IMAD R10, R10, 0x10, R11 ;  /* 0x000000100a0a7824 */ /* 0x000fc600078e020b */
[----:B------:R2:W-:Y:S02]  /*d920*/  LDGSTS.E [R248+0x4002c], desc[UR16][R6.64], !P2 ;  /* 0x4002c00006f87fae */ /* 0x0005e4000d1a1010 */
[----:B------:R-:W-:Y:S02]  /*d930*/  LOP3.LUT R10, R10, 0xff, RZ, 0xc0, !PT ;  /* 0x000000ff0a0a7812 */ /* 0x000fe400078ec0ff */
[----:B-1----:R-:W-:-:S03]  /*d940*/  IADD3 R4, P2, PT, R80, R38, RZ ;  /* 0x0000002650047210 */ /* 0x002fc60007f5e0ff */
[----:B------:R-:W-:Y:S02]  /*d950*/  IMAD.IADD R9, R9, 0x1, R10 ;  /* 0x0000000109097824 */ /* 0x000fe400078e020a */
[--C-:B------:R-:W-:Y:S01]  /*d960*/  IMAD.X R5, R81, 0x1, R39.reuse, P2 ;  /* 0x0000000151057824 */ /* 0x100fe200010e0627 */
[-C--:B------:R-:W-:Y:S02]  /*d970*/  IADD3 R10, P2, PT, R88, R38.reuse, RZ ;  /* 0x00000026580a7210 */ /* 0x080fe40007f5e0ff */
[-C--:B--2---:R-:W-:Y:S02]  /*d980*/  IADD3 R6, P4, PT, R84, R38.reuse, RZ ;  /* 0x0000002654067210 */ /* 0x084fe40007f9e0ff */
[----:B------:R-:W-:Y:S01]  /*d990*/  LOP3.LUT R9, R9, 0xffff, RZ, 0xc0, !PT ;  /* 0x0000ffff09097812 */ /* 0x000fe200078ec0ff */
[--C-:B------:R-:W-:Y:S01]  /*d9a0*/  IMAD.X R11, R89, 0x1, R39.reuse, P2 ;  /* 0x00000001590b7824 */ /* 0x100fe200010e0627 */
[-C--:B------:R-:W-:Y:S01]  /*d9b0*/  IADD3 R14, P2, PT, R96, R38.reuse, RZ ;  /* 0x00000026600e7210 */ /* 0x080fe20007f5e0ff */
[----:B------:R-:W-:Y:S01]  /*d9c0*/  IMAD.X R7, R85, 0x1, R39, P4 ;  /* 0x0000000155077824 */ /* 0x000fe200020e0627 */
[----:B------:R-:W-:-:S03]  /*d9d0*/  IADD3 R12, P4, PT, R92, R38, RZ ;  /* 0x000000265c0c7210 */ /* 0x000fc60007f9e0ff */
        /* <DEDUP_REMOVED lines=34> */
[--C-:B------:R-:W-:Y:S01]  /*dc00*/  IMAD.X R97, R157, 0x1, R39.reuse, P4 ;  /* 0x000000019d617824 */ /* 0x100fe200020e0627 */
[-C--:B------:R-:W-:Y:S01]  /*dc10*/  IADD3 R104, P4, PT, R164, R38.reuse, RZ ;  /* 0x00000026a4687210 */ /* 0x080fe20007f9e0ff */
[----:B------:R-:W-:Y:S02]  /*dc20*/  VIADD R164, R47, 0xffffff13 ;  /* 0xffffff132fa47836 */ /* 0x000fe40000000000 */
[--C-:B------:R-:W-:Y:S01]  /*dc30*/  IMAD.X R109, R169, 0x1, R39.reuse, P2 ;  /* 0x00000001a96d7824 */ /* 0x100fe200010e0627 */
[-C--:B------:R-:W-:Y:S01]  /*dc40*/  IADD3 R116, P2, PT, R176, R38.reuse, RZ ;  /* 0x00000026b0747210 */ /* 0x080fe20007f5e0ff */
[--C-:B------:R-:W-:Y:S01]  /*dc50*/  IMAD.X R105, R165, 0x1, R39.reuse, P4 ;  /* 0x00000001a5697824 */ /* 0x100fe200020e0627 */
[-C--:B------:R-:W-:Y:S01]  /*dc60*/  IADD3 R112, P4, PT, R172, R38.reuse, RZ ;  /* 0x00000026ac707210 */ /* 0x080fe20007f9e0ff */
[----:B------:R-:W-:Y:S01]  /*dc70*/  VIADD R165, R47, 0xffffff12 ;  /* 0xffffff122fa57836 */ /* 0x000fe20000000000 */
[----:B------:R-:W-:Y:S01]  /*dc80*/  ISETP.GE.U32.AND P5, PT, R164, 0x7ffffef4, PT ;  /* 0x7ffffef4a400780c */ /* 0x000fe20003fa6070 */
[--C-:B------:R-:W-:Y:S01]  /*dc90*/  IMAD.X R117, R177, 0x1, R39.reuse, P2 ;  /* 0x00000001b1757824 */ /* 0x100fe200010e0627 */
[-C--:B------:R-:W-:Y:S01]  /*dca0*/  IADD3 R124, P2, PT, R184, R38.reuse, RZ ;  /* 0x00000026b87c7210 */ /* 0x080fe20007f5e0ff */
[--C-:B------:R-:W-:Y:S01]  /*dcb0*/  IMAD.X R113, R173, 0x1, R39.reuse, P4 ;  /* 0x00000001ad717824 */ /* 0x100fe200020e0627 */
[-C--:B------:R-:W-:Y:S01]  /*dcc0*/  IADD3 R120, P4, PT, R180, R38.reuse, RZ ;  /* 0x00000026b4787210 */ /* 0x080fe20007f9e0ff */
[----:B------:R-:W-:Y:S01]  /*dcd0*/  VIADD R164, R47, 0xffffff11 ;  /* 0xffffff112fa47836 */ /* 0x000fe20000000000 */
[----:B------:R-:W1:Y:S01]  /*dce0*/  LDC R184, c[0x0][0x3a0] ;  /* 0x0000e800ffb87b82 */ /* 0x000e620000000800 */
[--C-:B------:R-:W-:Y:S01]  /*dcf0*/  IMAD.X R125, R185, 0x1, R39.reuse, P2 ;  /* 0x00000001b97d7824 */ /* 0x100fe200010e0627 */
[-C--:B------:R-:W-:Y:S01]  /*dd00*/  IADD3 R132, P2, PT, R192, R38.reuse, RZ ;  /* 0x00000026c0847210 */ /* 0x080fe20007f5e0ff */
[----:B------:R-:W-:Y:S01]  /*dd10*/  IMAD.X R121, R181, 0x1, R39, P4 ;  /* 0x00000001b5797824 */ /* 0x000fe200020e0627 */
[----:B------:R-:W-:Y:S01]  /*dd20*/  IADD3 R128, P4, PT, R188, R38, RZ ;  /* 0x00000026bc807210 */ /* 0x000fe20007f9e0ff */
[----:B------:R-:W-:-:S02]  /*dd30*/  VIADD R47, R47, 0xffffff10 ;  /* 0xffffff102f2f7836 */ /* 0x000fc40000000000 */
        /* <DEDUP_REMOVED lines=12> */
[----:B-1----:R-:W-:Y:S02]  /*de00*/  VIADD R184, R184, 0x1f ;  /* 0x0000001fb8b87836 */ /* 0x002fe40000000000 */
        /* <DEDUP_REMOVED lines=29> */
[----:B------:R-:W-:Y:S01]  /*dfe0*/  IADD3 R48, P2, PT, R48, R36, RZ ;  /* 0x0000002430307210 */ /* 0x000fe20007f5e0ff */
[----:B------:R-:W-:Y:S01]  /*dff0*/  IMAD.X R143, R143, 0x1, R39, P4 ;  /* 0x000000018f8f7824 */ /* 0x000fe200020e0627 */
[----:B------:R-:W-:-:S03]  /*e000*/  IADD3 R148, P4, PT, R150, R38, RZ ;  /* 0x0000002696947210 */ /* 0x000fc60007f9e0ff */
[----:B------:R-:W-:Y:S01]  /*e010*/  IMAD.X R49, R49, 0x1, R37, P2 ;  /* 0x0000000131317824 */ /* 0x000fe200010e0625 */
[----:B------:R-:W-:Y:S01]  /*e020*/  IADD3 R50, P2, PT, R50, R36, RZ ;  /* 0x0000002432327210 */ /* 0x000fe20007f5e0ff */
[----:B------:R-:W-:Y:S01]  /*e030*/  IMAD.X R149, R151, 0x1, R39, P4 ;  /* 0x0000000197957824 */ /* 0x000fe200020e0627 */
[----:B------:R-:W-:Y:S02]  /*e040*/  IADD3 R150, P4, PT, R154, R38, RZ ;  /* 0x000000269a967210 */ /* 0x000fe40007f9e0ff */
[----:B------:R1:W-:Y:S01]  /*e050*/  LDGSTS.E [R248+0x40030], desc[UR16][R48.64], !P5 ;  /* 0x4003000030f87fae */ /* 0x0003e2000e9a1010 */
[----:B------:R-:W-:Y:S01]  /*e060*/  IMAD.X R51, R51, 0x1, R37, P2 ;  /* 0x0000000133337824 */ /* 0x000fe200010e0625 */
[-C--:B------:R-:W-:Y:S01]  /*e070*/  IADD3 R54, P2, PT, R54, R36.reuse, RZ ;  /* 0x0000002436367210 */ /* 0x080fe20007f5e0ff */
[----:B------:R-:W-:Y:S01]  /*e080*/  IMAD.X R151, R155, 0x1, R39, P4 ;  /* 0x000000019b977824 */ /* 0x000fe200020e0627 */
[-C--:B------:R-:W-:Y:S02]  /*e090*/  IADD3 R52, P4, PT, R52, R36.reuse, RZ ;  /* 0x0000002434347210 */ /* 0x080fe40007f9e0ff */
[----:B------:R-:W-:Y:S01]  /*e0a0*/  ISETP.GE.U32.AND P5, PT, R47, 0x7ffffef1, PT ;  /* 0x7ffffef12f00780c */ /* 0x000fe20003fa6070 */
[--C-:B------:R-:W-:Y:S01]  /*e0b0*/  IMAD.X R55, R55, 0x1, R37.reuse, P2 ;  /* 0x0000000137377824 */ /* 0x100fe200010e0625 */
[-C--:B------:R-:W-:Y:S01]  /*e0c0*/  IADD3 R58, P2, PT, R58, R36.reuse, RZ ;  /* 0x000000243a3a7210 */ /* 0x080fe20007f5e0ff */
[----:B------:R-:W-:Y:S01]  /*e0d0*/  IMAD.X R53, R53, 0x1, R37, P4 ;  /* 0x0000000135357824 */ /* 0x000fe200020e0625 */
[----:B------:R-:W-:-:S02]  /*e0e0*/  IADD3 R56, P4, PT, R56, R36, RZ ;  /* 0x0000002438387210 */ /* 0x000fc40007f9e0ff */
[----:B------:R-:W-:Y:S01]  /*e0f0*/  SHF.R.U32.HI R47, RZ, 0xf, R9 ;  /* 0x0000000fff2f7819 */ /* 0x000fe20000011609 */
[--C-:B------:R-:W-:Y:S01]  /*e100*/  IMAD.X R59, R59, 0x1, R37.reuse, P2 ;  /* 0x000000013b3b7824 */ /* 0x100fe200010e0625 */
[-C--:B------:R-:W-:Y:S01]  /*e110*/  IADD3 R62, P2, PT, R62, R36.reuse, RZ ;  /* 0x000000243e3e7210 */ /* 0x080fe20007f5e0ff */
[--C-:B------:R-:W-:Y:S01]  /*e120*/  IMAD.X R57, R57, 0x1, R37.reuse, P4 ;  /* 0x0000000139397824 */ /* 0x100fe200020e0625 */
[----:B------:R-:W-:Y:S02]  /*e130*/  IADD3 R60, P4, PT, R60, R36, RZ ;  /* 0x000000243c3c7210 */ /* 0x000fe40007f9e0ff */
[----:B-1----:R-:W-:Y:S01]  /*e140*/  IADD3 R48, P6, PT, R162, R38, RZ ;  /* 0x00000026a2307210 */ /* 0x002fe20007fde0ff */
[--C-:B------:R-:W-:Y:S01]  /*e150*/  IMAD.X R63, R63, 0x1, R37.reuse, P2 ;  /* 0x000000013f3f7824 */ /* 0x100fe200010e0625 */
[-C--:B------:R-:W-:Y:S01]  /*e160*/  IADD3 R66, P2, PT, R66, R36.reuse, RZ ;  /* 0x0000002442427210 */ /* 0x080fe20007f5e0ff */
[----:B------:R-:W-:Y:S01]  /*e170*/  IMAD.X R61, R61, 0x1, R37, P4 ;  /* 0x000000013d3d7824 */ /* 0x000fe200020e0625 */
[----:B------:R-:W-:Y:S01]  /*e180*/  IADD3 R64, P4, PT, R64, R36, RZ ;  /* 0x0000002440407210 */ /* 0x000fe20007f9e0ff */
[----:B------:R-:W-:-:S02]  /*e190*/  IMAD.X R49, R163, 0x1, R39, P6 ;  /* 0x00000001a3317824 */ /* 0x000fc400030e0627 */
        /* <DEDUP_REMOVED lines=21> */
[----:B------:R-:W-:Y:S01]  /*e2f0*/  ISETP.GE.U32.AND P2, PT, R165, 0x7ffffef3, PT ;  /* 0x7ffffef3a500780c */ /* 0x000fe20003f46070 */
[----:B------:R-:W-:Y:S01]  /*e300*/  IMAD.X R157, R211, 0x1, R37, P4 ;  /* 0x00000001d39d7824 */ /* 0x000fe200020e0625 */
[----:B------:R-:W-:-:S11]  /*e310*/  ISETP.GE.U32.AND P4, PT, R164, 0x7ffffef2, PT ;  /* 0x7ffffef2a400780c */ /* 0x000fd60003f86070 */
[----:B------:R1:W-:Y:S01]  /*e320*/  LDGSTS.E [R248+0x40034], desc[UR16][R50.64], !P2 ;  /* 0x4003400032f87fae */ /* 0x0003e2000d1a1010 */
[----:B------:R-:W-:Y:S02]  /*e330*/  LOP3.LUT P2, RZ, R47, 0x1, RZ, 0xc0, !PT ;  /* 0x000000012fff7812 */ /* 0x000fe4000784c0ff */
[--C-:B------:R-:W-:Y:S01]  /*e340*/  SHF.R.U32.HI R47, RZ, 0xe, R9.reuse ;  /* 0x0000000eff2f7819 */ /* 0x100fe20000011609 */
[----:B------:R2:W-:Y:S04]  /*e350*/  LDGSTS.E [R248+0x40038], desc[UR16][R52.64], !P4 ;  /* 0x4003800034f87fae */ /* 0x0005e8000e1a1010 */
[----:B------:R3:W-:Y:S01]  /*e360*/  LDGSTS.E [R248+0x4003c], desc[UR16][R54.64], !P5 ;  /* 0x4003c00036f87fae */ /* 0x0007e2000e9a1010 */
[----:B------:R-:W-:Y:S02]  /*e370*/  LOP3.LUT P5, RZ, R47, 0x1, RZ, 0xc0, !PT ;  /* 0x000000012fff7812 */ /* 0x000fe400078ac0ff */
[----:B------:R-:W-:-:S02]  /*e380*/  SHF.R.U32.HI R47, RZ, 0xd, R9 ;  /* 0x0000000dff2f7819 */ /* 0x000fc40000011609 */
[-C--:B-1----:R-:W-:Y:S01]  /*e390*/  IADD3 R50, P6, PT, R166, R38.reuse, RZ ;  /* 0x00000026a6327210 */ /* 0x082fe20007fde0ff */
[----:B------:R1:W-:Y:S01]  /*e3a0*/  LDGSTS.E [R248+0x40040], desc[UR16][R56.64], P2 ;  /* 0x4004000038f87fae */ /* 0x0003e200091a1010 */
[----:B--2---:R-:W-:-:S03]  /*e3b0*/  IADD3 R52, P4, PT, R170, R38, RZ ;  /* 0x00000026aa347210 */ /* 0x004fc60007f9e0ff */
[--C-:B------:R-:W-:Y:S01]  /*e3c0*/  IMAD.X R51, R167, 0x1, R39.reuse, P6 ;  /* 0x00000001a7337824 */ /* 0x100fe200030e0627 */
[----:B---3--:R-:W-:Y:S01]  /*e3d0*/  IADD3 R54, P6, PT, R174, R38, RZ ;  /* 0x00000026ae367210 */ /* 0x008fe20007fde0ff */
[----:B------:R-:W-:Y:S01]  /*e3e0*/  IMAD.X R53, R171, 0x1, R39, P4 ;  /* 0x00000001ab357824 */ /* 0x000fe200020e0627 */
[----:B------:R-:W-:Y:S01]  /*e3f0*/  LOP3.LUT P4, RZ, R47, 0x1, RZ, 0xc0, !PT ;  /* 0x000000012fff7812 */ /* 0x000fe2000788c0ff */
[----:B------:R2:W-:Y:S01]  /*e400*/  LDGSTS.E [R248+0x40044], desc[UR16][R58.64], P5 ;  /* 0x400440003af87fae */ /* 0x0005e2000a9a1010 */
[----:B------:R-:W-:Y:S01]  /*e410*/  SHF.R.U32.HI R47, RZ, 0xc, R9 ;  /* 0x0000000cff2f7819 */ /* 0x000fe20000011609 */
[----:B------:R-:W-:Y:S01]  /*e420*/  IMAD.X R55, R175, 0x1, R39, P6 ;  /* 0x00000001af377824 */ /* 0x000fe200030e0627 */
[--C-:B-1----:R-:W-:Y:S02]  /*e430*/  SHF.R.U32.HI R56, RZ, 0xb, R9.reuse ;  /* 0x0000000bff387819 */ /* 0x102fe40000011609 */
[----:B------:R-:W-:Y:S02]  /*e440*/  LOP3.LUT P2, RZ, R47, 0x1, RZ, 0xc0, !PT ;  /* 0x000000012fff7812 */ /* 0x000fe4000784c0ff */
[----:B------:R-:W-:-:S02]  /*e450*/  SHF.R.U32.HI R47, RZ, 0xa, R9 ;  /* 0x0000000aff2f7819 */ /* 0x000fc40000011609 */
[----:B------:R-:W-:Y:S02]  /*e460*/  LOP3.LUT P5, RZ, R56, 0x1, RZ, 0xc0, !PT ;  /* 0x0000000138ff7812 */ /* 0x000fe400078ac0ff */
[----:B------:R-:W-:Y:S01]  /*e470*/  IADD3 R56, P6, PT, R178, R38, RZ ;  /* 0x00000026b2387210 */ /* 0x000fe20007fde0ff */
[----:B------:R1:W-:Y:S01]  /*e480*/  LDGSTS.E [R248+0x40048], desc[UR16][R60.64], P4 ;  /* 0x400480003cf87fae */ /* 0x0003e2000a1a1010 */
[----:B------:R-:W-:Y:S02]  /*e490*/  LOP3.LUT P4, RZ, R47, 0x1, RZ, 0xc0, !PT ;  /* 0x000000012fff7812 */ /* 0x000fe4000788c0ff */
[----:B------:R-:W-:Y:S01]  /*e4a0*/  SHF.R.U32.HI R47, RZ, 0x9, R9 ;  /* 0x00000009ff2f7819 */ /* 0x000fe20000011609 */
[----:B------:R-:W-:Y:S01]  /*e4b0*/  IMAD.X R57, R179, 0x1, R39, P6 ;  /* 0x00000001b3397824 */ /* 0x000fe200030e0627 */
[----:B--2---:R-:W-:Y:S01]  /*e4c0*/  SHF.R.U32.HI R58, RZ, 0x7, R9 ;  /* 0x00000007ff3a7819 */ /* 0x004fe20000011609 */
[----:B------:R2:W-:Y:S01]  /*e4d0*/  LDGSTS.E [R248+0x4004c], desc[UR16][R62.64], P2 ;  /* 0x4004c0003ef87fae */ /* 0x0005e200091a1010 */
[----:B------:R-:W-:-:S02]  /*e4e0*/  LOP3.LUT P2, RZ, R47, 0x1, RZ, 0xc0, !PT ;  /* 0x000000012fff7812 */ /* 0x000fc4000784c0ff */
[--C-:B------:R-:W-:Y:S01]  /*e4f0*/  SHF.R.U32.HI R47, RZ, 0x8, R9.reuse ;  /* 0x00000008ff2f7819 */ /* 0x100fe20000011609 */
[----:B------:R3:W-:Y:S03]  /*e500*/  LDGSTS.E [R248+0x40050], desc[UR16][R64.64], P5 ;  /* 0x4005000040f87fae */ /* 0x0007e6000a9a1010 */
[----:B------:R-:W-:Y:S01]  /*e510*/  LOP3.LUT P5, RZ, R47, 0x1, RZ, 0xc0, !PT ;  /* 0x000000012fff7812 */ /* 0x000fe200078ac0ff */
[----:B------:R-:W-:Y:S01]  /*e520*/  LDGSTS.E [R248+0x40054], desc[UR16][R66.64], P4 ;  /* 0x4005400042f87fae */ /* 0x000fe2000a1a1010 */
[----:B------:R-:W-:Y:S02]  /*e530*/  LOP3.LUT P4, RZ, R58, 0x1, RZ, 0xc0, !PT ;  /* 0x000000013aff7812 */ /* 0x000fe4000788c0ff */
[----:B------:R-:W-:Y:S02]  /*e540*/  SHF.R.U32.HI R47, RZ, 0x6, R9 ;  /* 0x00000006ff2f7819 */ /* 0x000fe40000011609 */
[----:B------:R-:W-:Y:S01]  /*e550*/  IADD3 R58, P6, PT, R182, R38, RZ ;  /* 0x00000026b63a7210 */ /* 0x000fe20007fde0ff */
[----:B------:R-:W-:Y:S01]  /*e560*/  LDGSTS.E [R248+0x40058], desc[UR16][R68.64], P2 ;  /* 0x4005800044f87fae */ /* 0x000fe200091a1010 */
[----:B------:R-:W-:-:S02]  /*e570*/  LOP3.LUT P2, RZ, R47, 0x1, RZ, 0xc0, !PT ;  /* 0x000000012fff7812 */ /* 0x000fc4000784c0ff */
[----:B------:R-:W-:Y:S01]  /*e580*/  SHF.R.U32.HI R47, RZ, 0x5, R9 ;  /* 0x00000005ff2f7819 */ /* 0x000fe20000011609 */
[----:B------:R-:W-:Y:S01]  /*e590*/  IMAD.X R59, R183, 0x1, R39, P6 ;  /* 0x00000001b73b7824 */ /* 0x000fe200030e0627 */
[-C--:B-1----:R-:W-:Y:S01]  /*e5a0*/  IADD3 R60, P6, PT, R186, R38.reuse, RZ ;  /* 0x00000026ba3c7210 */ /* 0x082fe20007fde0ff */
[----:B------:R1:W-:Y:S01]  /*e5b0*/  LDGSTS.E [R248+0x4005c], desc[UR16][R70.64], P5 ;  /* 0x4005c00046f87fae */ /* 0x0003e2000a9a1010 */
[----:B------:R-:W-:Y:S02]  /*e5c0*/  LOP3.LUT P5, RZ, R47, 0x1, RZ, 0xc0, !PT ;  /* 0x000000012fff7812 */ /* 0x000fe400078ac0ff */
[----:B------:R-:W-:Y:S01]  /*e5d0*/  SHF.R.U32.HI R47, RZ, 0x4, R9 ;  /* 0x00000004ff2f7819 */ /* 0x000fe20000011609 */
[----:B------:R4:W-:Y:S01]  /*e5e0*/  LDGSTS.E [R248+0x40060], desc[UR16][R72.64], P4 ;  /* 0x4006000048f87fae */ /* 0x0009e2000a1a1010 */
[-C--:B--2---:R-:W-:Y:S01]  /*e5f0*/  IADD3 R62, P4, PT, R190, R38.reuse, RZ ;  /* 0x00000026be3e7210 */ /* 0x084fe20007f9e0ff */
[--C-:B------:R-:W-:Y:S01]  /*e600*/  IMAD.X R61, R187, 0x1, R39.reuse, P6 ;  /* 0x00000001bb3d7824 */ /* 0x100fe200030e0627 */
[----:B---3--:R-:W-:Y:S01]  /*e610*/  IADD3 R64, P6, PT, R194, R38, RZ ;  /* 0x00000026c2407210 */ /* 0x008fe20007fde0ff */
[----:B------:R4:W-:Y:S01]  /*e620*/  LDGSTS.E [R248+0x40064], desc[UR16][R74.64], P2 ;  /* 0x400640004af87fae */ /* 0x0009e200091a1010 */
[----:B------:R-:W-:Y:S01]  /*e630*/  ISETP.GE.AND P2, PT, R217, R216, PT ;  /* 0x000000d8d900720c */ /* 0x000fe20003f46270 */
[--C-:B------:R-:W-:Y:S01]  /*e640*/  IMAD.X R63, R191, 0x1, R39.reuse, P4 ;  /* 0x00000001bf3f7824 */ /* 0x100fe200020e0627 */
[----:B------:R-:W-:Y:S01]  /*e650*/  LOP3.LUT P4, RZ, R47, 0x1, RZ, 0xc0, !PT ;  /* 0x000000012fff7812 */ /* 0x000fe2000788c0ff */
[----:B------:R-:W-:Y:S01]  /*e660*/  IMAD.X R65, R195, 0x1, R39, P6 ;  /* 0x00000001c3417824 */ /* 0x000fe200030e0627 */
[----:B------:R-:W-:Y:S01]  /*e670*/  SHF.R.U32.HI R47, RZ, 0x3, R9 ;  /* 0x00000003ff2f7819 */ /* 0x000fe20000011609 */
[----:B------:R4:W-:Y:S01]  /*e680*/  LDGSTS.E [R248+0x40068], desc[UR16][R76.64], P5 ;  /* 0x400680004cf87fae */ /* 0x0009e2000a9a1010 */
[----:B-1----:R-:W-:-:S02]  /*e690*/  SEL R70, RZ, 0x4, P2 ;  /* 0x00000004ff467807 */ /* 0x002fc40001000000 */
[----:B------:R-:W-:Y:S02]  /*e6a0*/  LOP3.LUT P2, RZ, R47, 0x1, RZ, 0xc0, !PT ;  /* 0x000000012fff7812 */ /* 0x000fe4000784c0ff */
[----:B------:R-:W-:Y:S02]  /*e6b0*/  ISETP.GT.AND P5, PT, R184, 0xff, PT ;  /* 0x000000ffb800780c */ /* 0x000fe40003fa4270 */
[--C-:B------:R-:W-:Y:S02]  /*e6c0*/  SHF.R.U32.HI R47, RZ, 0x2, R9.reuse ;  /* 0x00000002ff2f7819 */ /* 0x100fe40000011609 */
[----:B------:R-:W-:Y:S01]  /*e6d0*/  SHF.R.U32.HI R9, RZ, 0x1, R9 ;  /* 0x00000001ff097819 */ /* 0x000fe20000011609 */
[----:B------:R4:W-:Y:S01]  /*e6e0*/  LDGSTS.E [R248+0x4006c], desc[UR16][R78.64], P4 ;  /* 0x4006c0004ef87fae */ /* 0x0009e2000a1a1010 */
[----:B------:R-:W-:Y:S02]  /*e6f0*/  IADD3 R66, P4, PT, R198, R38, RZ ;  /* 0x00000026c6427210 */ /* 0x000fe40007f9e0ff */
[----:B------:R-:W-:-:S02]  /*e700*/  SEL R70, R70, RZ, P5 ;  /* 0x000000ff46467207 */ /* 0x000fc40002800000 */
[----:B------:R-:W-:Y:S01]  /*e710*/  LOP3.LUT P5, RZ, R47, 0x1, RZ, 0xc0, !PT ;  /* 0x000000012fff7812 */ /* 0x000fe200078ac0ff */
[----:B------:R-:W-:Y:S01]  /*e720*/  IMAD.X R67, R199, 0x1, R39, P4 ;  /* 0x00000001c7437824 */ /* 0x000fe200020e0627 */
[----:B------:R-:W-:Y:S01]  /*e730*/  LOP3.LUT P4, RZ, R9, 0x1, RZ, 0xc0, !PT ;  /* 0x0000000109ff7812 */ /* 0x000fe2000788c0ff */
[----:B------:R4:W-:Y:S01]  /*e740*/  LDGSTS.E [R248+0x40070], desc[UR16][R152.64], P2 ;  /* 0x4007000098f87fae */ /* 0x0009e200091a1010 */
[----:B------:R-:W-:Y:S02]  /*e750*/  ISETP.NE.U32.AND P2, PT, R70, RZ, PT ;  /* 0x000000ff4600720c */ /* 0x000fe40003f45070 */
[----:B------:R-:W-:-:S05]  /*e760*/  IADD3 R68, P6, PT, R202, R38, RZ ;  /* 0x00000026ca447210 */ /* 0x000fca0007fde0ff */
[--C-:B------:R-:W-:Y:S01]  /*e770*/  IMAD.X R69, R203, 0x1, R39.reuse, P6 ;  /* 0x00000001cb457824 */ /* 0x100fe200030e0627 */
[----:B------:R-:W-:Y:S01]  /*e780*/  IADD3 R70, P6, PT, R214, R38, RZ ;  /* 0x00000026d6467210 */ /* 0x000fe20007fde0ff */
[----:B------:R4:W-:Y:S04]  /*e790*/  LDGSTS.E [R248+0x40074], desc[UR16][R154.64], P5 ;  /* 0x400740009af87fae */ /* 0x0009e8000a9a1010 */
[----:B------:R4:W-:Y:S01]  /*e7a0*/  LDGSTS.E [R248+0x40078], desc[UR16][R156.64], P4 ;  /* 0x400780009cf87fae */ /* 0x0009e2000a1a1010 */
[----:B------:R-:W-:Y:S01]  /*e7b0*/  IMAD.X R71, R215, 0x1, R39, P6 ;  /* 0x00000001d7477824 */ /* 0x000fe200030e0627 */
[C---:B------:R-:W-:Y:S02]  /*e7c0*/  ISETP.GE.AND P4, PT, R184.reuse, 0x20, PT ;  /* 0x00000020b800780c */ /* 0x040fe40003f86270 */
[----:B------:R4:W-:Y:S04]  /*e7d0*/  LDGSTS.E [R248+0x4007c], desc[UR16][R160.64], !P3 ;  /* 0x4007c000a0f87fae */ /* 0x0009e8000d9a1010 */
[----:B------:R-:W0:Y:S04]  /*e7e0*/  LDGDEPBAR ;  /* 0x00000000000079af */ /* 0x000e280000000000 */
        /* <DEDUP_REMOVED lines=64> */
[----:B------:R-:W-:-:S03]  /*ebf0*/  ISETP.GE.AND P2, PT, R184, 0x40, PT ;  /* 0x00000040b800780c */ /* 0x000fc60003f46270 */
[----:B------:R-:W0:Y:S10]  /*ec00*/  LDGDEPBAR ;  /* 0x00000000000079af */ /* 0x000e340000000000 */
[----:B----4-:R-:W-:Y:S05]  /*ec10*/  @!P2 BRA `(.L_x_8) ;  /* 0x0000003c0084a947 */ /* 0x010fea0003800000 */
[----:B------:R-:W2:Y:S04]  /*ec20*/  LDL.LU R185, [R1] ;  /* 0x0000000001b97983 */ /* 0x000ea80000300800 */
[----:B------:R-:W3:Y:S04]  /*ec30*/  LDL.LU R173, [R1+0x4] ;  /* 0x0000040001ad7983 */ /* 0x000ee80000300800 */
[----:B------:R-:W4:Y:S04]  /*ec40*/  LDL.LU R180, [R1+0x8] ;  /* 0x0000080001b47983 */ /* 0x000f280000300800 */
[----:B------:R-:W5:Y:S04]  /*ec50*/  LDL.LU R169, [R1+0xc] ;  /* 0x00000c0001a97983 */ /* 0x000f680000300800 */
[----:B------:R-:W5:Y:S04]  /*ec60*/  LDL.LU R176, [R1+0x10] ;  /* 0x0000100001b07983 */ /* 0x000f680000300800 */
[----:B------:R-:W5:Y:S04]  /*ec70*/  LDL.LU R192, [R1+0x14] ;  /* 0x0000140001c07983 */ /* 0x000f680000300800 */
[----:B------:R-:W5:Y:S04]  /*ec80*/  LDL.LU R172, [R1+0x18] ;  /* 0x0000180001ac7983 */ /* 0x000f680000300800 */
[----:B------:R-:W5:Y:S04]  /*ec90*/  LDL.LU R168, [R1+0x1c] ;  /* 0x00001c0001a87983 */ /* 0x000f680000300800 */
[----:B------:R-:W5:Y:S04]  /*eca0*/  LDL.LU R188, [R1+0x20] ;  /* 0x0000200001bc7983 */ /* 0x000f680000300800 */
[----:B------:R-:W5:Y:S01]  /*ecb0*/  LDL.LU R164, [R1+0x24] ;  /* 0x0000240001a47983 */ /* 0x000f620000300800 */
[----:B------:R-:W-:-:S02]  /*ecc0*/  SHF.R.S32.HI R90, RZ, 0x1f, R40 ;  /* 0x0000001fff5a7819 */ /* 0x000fc40000011428 */
[C---:B------:R-:W-:Y:S01]  /*ecd0*/  IADD3 R236, P5, PT, R40.reuse, R247, RZ ;  /* 0x000000f728ec7210 */ /* 0x040fe20007fbe0ff */
[----:B------:R-:W5:Y:S01]  /*ece0*/  LDL.LU R193, [R1+0x28] ;  /* 0x0000280001c17983 */ /* 0x000f620000300800 */
[C---:B------:R-:W-:Y:S02]  /*ecf0*/  IADD3 R234, P6, PT, R40.reuse, R246, RZ ;  /* 0x000000f628ea7210 */ /* 0x040fe40007fde0ff */
[C---:B------:R-:W-:Y:S01]  /*ed00*/  IADD3 R232, P2, PT, R40.reuse, R245, RZ ;  /* 0x000000f528e87210 */ /* 0x040fe20007f5e0ff */
[----:B------:R-:W5:Y:S01]  /*ed10*/  LDL.LU R181, [R1+0x2c] ;  /* 0x00002c0001b57983 */ /* 0x000f620000300800 */
[C---:B------:R-:W-:Y:S02]  /*ed20*/  IADD3 R230, P3, PT, R40.reuse, R244, RZ ;  /* 0x000000f428e67210 */ /* 0x040fe40007f7e0ff */
[----:B------:R-:W-:Y:S01]  /*ed30*/  LEA.HI.X.SX32 R237, R247, R90, 0x1, P5 ;  /* 0x0000005af7ed7211 */ /* 0x000fe200028f0eff */
[----:B------:R-:W5:Y:S01]  /*ed40*/  LDL.LU R189, [R1+0x30] ;  /* 0x0000300001bd7983 */ /* 0x000f620000300800 */
[----:B------:R-:W-:-:S02]  /*ed50*/  IADD3 R228, P5, PT, R40, R243, RZ ;  /* 0x000000f328e47210 */ /* 0x000fc40007fbe0ff */
[----:B------:R-:W-:Y:S01]  /*ed60*/  LEA.HI.X.SX32 R235, R246, R90, 0x1, P6 ;  /* 0x0000005af6eb7211 */ /* 0x000fe200030f0eff */
[----:B------:R-:W5:Y:S01]  /*ed70*/  LDL.LU R177, [R1+0x34] ;  /* 0x0000340001b17983 */ /* 0x000f620000300800 */
[C---:B------:R-:W-:Y:S02]  /*ed80*/  IADD3 R226, P6, PT, R40.reuse, R242, RZ ;  /* 0x000000f228e27210 */ /* 0x040fe40007fde0ff */
[-C--:B------:R-:W-:Y:S02]  /*ed90*/  LEA.HI.X.SX32 R233, R245, R90.reuse, 0x1, P2 ;  /* 0x0000005af5e97211 */ /* 0x080fe400010f0eff */
[----:B------:R-:W-:Y:S02]  /*eda0*/  IADD3 R224, P2, PT, R40, R239, RZ ;  /* 0x000000ef28e07210 */ /* 0x000fe40007f5e0ff */
[----:B------:R-:W-:Y:S02]  /*edb0*/  LEA.HI.X.SX32 R231, R244, R90, 0x1, P3 ;  /* 0x0000005af4e77211 */ /* 0x000fe400018f0eff */
[----:B------:R-:W-:-:S02]  /*edc0*/  IADD3 R222, P3, PT, R40, R238, RZ ;  /* 0x000000ee28de7210 */ /* 0x000fc40007f7e0ff */
[-C--:B------:R-:W-:Y:S02]  /*edd0*/  LEA.HI.X.SX32 R229, R243, R90.reuse, 0x1, P5 ;  /* 0x0000005af3e57211 */ /* 0x080fe400028f0eff */
[----:B------:R-:W-:Y:S02]  /*ede0*/  IADD3 R220, P5, PT, R40, R45, RZ ;  /* 0x0000002d28dc7210 */ /* 0x000fe40007fbe0ff */
[----:B------:R-:W-:Y:S02]  /*edf0*/  LEA.HI.X.SX32 R227, R242, R90, 0x1, P6 ;  /* 0x0000005af2e37211 */ /* 0x000fe400030f0eff */
[C---:B------:R-:W-:Y:S02]  /*ee00*/  IADD3 R218, P6, PT, R40.reuse, R44, RZ ;  /* 0x0000002c28da7210 */ /* 0x040fe40007fde0ff */
[----:B------:R-:W-:Y:S02]  /*ee10*/  LEA.HI.X.SX32 R225, R239, R90, 0x1, P2 ;  /* 0x0000005aefe17211 */ /* 0x000fe400010f0eff */
[----:B------:R-:W-:-:S02]  /*ee20*/  IADD3 R216, P2, PT, R40, R251, RZ ;  /* 0x000000fb28d87210 */ /* 0x000fc40007f5e0ff */
[----:B------:R-:W-:Y:S02]  /*ee30*/  LEA.HI.X.SX32 R223, R238, R90, 0x1, P3 ;  /* 0x0000005aeedf7211 */ /* 0x000fe400018f0eff */
[----:B------:R-:W-:Y:S02]  /*ee40*/  IADD3 R214, P3, PT, R40, R252, RZ ;  /* 0x000000fc28d67210 */ /* 0x000fe40007f7e0ff */
[-C--:B------:R-:W-:Y:S02]  /*ee50*/  LEA.HI.X.SX32 R221, R45, R90.reuse, 0x1, P5 ;  /* 0x0000005a2ddd7211 */ /* 0x080fe400028f0eff */
[-C--:B------:R-:W-:Y:S02]  /*ee60*/  LEA.HI.X.SX32 R219, R44, R90.reuse, 0x1, P6 ;  /* 0x0000005a2cdb7211 */ /* 0x080fe400030f0eff */
[-C--:B------:R-:W-:Y:S02]  /*ee70*/  LEA.HI.X.SX32 R217, R251, R90.reuse, 0x1, P2 ;  /* 0x0000005afbd97211 */ /* 0x080fe400010f0eff */
[----:B------:R-:W-:-:S02]  /*ee80*/  LEA.HI.X.SX32 R215, R252, R90, 0x1, P3 ;  /* 0x0000005afcd77211 */ /* 0x000fc400018f0eff */
[C---:B--2---:R-:W-:Y:S02]  /*ee90*/  IADD3 R212, P5, PT, R40.reuse, R185, RZ ;  /* 0x000000b928d47210 */ /* 0x044fe40007fbe0ff */
[C---:B---3--:R-:W-:Y:S02]  /*eea0*/  IADD3 R210, P6, PT, R40.reuse, R173, RZ ;  /* 0x000000ad28d27210 */ /* 0x048fe40007fde0ff */
[----:B------:R-:W-:Y:S02]  /*eeb0*/  LEA.HI.X.SX32 R213, R185, R90, 0x1, P5 ;  /* 0x0000005ab9d57211 */ /* 0x000fe400028f0eff */
[C---:B----4-:R-:W-:Y:S01]  /*eec0*/  IADD3 R208, P2, PT, R40.reuse, R180, RZ ;  /* 0x000000b428d07210 */ /* 0x050fe20007f5e0ff */
[----:B------:R-:W2:Y:S01]  /*eed0*/  LDL.LU R185, [R1+0x38] ;  /* 0x0000380001b97983 */ /* 0x000ea20000300800 */
[-C--:B------:R-:W-:Y:S02]  /*eee0*/  LEA.HI.X.SX32 R211, R173, R90.reuse, 0x1, P6 ;  /* 0x0000005aadd37211 */ /* 0x080fe400030f0eff */
[----:B-----5:R-:W-:Y:S01]  /*eef0*/  IADD3 R206, P3, PT, R40, R169, RZ ;  /* 0x000000a928ce7210 */ /* 0x020fe20007f7e0ff */
[----:B------:R-:W3:Y:S01]  /*ef00*/  LDL.LU R173, [R1+0x3c] ;  /* 0x00003c0001ad7983 */ /* 0x000ee20000300800 */
[----:B------:R-:W-:-:S02]  /*ef10*/  LEA.HI.X.SX32 R209, R180, R90, 0x1, P2 ;  /* 0x0000005ab4d17211 */ /* 0x000fc400010f0eff */
[C---:B------:R-:W-:Y:S01]  /*ef20*/  IADD3 R204, P5, PT, R40.reuse, R176, RZ ;  /* 0x000000b028cc7210 */ /* 0x040fe20007fbe0ff */
[----:B------:R-:W4:Y:S01]  /*ef30*/  LDL.LU R180, [R1+0x40] ;  /* 0x0000400001b47983 */ /* 0x000f220000300800 */
[----:B------:R-:W-:Y:S02]  /*ef40*/  LEA.HI.X.SX32 R207, R169, R90, 0x1, P3 ;  /* 0x0000005aa9cf7211 */ /* 0x000fe400018f0eff */
[----:B------:R-:W-:Y:S01]  /*ef50*/  IADD3 R202, P6, PT, R40, R192, RZ ;  /* 0x000000c028ca7210 */ /* 0x000fe20007fde0ff */
[----:B------:R-:W5:Y:S01]  /*ef60*/  LDL.LU R169, [R1+0x44] ;  /* 0x0000440001a97983 */ /* 0x000f620000300800 */
[----:B------:R-:W-:Y:S02]  /*ef70*/  LEA.HI.X.SX32 R205, R176, R90, 0x1, P5 ;  /* 0x0000005ab0cd7211 */ /* 0x000fe400028f0eff */
[----:B------:R-:W-:Y:S01]  /*ef80*/  IADD3 R200, P2, PT, R40, R172, RZ ;  /* 0x000000ac28c87210 */ /* 0x000fe20007f5e0ff */
[----:B------:R-:W5:Y:S01]  /*ef90*/  LDL.LU R176, [R1+0x48] ;  /* 0x0000480001b07983 */ /* 0x000f620000300800 */
[----:B------:R-:W-:-:S02]  /*efa0*/  LEA.HI.X.SX32 R203, R192, R90, 0x1, P6 ;  /* 0x0000005ac0cb7211 */ /* 0x000fc400030f0eff */
[----:B------:R-:W-:Y:S01]  /*efb0*/  IADD3 R198, P3, PT, R40, R168, RZ ;  /* 0x000000a828c67210 */ /* 0x000fe20007f7e0ff */
[----:B------:R-:W5:Y:S01]  /*efc0*/  LDL.LU R165, [R1+0x4c] ;  /* 0x00004c0001a57983 */ /* 0x000f620000300800 */
[-C--:B------:R-:W-:Y:S02]  /*efd0*/  LEA.HI.X.SX32 R201, R172, R90.reuse, 0x1, P2 ;  /* 0x0000005aacc97211 */ /* 0x080fe400010f0eff */
[----:B------:R-:W-:Y:S01]  /*efe0*/  LEA.HI.X.SX32 R199, R168, R90, 0x1, P3 ;  /* 0x0000005aa8c77211 */ /* 0x000fe200018f0eff */
[----:B------:R-:W5:Y:S01]  /*eff0*/  LDL.LU R172, [R1+0x50] ;  /* 0x0000500001ac7983 */ /* 0x000f620000300800 */
[----:B------:R-:W-:-:S03]  /*f000*/  IADD3 R194, P6, PT, R40, R164, RZ ;  /* 0x000000a428c27210 */ /* 0x000fc60007fde0ff */
[----:B------:R-:W5:Y:S04]  /*f010*/  LDL.LU R170, [R1+0x54] ;  /* 0x0000540001aa7983 */ /* 0x000f680000300800 */
[----:B------:R-:W5:Y:S01]  /*f020*/  LDL.LU R168, [R1+0x58] ;  /* 0x0000580001a87983 */ /* 0x000f620000300800 */
[----:B------:R-:W-:-:S03]  /*f030*/  LEA.HI.X.SX32 R195, R164, R90, 0x1, P6 ;  /* 0x0000005aa4c37211 */ /* 0x000fc600030f0eff */
[----:B------:R-:W5:Y:S04]  /*f040*/  LDL.LU R166, [R1+0x5c] ;  /* 0x00005c0001a67983 */ /* 0x000f680000300800 */
        /* <DEDUP_REMOVED lines=10> */
[----:B------:R-:W5:Y:S01]  /*f0f0*/  LDL.LU R9, [R1+0x88] ;  /* 0x0000880001097983 */ /* 0x000f620000300800 */
[----:B------:R-:W-:-:S02]  /*f100*/  IADD3 R196, P5, PT, R40, R188, RZ ;  /* 0x000000bc28c47210 */ /* 0x000fc40007fbe0ff */
[C---:B------:R-:W-:Y:S01]  /*f110*/  IADD3 R192, P2, PT, R40.reuse, R193, RZ ;  /* 0x000000c128c07210 */ /* 0x040fe20007f5e0ff */
[----:B------:R-:W5:Y:S01]  /*f120*/  LDL.LU R11, [R1+0x8c] ;  /* 0x00008c00010b7983 */ /* 0x000f620000300800 */
[----:B------:R-:W-:Y:S02]  /*f130*/  IADD3 R190, P3, PT, R40, R181, RZ ;  /* 0x000000b528be7210 */ /* 0x000fe40007f7e0ff */
[-C--:B------:R-:W-:Y:S01]  /*f140*/  LEA.HI.X.SX32 R197, R188, R90.reuse, 0x1, P5 ;  /* 0x0000005abcc57211 */ /* 0x080fe200028f0eff */
[----:B------:R-:W5:Y:S01]  /*f150*/  LDL.LU R7, [R1+0x90] ;  /* 0x0000900001077983 */ /* 0x000f620000300800 */
[----:B------:R-:W-:Y:S02]  /*f160*/  LEA.HI.X.SX32 R193, R193, R90, 0x1, P2 ;  /* 0x0000005ac1c17211 */ /* 0x000fe400010f0eff */
[C---:B------:R-:W-:Y:S01]  /*f170*/  IADD3 R188, P5, PT, R40.reuse, R189, RZ ;  /* 0x000000bd28bc7210 */ /* 0x040fe20007fbe0ff */
[----:B------:R-:W5:Y:S01]  /*f180*/  LDL.LU R4, [R1+0x94] ;  /* 0x0000940001047983 */ /* 0x000f620000300800 */
[----:B------:R-:W-:-:S02]  /*f190*/  IADD3 R186, P6, PT, R40, R177, RZ ;  /* 0x000000b128ba7210 */ /* 0x000fc40007fde0ff */
[-C--:B------:R-:W-:Y:S01]  /*f1a0*/  LEA.HI.X.SX32 R191, R181, R90.reuse, 0x1, P3 ;  /* 0x0000005ab5bf7211 */ /* 0x080fe200018f0eff */
[----:B------:R-:W5:Y:S01]  /*f1b0*/  LDL.LU R73, [R1+0x98] ;  /* 0x0000980001497983 */ /* 0x000f620000300800 */
[-C--:B------:R-:W-:Y:S02]  /*f1c0*/  LEA.HI.X.SX32 R189, R189, R90.reuse, 0x1, P5 ;  /* 0x0000005abdbd7211 */ /* 0x080fe400028f0eff */
[-C--:B------:R-:W-:Y:S02]  /*f1d0*/  LEA.HI.X.SX32 R187, R177, R90.reuse, 0x1, P6 ;  /* 0x0000005ab1bb7211 */ /* 0x080fe400030f0eff */
[C---:B--2---:R-:W-:Y:S02]  /*f1e0*/  IADD3 R183, P2, PT, R40.reuse, R185, RZ ;  /* 0x000000b928b77210 */ /* 0x044fe40007f5e0ff */
[----:B---3--:R-:W-:Y:S02]  /*f1f0*/  IADD3 R181, P3, PT, R40, R173, RZ ;  /* 0x000000ad28b57210 */ /* 0x008fe40007f7e0ff */
[----:B------:R-:W-:-:S02]  /*f200*/  LEA.HI.X.SX32 R185, R185, R90, 0x1, P2 ;  /* 0x0000005ab9b97211 */ /* 0x000fc400010f0eff */
[C---:B----4-:R-:W-:Y:S02]  /*f210*/  IADD3 R179, P5, PT, R40.reuse, R180, RZ ;  /* 0x000000b428b37210 */ /* 0x050fe40007fbe0ff */
[----:B------:R-:W-:Y:S02]  /*f220*/  LEA.HI.X.SX32 R182, R173, R90, 0x1, P3 ;  /* 0x0000005aadb67211 */ /* 0x000fe400018f0eff */
[C---:B-----5:R-:W-:Y:S02]  /*f230*/  IADD3 R177, P6, PT, R40.reuse, R169, RZ ;  /* 0x000000a928b17210 */ /* 0x060fe40007fde0ff */
[----:B------:R-:W-:Y:S02]  /*f240*/  IADD3 R175, P2, PT, R40, R176, RZ ;  /* 0x000000b028af7210 */ /* 0x000fe40007f5e0ff */
[----:B------:R-:W-:Y:S02]  /*f250*/  LEA.HI.X.SX32 R180, R180, R90, 0x1, P5 ;  /* 0x0000005ab4b47211 */ /* 0x000fe400028f0eff */
[----:B------:R-:W-:-:S02]  /*f260*/  IADD3 R173, P3, PT, R40, R165, RZ ;  /* 0x000000a528ad7210 */ /* 0x000fc40007f7e0ff */
[----:B------:R-:W-:Y:S02]  /*f270*/  LEA.HI.X.SX32 R176, R176, R90, 0x1, P2 ;  /* 0x0000005ab0b07211 */ /* 0x000fe400010f0eff */
[C---:B------:R-:W-:Y:S02]  /*f280*/  IADD3 R171, P5, PT, R40.reuse, R172, RZ ;  /* 0x000000ac28ab7210 */ /* 0x040fe40007fbe0ff */
[----:B------:R-:W-:Y:S02]  /*f290*/  LEA.HI.X.SX32 R178, R169, R90, 0x1, P6 ;  /* 0x0000005aa9b27211 */ /* 0x000fe400030f0eff */
[C---:B------:R-:W-:Y:S02]  /*f2a0*/  IADD3 R169, P6, PT, R40.reuse, R170, RZ ;  /* 0x000000aa28a97210 */ /* 0x040fe40007fde0ff */
[----:B------:R-:W-:Y:S02]  /*f2b0*/  LEA.HI.X.SX32 R174, R165, R90, 0x1, P3 ;  /* 0x0000005aa5ae7211 */ /* 0x000fe400018f0eff */
[----:B------:R-:W-:-:S02]  /*f2c0*/  IADD3 R167, P2, PT, R40, R168, RZ ;  /* 0x000000a828a77210 */ /* 0x000fc40007f5e0ff */
[----:B------:R-:W-:Y:S02]  /*f2d0*/  LEA.HI.X.SX32 R172, R172, R90, 0x1, P5 ;  /* 0x0000005aacac7211 */ /* 0x000fe400028f0eff */
[----:B------:R-:W-:Y:S02]  /*f2e0*/  IADD3 R165, P3, PT, R40, R166, RZ ;  /* 0x000000a628a57210 */ /* 0x000fe40007f7e0ff */
[----:B------:R-:W-:Y:S02]  /*f2f0*/  LEA.HI.X.SX32 R168, R168, R90, 0x1, P2 ;  /* 0x0000005aa8a87211 */ /* 0x000fe400010f0eff */
        /* <DEDUP_REMOVED lines=8> */
[----:B------:R-:W-:Y:S01]  /*f380*/  IADD3 R155, P5, PT, R40, R74, RZ ;  /* 0x0000004a289b7210 */ /* 0x000fe20007fbe0ff */
[----:B------:R-:W2:Y:S01]  /*f390*/  LDL.LU R75, [R1+0x9c] ;  /* 0x00009c00014b7983 */ /* 0x000ea20000300800 */
[----:B------:R-:W-:-:S02]  /*f3a0*/  LEA.HI.X.SX32 R162, R162, R90, 0x1, P6 ;  /* 0x0000005aa2a27211 */ /* 0x000fc400030f0eff */
[----:B------:R-:W-:Y:S01]  /*f3b0*/  IADD3 R47, P6, PT, R40, R78, RZ ;  /* 0x0000004e282f7210 */ /* 0x000fe20007fde0ff */
[----:B------:R-:W3:Y:S01]  /*f3c0*/  LDL.LU R77, [R1+0xa0] ;  /* 0x0000a000014d7983 */ /* 0x000ee20000300800 */
[----:B------:R-:W-:-:S03]  /*f3d0*/  LEA.HI.X.SX32 R158, R72, R90, 0x1, P3 ;  /* 0x0000005a489e7211 */ /* 0x000fc600018f0eff */
[----:B------:R-:W4:Y:S01]  /*f3e0*/  LDL.LU R79, [R1+0xa4] ;  /* 0x0000a400014f7983 */ /* 0x000f220000300800 */
[----:B------:R-:W-:-:S03]  /*f3f0*/  LEA.HI.X.SX32 R156, R74, R90, 0x1, P5 ;  /* 0x0000005a4a9c7211 */ /* 0x000fc600028f0eff */
[----:B------:R-:W5:Y:S01]  /*f400*/  LDL.LU R72, [R1+0xa8] ;  /* 0x0000a80001487983 */ /* 0x000f620000300800 */
[----:B------:R-:W-:-:S03]  /*f410*/  LEA.HI.X.SX32 R6, R78, R90, 0x1, P6 ;  /* 0x0000005a4e067211 */ /* 0x000fc600030f0eff */
[----:B------:R-:W2:Y:S04]  /*f420*/  LDL.LU R74, [R1+0xac] ;  /* 0x0000ac00014a7983 */ /* 0x000ea80000300800 */
[----:B------:R-:W3:Y:S04]  /*f430*/  LDL.LU R76, [R1+0xb0] ;  /* 0x0000b000014c7983 */ /* 0x000ee80000300800 */
[----:B------:R-:W3:Y:S04]  /*f440*/  LDL.LU R78, [R1+0xb4] ;  /* 0x0000b400014e7983 */ /* 0x000ee80000300800 */
[----:B------:R-:W3:Y:S01]  /*f450*/  LDL.LU R5, [R1+0xb8] ;  /* 0x0000b80001057983 */ /* 0x000ee20000300800 */
[----:B------:R-:W-:-:S02]  /*f460*/  IADD3 R49, P2, PT, R40, R248, RZ ;  /* 0x000000f828317210 */ /* 0x000fc40007f5e0ff */
[C---:B------:R-:W-:Y:S02]  /*f470*/  IADD3 R51, P3, PT, R40.reuse, R154, RZ ;  /* 0x0000009a28337210 */ /* 0x040fe40007f7e0ff */
[C---:B------:R-:W-:Y:S02]  /*f480*/  IADD3 R53, P5, PT, R40.reuse, R152, RZ ;  /* 0x0000009828357210 */ /* 0x040fe40007fbe0ff */
[----:B------:R-:W-:Y:S02]  /*f490*/  IADD3 R55, P6, PT, R40, R153, RZ ;  /* 0x0000009928377210 */ /* 0x000fe40007fde0ff */
[-C--:B------:R-:W-:Y:S02]  /*f4a0*/  LEA.HI.X.SX32 R48, R248, R90.reuse, 0x1, P2 ;  /* 0x0000005af8307211 */ /* 0x080fe400010f0eff */
[----:B------:R-:W4:Y:S01]  /*f4b0*/  LDL.LU R248, [R1+0xbc] ;  /* 0x0000bc0001f87983 */ /* 0x000f220000300800 */
[----:B------:R-:W-:Y:S02]  /*f4c0*/  IADD3 R57, P2, PT, R40, R9, RZ ;  /* 0x0000000928397210 */ /* 0x000fe40007f5e0ff */
[----:B------:R-:W-:-:S02]  /*f4d0*/  LEA.HI.X.SX32 R50, R154, R90, 0x1, P3 ;  /* 0x0000005a9a327211 */ /* 0x000fc400018f0eff */
[----:B------:R-:W4:Y:S01]  /*f4e0*/  LDL.LU R154, [R1+0xc0] ;  /* 0x0000c000019a7983 */ /* 0x000f220000300800 */
[-C--:B------:R-:W-:Y:S02]  /*f4f0*/  LEA.HI.X.SX32 R52, R152, R90.reuse, 0x1, P5 ;  /* 0x0000005a98347211 */ /* 0x080fe400028f0eff */
[-C--:B------:R-:W-:Y:S01]  /*f500*/  LEA.HI.X.SX32 R54, R153, R90.reuse, 0x1, P6 ;  /* 0x0000005a99367211 */ /* 0x080fe200030f0eff */
[----:B------:R-:W4:Y:S01]  /*f510*/  LDL.LU R152, [R1+0xc4] ;  /* 0x0000c40001987983 */ /* 0x000f220000300800 */
[----:B------:R-:W-:-:S03]  /*f520*/  LEA.HI.X.SX32 R56, R9, R90, 0x1, P2 ;  /* 0x0000005a09387211 */ /* 0x000fc600010f0eff */
[----:B------:R-:W4:Y:S04]  /*f530*/  LDL.LU R153, [R1+0xc8] ;  /* 0x0000c80001997983 */ /* 0x000f280000300800 */
[----:B------:R-:W4:Y:S01]  /*f540*/  LDL.LU R9, [R1+0xcc] ;  /* 0x0000cc0001097983 */ /* 0x000f220000300800 */
[C---:B------:R-:W-:Y:S02]  /*f550*/  IADD3 R65, P2, PT, R40.reuse, R73, RZ ;  /* 0x0000004928417210 */ /* 0x040fe40007f5e0ff */
[C---:B------:R-:W-:Y:S01]  /*f560*/  IADD3 R59, P3, PT, R40.reuse, R11, RZ ;  /* 0x0000000b283b7210 */ /* 0x040fe20007f7e0ff */
[----:B------:R-:W4:Y:S01]  /*f570*/  LDL.LU R12, [R1+0xdc] ;  /* 0x0000dc00010c7983 */ /* 0x000f220000300800 */
[----:B------:R-:W-:Y:S02]  /*f580*/  LEA.HI.X.SX32 R64, R73, R90, 0x1, P2 ;  /* 0x0000005a49407211 */ /* 0x000fe400010f0eff */
[----:B------:R-:W-:Y:S01]  /*f590*/  IADD3 R63, P6, PT, R40, R4, RZ ;  /* 0x00000004283f7210 */ /* 0x000fe20007fde0ff */
[----:B------:R-:W4:Y:S01]  /*f5a0*/  LDL.LU R13, [R1+0xfc] ;  /* 0x0000fc00010d7983 */ /* 0x000f220000300800 */
[----:B------:R-:W-:-:S03]  /*f5b0*/  LEA.HI.X.SX32 R58, R11, R90, 0x1, P3 ;  /* 0x0000005a0b3a7211 */ /* 0x000fc600018f0eff */
[----:B------:R-:W4:Y:S01]  /*f5c0*/  LDL.LU R10, [R1+0x100] ;  /* 0x00010000010a7983 */ /* 0x000f220000300800 */
[----:B------:R-:W-:-:S03]  /*f5d0*/  LEA.HI.X.SX32 R62, R4, R90, 0x1, P6 ;  /* 0x0000005a043e7211 */ /* 0x000fc600030f0eff */
[----:B------:R-:W4:Y:S01]  /*f5e0*/  LDL.LU R11, [R1+0x104] ;  /* 0x00010400010b7983 */ /* 0x000f220000300800 */
[----:B------:R-:W-:-:S03]  /*f5f0*/  IADD3 R61, P5, PT, R40, R7, RZ ;  /* 0x00000007283d7210 */ /* 0x000fc60007fbe0ff */
[----:B------:R-:W4:Y:S01]  /*f600*/  LDL.LU R4, [R1+0xe0] ;  /* 0x0000e00001047983 */ /* 0x000f220000300800 */
[----:B------:R-:W-:Y:S02]  /*f610*/  LEA.HI.X.SX32 R60, R7, R90, 0x1, P5 ;  /* 0x0000005a073c7211 */ /* 0x000fe400028f0eff */
[----:B-----5:R-:W-:-:S04]  /*f620*/  IADD3 R73, P2, PT, R40, R72, RZ ;  /* 0x0000004828497210 */ /* 0x020fc80007f5e0ff */
[----:B------:R-:W-:Y:S02]  /*f630*/  LEA.HI.X.SX32 R72, R72, R90, 0x1, P2 ;  /* 0x0000005a48487211 */ /* 0x000fe400010f0eff */
[C---:B--2---:R-:W-:Y:S02]  /*f640*/  IADD3 R67, P3, PT, R40.reuse, R75, RZ ;  /* 0x0000004b28437210 */ /* 0x044fe40007f7e0ff */
[----:B---3--:R-:W-:-:S04]  /*f650*/  IADD3 R81, P2, PT, R40, R5, RZ ;  /* 0x0000000528517210 */ /* 0x008fc80007f5e0ff */
[-C--:B------:R-:W-:Y:S02]  /*f660*/  LEA.HI.X.SX32 R80, R5, R90.reuse, 0x1, P2 ;  /* 0x0000005a05507211 */ /* 0x080fe400010f0eff */
[----:B------:R-:W2:Y:S01]  /*f670*/  LDL.LU R5, [R1+0x108] ;  /* 0x0001080001057983 */ /* 0x000ea20000300800 */
[C---:B------:R-:W-:Y:S02]  /*f680*/  IADD3 R69, P5, PT, R40.reuse, R77, RZ ;  /* 0x0000004d28457210 */ /* 0x040fe40007fbe0ff */
[C---:B----4-:R-:W-:Y:S02]  /*f690*/  IADD3 R71, P6, PT, R40.reuse, R79, RZ ;  /* 0x0000004f28477210 */ /* 0x050fe40007fde0ff */
[----:B------:R-:W-:Y:S02]  /*f6a0*/  LEA.HI.X.SX32 R66, R75, R90, 0x1, P3 ;  /* 0x0000005a4b427211 */ /* 0x000fe400018f0eff */
[----:B------:R-:W-:Y:S02]  /*f6b0*/  IADD3 R75, P3, PT, R40, R74, RZ ;  /* 0x0000004a284b7210 */ /* 0x000fe40007f7e0ff */
[----:B------:R-:W-:-:S02]  /*f6c0*/  LEA.HI.X.SX32 R68, R77, R90, 0x1, P5 ;  /* 0x0000005a4d447211 */ /* 0x000fc400028f0eff */
[----:B------:R-:W-:Y:S02]  /*f6d0*/  LEA.HI.X.SX32 R70, R79, R90, 0x1, P6 ;  /* 0x0000005a4f467211 */ /* 0x000fe400030f0eff */
[C---:B------:R-:W-:Y:S02]  /*f6e0*/  IADD3 R77, P5, PT, R40.reuse, R76, RZ ;  /* 0x0000004c284d7210 */ /* 0x040fe40007fbe0ff */
[----:B------:R-:W-:Y:S02]  /*f6f0*/  IADD3 R79, P6, PT, R40, R78, RZ ;  /* 0x0000004e284f7210 */ /* 0x000fe40007fde0ff */
[----:B------:R-:W-:Y:S02]  /*f700*/  LEA.HI.X.SX32 R74, R74, R90, 0x1, P3 ;  /* 0x0000005a4a4a7211 */ /* 0x000fe400018f0eff */
[----:B------:R-:W-:Y:S02]  /*f710*/  IADD3 R83, P3, PT, R40, R248, RZ ;  /* 0x000000f828537210 */ /* 0x000fe40007f7e0ff */
[----:B------:R-:W-:-:S02]  /*f720*/  LEA.HI.X.SX32 R76, R76, R90, 0x1, P5 ;  /* 0x0000005a4c4c7211 */ /* 0x000fc400028f0eff */
[----:B------:R-:W-:Y:S02]  /*f730*/  LEA.HI.X.SX32 R78, R78, R90, 0x1, P6 ;  /* 0x0000005a4e4e7211 */ /* 0x000fe400030f0eff */
[C---:B------:R-:W-:Y:S02]  /*f740*/  IADD3 R85, P5, PT, R40.reuse, R154, RZ ;  /* 0x0000009a28557210 */ /* 0x040fe40007fbe0ff */
[C---:B------:R-:W-:Y:S02]  /*f750*/  IADD3 R87, P6, PT, R40.reuse, R152, RZ ;  /* 0x0000009828577210 */ /* 0x040fe40007fde0ff */
[----:B------:R-:W-:Y:S02]  /*f760*/  IADD3 R89, P2, PT, R40, R153, RZ ;  /* 0x0000009928597210 */ /* 0x000fe40007f5e0ff */
[-C--:B------:R-:W-:Y:S02]  /*f770*/  LEA.HI.X.SX32 R82, R248, R90.reuse, 0x1, P3 ;  /* 0x0000005af8527211 */ /* 0x080fe400018f0eff */
[----:B------:R-:W-:Y:S01]  /*f780*/  IADD3 R91, P3, PT, R40, R9, RZ ;  /* 0x00000009285b7210 */ /* 0x000fe20007f7e0ff */
[----:B------:R-:W3:Y:S01]  /*f790*/  LDL.LU R248, [R1+0x10c] ;  /* 0x00010c0001f87983 */ /* 0x000ee20000300800 */
[----:B------:R-:W-:-:S02]  /*f7a0*/  LEA.HI.X.SX32 R84, R154, R90, 0x1, P5 ;  /* 0x0000005a9a547211 */ /* 0x000fc400028f0eff */
[-C--:B------:R-:W-:Y:S01]  /*f7b0*/  LEA.HI.X.SX32 R86, R152, R90.reuse, 0x1, P6 ;  /* 0x0000005a98567211 */ /* 0x080fe200030f0eff */
[----:B------:R-:W4:Y:S01]  /*f7c0*/  LDL.LU R154, [R1+0x110] ;  /* 0x00011000019a7983 */ /* 0x000f220000300800 */
[-C--:B------:R-:W-:Y:S02]  /*f7d0*/  LEA.HI.X.SX32 R88, R153, R90.reuse, 0x1, P2 ;  /* 0x0000005a99587211 */ /* 0x080fe400010f0eff */
[----:B------:R-:W-:Y:S02]  /*f7e0*/  LEA.HI.X.SX32 R90, R9, R90, 0x1, P3 ;  /* 0x0000005a095a7211 */ /* 0x000fe400018f0eff */
[----:B------:R-:W-:Y:S02]  /*f7f0*/  SHF.R.S32.HI R9, RZ, 0x1f, R43 ;  /* 0x0000001fff097819 */ /* 0x000fe4000001142b */
[----:B------:R-:W-:-:S04]  /*f800*/  LEA R45, P2, R43, UR14, 0x5 ;  /* 0x0000000e2b2d7c11 */ /* 0x000fc8000f8428ff */
[----:B------:R-:W-:Y:S02]  /*f810*/  LEA.HI.X R43, R43, UR15, R9, 0x5, P2 ;  /* 0x0000000f2b2b7c11 */ /* 0x000fe400090f2c09 */
[----:B------:R-:W5:Y:S01]  /*f820*/  LDL.LU R9, [R1+0xe4] ;  /* 0x0000e40001097983 */ /* 0x000f620000300800 */
[C---:B------:R-:W-:Y:S01]  /*f830*/  LEA R40, P3, R41.reuse, UR12, 0x5 ;  /* 0x0000000c29287c11 */ /* 0x040fe2000f8628ff */
[----:B------:R-:W-:Y:S01]  /*f840*/  IMAD R17, R46, 0x1f, RZ ;  /* 0x0000001f2e117824 */ /* 0x000fe200078e02ff */
[----:B------:R-:W-:Y:S01]  /*f850*/  SHF.R.S32.HI R7, RZ, 0x1f, R42 ;  /* 0x0000001fff077819 */ /* 0x000fe2000001142a */
[----:B------:R-:W5:Y:S01]  /*f860*/  LDL.LU R23, [R1+0x114] ;  /* 0x0001140001177983 */ /* 0x000f620000300800 */
[----:B------:R-:W-:Y:S01]  /*f870*/  IADD3 R153, P5, PT, R42, R46, RZ ;  /* 0x0000002e2a997210 */ /* 0x000fe20007fbe0ff */
[C---:B------:R-:W-:Y:S02]  /*f880*/  IMAD R14, R46.reuse, 0x1e, RZ ;  /* 0x0000001e2e0e7824 */ /* 0x040fe400078e02ff */
[----:B------:R-:W5:Y:S01]  /*f890*/  LDL.LU R20, [R1+0x118] ;  /* 0x0001180001147983 */ /* 0x000f620000300800 */
[----:B------:R-:W-:Y:S01]  /*f8a0*/  IMAD R15, R46, 0x1d, RZ ;  /* 0x0000001d2e0f7824 */ /* 0x000fe200078e02ff */
[----:B------:R-:W-:-:S02]  /*f8b0*/  LEA.HI.X R41, R41, UR13, R8, 0x5, P3 ;  /* 0x0000000d29297c11 */ /* 0x000fc400098f2c08 */
[----:B------:R-:W5:Y:S01]  /*f8c0*/  LDL.LU R21, [R1+0x11c] ;  /* 0x00011c0001157983 */ /* 0x000f620000300800 */
[----:B------:R-:W-:Y:S02]  /*f8d0*/  IADD3 R93, P3, PT, R42, R17, RZ ;  /* 0x000000112a5d7210 */ /* 0x000fe40007f7e0ff */
[----:B------:R-:W-:Y:S01]  /*f8e0*/  LEA.HI.X.SX32 R152, R46, R7, 0x1, P5 ;  /* 0x000000072e987211 */ /* 0x000fe200028f0eff */
[----:B------:R-:W5:Y:S01]  /*f8f0*/  LDL.LU R18, [R1+0x120] ;  /* 0x0001200001127983 */ /* 0x000f620000300800 */
[C---:B------:R-:W-:Y:S02]  /*f900*/  IADD3 R95, P5, PT, R42.reuse, R14, RZ ;  /* 0x0000000e2a5f7210 */ /* 0x040fe40007fbe0ff */
[----:B------:R-:W-:Y:S01]  /*f910*/  IADD3 R97, P2, PT, R42, R15, RZ ;  /* 0x0000000f2a617210 */ /* 0x000fe20007f5e0ff */
[----:B------:R-:W5:Y:S01]  /*f920*/  LDL.LU R19, [R1+0x124] ;  /* 0x0001240001137983 */ /* 0x000f620000300800 */
[----:B------:R-:W-:-:S03]  /*f930*/  LEA.HI.X.SX32 R92, R17, R7, 0x1, P3 ;  /* 0x00000007115c7211 */ /* 0x000fc600018f0eff */
[----:B------:R-:W5:Y:S01]  /*f940*/  LDL.LU R16, [R1+0x128] ;  /* 0x0001280001107983 */ /* 0x000f620000300800 */
[----:B------:R-:W-:Y:S02]  /*f950*/  IADD3 R99, P6, PT, R42, R12, RZ ;  /* 0x0000000c2a637210 */ /* 0x000fe40007fde0ff */
[----:B------:R-:W-:Y:S01]  /*f960*/  LEA.HI.X.SX32 R94, R14, R7, 0x1, P5 ;  /* 0x000000070e5e7211 */ /* 0x000fe200028f0eff */
[----:B------:R-:W5:Y:S01]  /*f970*/  LDL.LU R17, [R1+0x12c] ;  /* 0x00012c0001117983 */ /* 0x000f620000300800 */
[C---:B------:R-:W-:Y:S02]  /*f980*/  IADD3 R101, P3, PT, R42.reuse, R13, RZ ;  /* 0x0000000d2a657210 */ /* 0x040fe40007f7e0ff */
[----:B------:R-:W-:Y:S01]  /*f990*/  LEA.HI.X.SX32 R96, R15, R7, 0x1, P2 ;  /* 0x000000070f607211 */ /* 0x000fe200010f0eff */
[----:B------:R-:W5:Y:S01]  /*f9a0*/  LDL.LU R14, [R1+0xe8] ;  /* 0x0000e800010e7983 */ /* 0x000f620000300800 */
[----:B------:R-:W-:-:S03]  /*f9b0*/  IADD3 R103, P5, PT, R42, R10, RZ ;  /* 0x0000000a2a677210 */ /* 0x000fc60007fbe0ff */
[----:B------:R-:W5:Y:S01]  /*f9c0*/  LDL.LU R15, [R1+0x130] ;  /* 0x00013000010f7983 */ /* 0x000f620000300800 */
[----:B------:R-:W-:Y:S02]  /*f9d0*/  LEA.HI.X.SX32 R98, R12, R7, 0x1, P6 ;  /* 0x000000070c627211 */ /* 0x000fe400030f0eff */
[C---:B------:R-:W-:Y:S01]  /*f9e0*/  IADD3 R105, P2, PT, R42.reuse, R11, RZ ;  /* 0x0000000b2a697210 */ /* 0x040fe20007f5e0ff */
[----:B------:R-:W5:Y:S01]  /*f9f0*/  LDL.LU R12, [R1+0x134] ;  /* 0x00013400010c7983 */ /* 0x000f620000300800 */
[-C--:B------:R-:W-:Y:S02]  /*fa00*/  LEA.HI.X.SX32 R100, R13, R7.reuse, 0x1, P3 ;  /* 0x000000070d647211 */ /* 0x080fe400018f0eff */
[----:B------:R-:W-:Y:S01]  /*fa10*/  IADD3 R107, P6, PT, R42, R4, RZ ;  /* 0x000000042a6b7210 */ /* 0x000fe20007fde0ff */
[----:B------:R-:W5:Y:S01]  /*fa20*/  LDL.LU R13, [R1+0x138] ;  /* 0x00013800010d7983 */ /* 0x000f620000300800 */
[----:B------:R-:W-:-:S03]  /*fa30*/  LEA.HI.X.SX32 R102, R10, R7, 0x1, P5 ;  /* 0x000000070a667211 */ /* 0x000fc600028f0eff */
[----:B------:R-:W5:Y:S01]  /*fa40*/  LDL.LU R10, [R1+0x13c] ;  /* 0x00013c00010a7983 */ /* 0x000f620000300800 */
[-C--:B------:R-:W-:Y:S02]  /*fa50*/  LEA.HI.X.SX32 R104, R11, R7.reuse, 0x1, P2 ;  /* 0x000000070b687211 */ /* 0x080fe400010f0eff */
[----:B------:R-:W-:Y:S01]  /*fa60*/  LEA.HI.X.SX32 R106, R4, R7, 0x1, P6 ;  /* 0x00000007046a7211 */ /* 0x000fe200030f0eff */
[----:B------:R-:W5:Y:S04]  /*fa70*/  LDL.LU R11, [R1+0x140] ;  /* 0x00014000010b7983 */ /* 0x000f680000300800 */
[----:B------:R-:W5:Y:S01]  /*fa80*/  LDL.LU R4, [R1+0x144] ;  /* 0x0001440001047983 */ /* 0x000f620000300800 */
[----:B--2---:R-:W-:-:S04]  /*fa90*/  IADD3 R109, P3, PT, R42, R5, RZ ;  /* 0x000000052a6d7210 */ /* 0x004fc80007f7e0ff */
[-C--:B------:R-:W-:Y:S02]  /*faa0*/  LEA.HI.X.SX32 R108, R5, R7.reuse, 0x1, P3 ;  /* 0x00000007056c7211 */ /* 0x080fe400018f0eff */
[----:B------:R-:W2:Y:S01]  /*fab0*/  LDL.LU R5, [R1+0x148] ;  /* 0x0001480001057983 */ /* 0x000ea20000300800 */
[C---:B---3--:R-:W-:Y:S02]  /*fac0*/  IADD3 R111, P5, PT, R42.reuse, R248, RZ ;  /* 0x000000f82a6f7210 */ /* 0x048fe40007fbe0ff */
[----:B----4-:R-:W-:Y:S02]  /*fad0*/  IADD3 R113, P2, PT, R42, R154, RZ ;  /* 0x0000009a2a717210 */ /* 0x010fe40007f5e0ff */
[-C--:B------:R-:W-:Y:S02]  /*fae0*/  LEA.HI.X.SX32 R110, R248, R7.reuse, 0x1, P5 ;  /* 0x00000007f86e7211 */ /* 0x080fe400028f0eff */
[----:B------:R-:W-:Y:S01]  /*faf0*/  LEA.HI.X.SX32 R112, R154, R7, 0x1, P2 ;  /* 0x000000079a707211 */ /* 0x000fe200010f0eff */
[----:B------:R-:W3:Y:S04]  /*fb00*/  LDL.LU R248, [R1+0xf8] ;  /* 0x0000f80001f87983 */ /* 0x000ee80000300800 */
[----:B------:R-:W4:Y:S01]  /*fb10*/  LDL.LU R154, [R1+0x14c] ;  /* 0x00014c00019a7983 */ /* 0x000f220000300800 */
[----:B-----5:R-:W-:-:S04]  /*fb20*/  IADD3 R115, P6, PT, R42, R9, RZ ;  /* 0x000000092a737210 */ /* 0x020fc80007fde0ff */
[----:B------:R-:W-:Y:S02]  /*fb30*/  LEA.HI.X.SX32 R114, R9, R7, 0x1, P6 ;  /* 0x0000000709727211 */ /* 0x000fe400030f0eff */
[----:B------:R-:W5:Y:S01]  /*fb40*/  LDL.LU R9, [R1+0x150] ;  /* 0x0001500001097983 */ /* 0x000f620000300800 */
[----:B------:R-:W-:-:S04]  /*fb50*/  IADD3 R121, P2, PT, R42, R21, RZ ;  /* 0x000000152a797210 */ /* 0x000fc80007f5e0ff */
[----:B------:R-:W-:Y:S02]  /*fb60*/  LEA.HI.X.SX32 R120, R21, R7, 0x1, P2 ;  /* 0x0000000715787211 */ /* 0x000fe400010f0eff */
[----:B------:R-:W-:-:S04]  /*fb70*/  IADD3 R127, P2, PT, R42, R16, RZ ;  /* 0x000000102a7f7210 */ /* 0x000fc80007f5e0ff */
[----:B------:R-:W-:Y:S02]  /*fb80*/  LEA.HI.X.SX32 R126, R16, R7, 0x1, P2 ;  /* 0x00000007107e7211 */ /* 0x000fe400010f0eff */
[----:B------:R-:W-:-:S04]  /*fb90*/  IADD3 R133, P2, PT, R42, R15, RZ ;  /* 0x0000000f2a857210 */ /* 0x000fc80007f5e0ff */
[----:B------:R-:W-:Y:S02]  /*fba0*/  LEA.HI.X.SX32 R132, R15, R7, 0x1, P2 ;  /* 0x000000070f847211 */ /* 0x000fe400010f0eff */
[----:B------:R-:W-:-:S04]  /*fbb0*/  IADD3 R139, P2, PT, R42, R10, RZ ;  /* 0x0000000a2a8b7210 */ /* 0x000fc80007f5e0ff */
[----:B------:R-:W-:Y:S02]  /*fbc0*/  LEA.HI.X.SX32 R138, R10, R7, 0x1, P2 ;  /* 0x000000070a8a7211 */ /* 0x000fe400010f0eff */
[C---:B------:R-:W-:Y:S02]  /*fbd0*/  IADD3 R117, P3, PT, R42.reuse, R23, RZ ;  /* 0x000000172a757210 */ /* 0x040fe40007f7e0ff */
[----:B------:R-:W-:Y:S02]  /*fbe0*/  IADD3 R119, P5, PT, R42, R20, RZ ;  /* 0x000000142a777210 */ /* 0x000fe40007fbe0ff */
[-C--:B------:R-:W-:Y:S02]  /*fbf0*/  LEA.HI.X.SX32 R116, R23, R7.reuse, 0x1, P3 ;  /* 0x0000000717747211 */ /* 0x080fe400018f0eff */
[----:B------:R-:W-:Y:S02]  /*fc00*/  LEA.HI.X.SX32 R118, R20, R7, 0x1, P5 ;  /* 0x0000000714767211 */ /* 0x000fe400028f0eff */
[----:B------:R-:W-:-:S02]  /*fc10*/  IADD3 R123, P3, PT, R42, R18, RZ ;  /* 0x000000122a7b7210 */ /* 0x000fc40007f7e0ff */
[----:B------:R-:W-:Y:S02]  /*fc20*/  IADD3 R125, P5, PT, R42, R19, RZ ;  /* 0x000000132a7d7210 */ /* 0x000fe40007fbe0ff */
[-C--:B------:R-:W-:Y:S02]  /*fc30*/  LEA.HI.X.SX32 R122, R18, R7.reuse, 0x1, P3 ;  /* 0x00000007127a7211 */ /* 0x080fe400018f0eff */
[----:B------:R-:W-:Y:S02]  /*fc40*/  LEA.HI.X.SX32 R124, R19, R7, 0x1, P5 ;  /* 0x00000007137c7211 */ /* 0x000fe400028f0eff */
[C---:B------:R-:W-:Y:S02]  /*fc50*/  IADD3 R129, P3, PT, R42.reuse, R17, RZ ;  /* 0x000000112a817210 */ /* 0x040fe40007f7e0ff */
[----:B------:R-:W-:Y:S02]  /*fc60*/  IADD3 R131, P5, PT, R42, R14, RZ ;  /* 0x0000000e2a837210 */ /* 0x000fe40007fbe0ff */
[----:B------:R-:W-:-:S02]  /*fc70*/  LEA.HI.X.SX32 R128, R17, R7, 0x1, P3 ;  /* 0x0000000711807211 */ /* 0x000fc400018f0eff */
        /* <DEDUP_REMOVED lines=8> */
[----:B------:R-:W-:Y:S01]  /*fd00*/  LEA.HI.X.SX32 R142, R4, R7, 0x1, P5 ;  /* 0x00000007048e7211 */ /* 0x000fe200028f0eff */
[----:B------:R-:W-:Y:S01]  /*fd10*/  IMAD.MOV.U32 R4, RZ, RZ, RZ ;  /* 0x000000ffff047224 */ /* 0x000fe200078e00ff */
[C---:B------:R-:W-:Y:S01]  /*fd20*/  SHF.L.U64.HI R237, R236.reuse, 0x2, R237 ;  /* 0x00000002eced7819 */ /* 0x040fe200000102ed */
[----:B------:R-:W-:Y:S01]  /*fd30*/  IMAD.SHL.U32 R236, R236, 0x4, RZ ;  /* 0x00000004ecec7824 */ /* 0x000fe200078e00ff */
        /* <DEDUP_REMOVED lines=122> */
[----:B------:R-:W-:-:S02]  /*104e0*/  SHF.L.U64.HI R88, R89, 0x2, R88 ;  /* 0x0000000259587819 */ /* 0x000fc40000010258 */
[----:B--2---:R-:W-:-:S04]  /*104f0*/  IADD3 R145, P2, PT, R42, R5, RZ ;  /* 0x000000052a917210 */ /* 0x004fc80007f5e0ff */
[----:B------:R-:W-:Y:S02]  /*10500*/  LEA.HI.X.SX32 R144, R5, R7, 0x1, P2 ;  /* 0x0000000705907211 */ /* 0x000fe400010f0eff */
[----:B------:R-:W-:-:S04]  /*10510*/  SHF.R.S32.HI R5, RZ, 0x1f, R184 ;  /* 0x0000001fff057819 */ /* 0x000fc800000114b8 */
[----:B------:R-:W-:Y:S02]  /*10520*/  LEA.HI R5, R5, R184, RZ, 0x5 ;  /* 0x000000b805057211 */ /* 0x000fe400078f28ff */
[----:B------:R-:W1:Y:S02]  /*10530*/  LDC R184, c[0x0][0x3a0] ;  /* 0x0000e800ffb87b82 */ /* 0x000e640000000800 */
[----:B------:R-:W-:-:S04]  /*10540*/  SHF.R.S32.HI R5, RZ, 0x5, R5 ;  /* 0x00000005ff057819 */ /* 0x000fc80000011405 */
[----:B------:R-:W-:Y:S01]  /*10550*/  VIMNMX R238, PT, PT, R5, 0x2, !PT ;  /* 0x0000000205ee7848 */ /* 0x000fe20007fe0100 */
        /* <DEDUP_REMOVED lines=10> */
[C---:B---3--:R-:W-:Y:S02]  /*10600*/  IADD3 R147, P3, PT, R42.reuse, R248, RZ ;  /* 0x000000f82a937210 */ /* 0x048fe40007f7e0ff */
[----:B----4-:R-:W-:Y:S01]  /*10610*/  IADD3 R149, P5, PT, R42, R154, RZ ;  /* 0x0000009a2a957210 */ /* 0x010fe20007fbe0ff */
[----:B-1----:R-:W-:Y:S01]  /*10620*/  VIADD R184, R184, 0xffffff00 ;  /* 0xffffff00b8b87836 */ /* 0x002fe20000000000 */
[-C--:B------:R-:W-:Y:S02]  /*10630*/  LEA.HI.X.SX32 R146, R248, R7.reuse, 0x1, P3 ;  /* 0x00000007f8927211 */ /* 0x080fe400018f0eff */
[----:B------:R-:W-:Y:S02]  /*10640*/  LEA.HI.X.SX32 R148, R154, R7, 0x1, P5 ;  /* 0x000000079a947211 */ /* 0x000fe400028f0eff */
[----:B-----5:R-:W-:-:S04]  /*10650*/  IADD3 R151, P2, PT, R42, R9, RZ ;  /* 0x000000092a977210 */ /* 0x020fc80007f5e0ff */
[----:B------:R-:W-:Y:S01]  /*10660*/  LEA.HI.X.SX32 R150, R9, R7, 0x1, P2 ;  /* 0x0000000709967211 */ /* 0x000fe200010f0eff */
[----:B------:R-:W-:Y:S01]  /*10670*/  IMAD.MOV.U32 R44, RZ, RZ, R184 ;  /* 0x000000ffff2c7224 */ /* 0x000fe200078e00b8 */
[----:B------:R-:W-:Y:S01]  /*10680*/  SHF.L.U64.HI R100, R101, 0x2, R100 ;  /* 0x0000000265647819 */ /* 0x000fe20000010264 */
[----:B------:R-:W-:Y:S01]  /*10690*/  IMAD.MOV.U32 R154, RZ, RZ, RZ ;  /* 0x000000ffff9a7224 */ /* 0x000fe200078e00ff */
[----:B------:R-:W-:Y:S01]  /*106a0*/  SHF.L.U64.HI R102, R103, 0x2, R102 ;  /* 0x0000000267667819 */ /* 0x000fe20000010266 */
[----:B------:R-:W-:Y:S01]  /*106b0*/  IMAD.SHL.U32 R99, R99, 0x4, RZ ;  /* 0x0000000463637824 */ /* 0x000fe200078e00ff */
        /* <DEDUP_REMOVED lines=51> */
[----:B------:R-:W-:-:S02]  /*109f0*/  IMAD.SHL.U32 R151, R151, 0x4, RZ ;  /* 0x0000000497977824 */ /* 0x000fc400078e00ff */
[----:B------:R-:W-:Y:S02]  /*10a00*/  IMAD.SHL.U32 R153, R153, 0x4, RZ ;  /* 0x0000000499997824 */ /* 0x000fe400078e00ff */
[----:B------:R-:W-:Y:S02]  /*10a10*/  VIADD R239, R5, 0xfffffff8 ;  /* 0xfffffff805ef7836 */ /* 0x000fe40000000000 */
[----:B------:R-:W-:Y:S01]  /*10a20*/  VIADD R238, R238, 0xffffffff ;  /* 0xffffffffeeee7836 */ /* 0x000fe20000000000 */
[----:B------:R-:W-:Y:S01]  /*10a30*/  UMOV UR14, 0x1 ;  /* 0x00000001000e7882 */ /* 0x000fe20000000000 */
[----:B------:R-:W-:Y:S01]  /*10a40*/  UMOV UR15, 0x7 ;  /* 0x00000007000f7882 */ /* 0x000fe20000000000 */
[----:B------:R-:W-:Y:S01]  /*10a50*/  UMOV UR5, URZ ;  /* 0x000000ff00057c82 */ /* 0x000fe20008000000 */
[----:B------:R-:W-:Y:S01]  /*10a60*/  UMOV UR6, URZ ;  /* 0x000000ff00067c82 */ /* 0x000fe20008000000 */
[----:B------:R-:W-:-:S05]  /*10a70*/  UMOV UR7, URZ ;  /* 0x000000ff00077c82 */ /* 0x000fca0008000000 */
.L_x_11:
[----:B------:R-:W-:Y:S01]  /*10a80*/  IMAD.U32 R4, R4, -0x80000000, RZ ;  /* 0x8000000004047824 */ /* 0x000fe200078e00ff */
[----:B------:R-:W-:-:S03]  /*10a90*/  UIADD3 UR6, UPT, UPT, UR6, 0x1, URZ ;  /* 0x0000000106067890 */ /* 0x000fc6000fffe0ff */
[----:B------:R-:W1:Y:S01]  /*10aa0*/  SYNCS.PHASECHK.TRANS64.TRYWAIT P2, [UR8], R4 ;  /* 0x00000004ff0075a7 */ /* 0x000e620008041108 */
[----:B------:R-:W-:-:S04]  /*10ab0*/  UISETP.GT.AND UP1, UPT, UR6, 0x6, UPT ;  /* 0x000000060600788c */ /* 0x000fc8000bf24270 */
[----:B------:R-:W-:-:S04]  /*10ac0*/  USEL UR6, UR6, URZ, !UP1 ;  /* 0x000000ff06067287 */ /* 0x000fc8000c800000 */
[----:B------:R-:W-:Y:S01]  /*10ad0*/  ULEA UR4, UR6, UR10, 0xe ;  /* 0x0000000a06047291 */ /* 0x000fe2000f8e70ff */
[----:B-1----:R-:W-:Y:S11]  /*10ae0*/  @!P2 BRA `(.L_x_9) ;  /* 0x000000a0000ca947 */ /* 0x002ff60003800000 */
.L_x_17:
[----:B------:R-:W-:-:S04]  /*10af0*/  DEPBAR.LE SB0, 0xc ;  /* 0x000083000000791a */ /* 0x000fc80000000000 */
[----:B------:R-:W-:Y:S01]  /*10b00*/  LEA R184, R0, UR4, 0x7 ;  /* 0x0000000400b87c11 */ /* 0x000fe2000f8e38ff */
[----:B------:R-:W-:Y:S01]  /*10b10*/  BAR.SYNC.DEFER_BLOCKING 0x0 ;  /* 0x0000000000007b1d */ /* 0x000fe20000010000 */
[----:B------:R-:W-:Y:S02]  /*10b20*/  UIADD3 UR5, UPT, UPT, UR5, 0x1, URZ ;  /* 0x0000000105057890 */ /* 0x000fe4000fffe0ff */
[----:B------:R-:W-:Y:S02]  /*10b30*/  ULEA UR8, UR14, UR10, 0x3 ;  /* 0x0000000a0e087291 */ /* 0x000fe4000f8e18ff */
[----:B------:R-:W-:Y:S02]  /*10b40*/  UISETP.GT.AND UP1, UPT, UR5, 0x7, UPT ;  /* 0x000000070500788c */ /* 0x000fe4000bf24270 */
[----:B------:R-:W-:Y:S02]  /*10b50*/  UIADD3 UR8, UPT, UPT, UR8, 0x5c000, URZ ;  /* 0x0005c00008087890 */ /* 0x000fe4000fffe0ff */
[----:B------:R-:W-:Y:S01]  /*10b60*/  USEL UR5, UR5, URZ, !UP1 ;  /* 0x000000ff05057287 */ /* 0x000fe2000c800000 */
[----:B------:R-:W-:Y:S01]  /*10b70*/  UMOV UR4, UR7 ;  /* 0x0000000700047c82 */ /* 0x000fe20008000000 */
[----:B------:R-:W-:Y:S04]  /*10b80*/  LDS.128 R4, [R184+0x40000] ;  /* 0x04000000b8047984 */ /* 0x000fe80000000c00 */
[----:B------:R-:W-:Y:S04]  /*10b90*/  LDS.128 R8, [R184+0x40010] ;  /* 0x04001000b8087984 */ /* 0x000fe80000000c00 */
[----:B------:R-:W-:Y:S04]  /*10ba0*/  LDS.128 R12, [R184+0x40020] ;  /* 0x04002000b80c7984 */ /* 0x000fe80000000c00 */
[----:B------:R-:W-:Y:S04]  /*10bb0*/  LDS.128 R16, [R184+0x40030] ;  /* 0x04003000b8107984 */ /* 0x000fe80000000c00 */
[----:B------:R-:W-:Y:S04]  /*10bc0*/  LDS.128 R20, [R184+0x40040] ;  /* 0x04004000b8147984 */ /* 0x000fe80000000c00 */
[----:B------:R-:W-:Y:S04]  /*10bd0*/  LDS.128 R24, [R184+0x40050] ;  /* 0x04005000b8187984 */ /* 0x000fe80000000c00 */
[----:B------:R-:W-:Y:S04]  /*10be0*/  LDS.128 R28, [R184+0x40060] ;  /* 0x04006000b81c7984 */ /* 0x000fe80000000c00 */
[----:B------:R-:W1:Y:S02]  /*10bf0*/  LDS.128 R32, [R184+0x40070] ;  /* 0x04007000b8207984 */ /* 0x000e640000000c00 */
[----:B-1----:R1:W-:Y:S01]  /*10c00*/  STTM.x32 tmem[UR11+0x100], R4 ;  /* 0x00010004000079ed */ /* 0x0023e200082c000b */
[----:B------:R-:W2:Y:S02]  /*10c10*/  FENCE.VIEW.ASYNC.T ;  /* 0x00000000000073c6 */ /* 0x000ea40000000200 */
[----:B--2---:R-:W-:Y:S06]  /*10c20*/  BAR.SYNC.DEFER_BLOCKING 0x0 ;  /* 0x0000000000007b1d */ /* 0x004fec0000010000 */
[----:B------:R-:W-:Y:S05]  /*10c30*/  @P0 BRA `(.L_x_10) ;  /* 0x0000000000780947 */ /* 0x000fea0003800000 */
[----:B------:R-:W-:Y:S02]  /*10c40*/  ULEA UR7, UR5, UR10, 0xf ;  /* 0x0000000a05077291 */ /* 0x000fe4000f8e78ff */
[----:B------:R-:W-:Y:S02]  /*10c50*/  UIADD3 UR28, UPT, UPT, UR18, 0x108, URZ ;  /* 0x00000108121c7890 */ /* 0x000fe4000fffe0ff */
[----:B------:R-:W-:Y:S02]  /*10c60*/  USHF.R.U32.HI UR7, URZ, 0x4, UR7 ;  /* 0x00000004ff077899 */ /* 0x000fe40008011607 */
[----:B------:R-:W-:Y:S02]  /*10c70*/  UIADD3 UR29, UPT, UPT, UR18, 0x110, URZ ;  /* 0x00000110121d7890 */ /* 0x000fe4000fffe0ff */
[----:B------:R-:W-:Y:S02]  /*10c80*/  USGXT.U32 UR12, UR7, 0xe ;  /* 0x0000000e070c789a */ /* 0x000fe40008000000 */
[----:B------:R-:W-:-:S02]  /*10c90*/  UIADD3 UR34, UPT, UPT, UR18, 0x118, URZ ;  /* 0x0000011812227890 */ /* 0x000fc4000fffe0ff */
[----:B------:R-:W-:Y:S01]  /*10ca0*/  UIADD3 UR20, UP1, UPT, UR12, 0x2, URZ ;  /* 0x000000020c147890 */ /* 0x000fe2000ff3e0ff */
[----:B------:R-:W-:Y:S01]  /*10cb0*/  UMOV UR7, URZ ;  /* 0x000000ff00077c82 */ /* 0x000fe20008000000 */
[----:B------:R-:W-:Y:S02]  /*10cc0*/  UMOV UR26, 0x0 ;  /* 0x00000000001a7882 */ /* 0x000fe40000000000 */
[----:B------:R-:W-:Y:S02]  /*10cd0*/  UIADD3.X UR21, UPT, UPT, UR7, 0x40004040, URZ, UP1, !UPT ;  /* 0x4000404007157890 */ /* 0x000fe40008ffe4ff */
[----:B------:R-:W-:Y:S02]  /*10ce0*/  UIADD3 UR22, UP1, UPT, UR20, 0x2, URZ ;  /* 0x0000000214167890 */ /* 0x000fe4000ff3e0ff */
[----:B------:R-:W-:Y:S02]  /*10cf0*/  UIADD3 UR24, UP2, UPT, UR20, 0x4, URZ ;  /* 0x0000000414187890 */ /* 0x000fe4000ff5e0ff */
[----:B------:R-:W-:-:S02]  /*10d00*/  UIADD3.X UR23, UPT, UPT, UR21, URZ, URZ, UP1, !UPT ;  /* 0x000000ff15177290 */ /* 0x000fc40008ffe4ff */
[----:B------:R-:W-:Y:S01]  /*10d10*/  UIADD3.X UR25, UPT, UPT, UR21, URZ, URZ, UP2, !UPT ;  /* 0x000000ff15197290 */ /* 0x000fe200097fe4ff */
[----:B------:R-:W-:Y:S01]  /*10d20*/  UMOV UR27, 0x8400910 ;  /* 0x08400910001b7882 */ /* 0x000fe20000000000 */
[----:B------:R-:W-:Y:S01]  /*10d30*/  UMOV UR13, 0x40004040 ;  /* 0x40004040000d7882 */ /* 0x000fe20000000000 */
[----:B------:R-:W-:Y:S01]  /*10d40*/  UMOV UR30, 0x0 ;  /* 0x00000000001e7882 */ /* 0x000fe20000000000 */
[----:B------:R-:W-:Y:S01]  /*10d50*/  UMOV UR31, 0x8400910 ;  /* 0x08400910001f7882 */ /* 0x000fe20000000000 */
[----:B------:R-:W-:Y:S01]  /*10d60*/  UMOV UR32, 0x0 ;  /* 0x0000000000207882 */ /* 0x000fe20000000000 */
[----:B------:R-:W-:Y:S01]  /*10d70*/  UMOV UR33, 0x8400910 ;  /* 0x0840091000217882 */ /* 0x000fe20000000000 */
[----:B------:R-:W-:Y:S01]  /*10d80*/  UMOV UR9, URZ ;  /* 0x000000ff00097c82 */ /* 0x000fe20008000000 */
[----:B------:R2:W-:Y:S01]  /*10d90*/  UTCHMMA tmem[UR19], gdesc[UR12], tmem[UR18], tmem[UR26], idesc[UR27], UPT ;  /* 0x00ff1a0c130079ea */ /* 0x0005e2000b800012 */
        /* <DEDUP_REMOVED lines=8> */
.L_x_10:
[----:B------:R-:W-:Y:S01]  /*10e20*/  BAR.SYNC.DEFER_BLOCKING 0x0 ;  /* 0x0000000000007b1d */ /* 0x000fe20000010000 */
[----:B------:R-:W-:Y:S01]  /*10e30*/  ISETP.GT.AND P3, PT, R44, RZ, PT ;  /* 0x000000ff2c00720c */ /* 0x000fe20003f64270 */
[----:B------:R-:W-:Y:S01]  /*10e40*/  UIADD3 UR15, UPT, UPT, UR15, 0x1, URZ ;  /* 0x000000010f0f7890 */ /* 0x000fe2000fffe0ff */
[C---:B------:R-:W-:Y:S01]  /*10e50*/  ISETP.GE.AND P2, PT, R154.reuse, R239, PT ;  /* 0x000000ef9a00720c */ /* 0x040fe20003f46270 */
[----:B------:R-:W-:Y:S01]  /*10e60*/  VIADD R154, R154, 0x1 ;  /* 0x000000019a9a7836 */ /* 0x000fe20000000000 */
[----:B-1----:R-:W-:Y:S01]  /*10e70*/  SEL R4, RZ, 0x4, !P3 ;  /* 0x00000004ff047807 */ /* 0x002fe20005800000 */
[----:B------:R-:W-:Y:S01]  /*10e80*/  UISETP.GT.AND UP1, UPT, UR15, 0x7, UPT ;  /* 0x000000070f00788c */ /* 0x000fe2000bf24270 */
[----:B------:R-:W-:Y:S01]  /*10e90*/  ISETP.GT.AND P3, PT, R44, 0x1, PT ;  /* 0x000000012c00780c */ /* 0x000fe20003f64270 */
[----:B------:R-:W1:Y:S01]  /*10ea0*/  S2R R10, SR_TID.X ;  /* 0x00000000000a7919 */ /* 0x000e620000002100 */
[----:B------:R-:W-:Y:S01]  /*10eb0*/  SEL R4, R4, RZ, !P2 ;  /* 0x000000ff04047207 */ /* 0x000fe20005000000 */
[----:B------:R-:W-:Y:S01]  /*10ec0*/  USEL UR15, UR15, URZ, !UP1 ;  /* 0x000000ff0f0f7287 */ /* 0x000fe2000c800000 */
[----:B------:R-:W-:Y:S01]  /*10ed0*/  SEL R5, RZ, 0x4, !P3 ;  /* 0x00000004ff057807 */ /* 0x000fe20005800000 */
[----:B------:R-:W-:Y:S01]  /*10ee0*/  UIADD3 UR14, UPT, UPT, UR14, 0x1, URZ ;  /* 0x000000010e0e7890 */ /* 0x000fe2000fffe0ff */
[----:B------:R-:W-:Y:S01]  /*10ef0*/  ISETP.NE.U32.AND P5, PT, R4, RZ, PT ;  /* 0x000000ff0400720c */ /* 0x000fe20003fa5070 */
[----:B--2---:R-:W-:Y:S01]  /*10f00*/  ULEA UR7, UR15, UR10, 0xf ;  /* 0x0000000a0f077291 */ /* 0x004fe2000f8e78ff */
[----:B------:R-:W-:Y:S01]  /*10f10*/  IADD3 R4, P3, PT, R40, R240, RZ ;  /* 0x000000f028047210 */ /* 0x000fe20007f7e0ff */
[----:B------:R-:W-:Y:S01]  /*10f20*/  UISETP.GT.AND UP1, UPT, UR14, 0x1, UPT ;  /* 0x000000010e00788c */ /* 0x000fe2000bf24270 */
[----:B------:R-:W-:-:S02]  /*10f30*/  SEL R6, R5, RZ, !P2 ;  /* 0x000000ff05067207 */ /* 0x000fc40005000000 */
[----:B------:R-:W-:Y:S01]  /*10f40*/  ISETP.GT.AND P6, PT, R44, 0x2, PT ;  /* 0x000000022c00780c */ /* 0x000fe20003fc4270 */
[----:B------:R-:W-:Y:S01]  /*10f50*/  IMAD.X R5, R41, 0x1, R42, P3 ;  /* 0x0000000129057824 */ /* 0x000fe200018e062a */
[----:B------:R-:W-:Y:S01]  /*10f60*/  ISETP.NE.U32.AND P3, PT, R6, RZ, PT ;  /* 0x000000ff0600720c */ /* 0x000fe20003f65070 */
[----:B------:R-:W-:Y:S01]  /*10f70*/  VIADD R12, R241, UR7 ;  /* 0x00000007f10c7c36 */ /* 0x000fe20008000000 */
[----:B------:R-:W-:Y:S01]  /*10f80*/  SEL R6, RZ, 0x4, !P6 ;  /* 0x00000004ff067807 */ /* 0x000fe20007000000 */
[----:B------:R-:W-:Y:S01]  /*10f90*/  USEL UR14, UR14, URZ, !UP1 ;  /* 0x000000ff0e0e7287 */ /* 0x000fe2000c800000 */
[----:B------:R-:W-:Y:S01]  /*10fa0*/  ISETP.GT.AND P6, PT, R44, 0x3, PT ;  /* 0x000000032c00780c */ /* 0x000fe20003fc4270 */
[----:B------:R-:W-:Y:S01]  /*10fb0*/  @!PT LDS RZ, [RZ] ;  /* 0x00000000fffff984 */ /* 0x000fe20000000800 */
[----:B------:R-:W-:Y:S01]  /*10fc0*/  @!PT LDS RZ, [RZ] ;  /* 0x00000000fffff984 */ /* 0x000fe20000000800 */
[----:B------:R-:W-:Y:S01]  /*10fd0*/  @!PT LDS RZ, [RZ] ;  /* 0x00000000fffff984 */ /* 0x000fe20000000800 */
[----:B------:R2:W-:Y:S01]  /*10fe0*/  LDGSTS.E [R184+0x40000], desc[UR16][R4.64], P5 ;  /* 0x4000000004b87fae */ /* 0x0005e2000a9a1010 */
[----:B------:R-:W-:Y:S02]  /*10ff0*/  SEL R6, R6, RZ, !P2 ;  /* 0x000000ff06067207 */ /* 0x000fe40005000000 */
[----:B--2---:R-:W-:-:S02]  /*11000*/  IADD3 R4, P5, PT, R40, R153, RZ ;  /* 0x0000009928047210 */ /* 0x004fc40007fbe0ff */
[----:B-1----:R-:W-:-:S03]  /*11010*/  LOP3.LUT R10, R10, 0x1f, RZ, 0xc0, !PT ;  /* 0x0000001f0a0a7812 */ /* 0x002fc600078ec0ff */
[----:B------:R-:W-:Y:S01]  /*11020*/  IMAD.X R5, R41, 0x1, R152, P5 ;  /* 0x0000000129057824 */ /* 0x000fe200028e0698 */
[----:B------:R-:W-:Y:S02]  /*11030*/  ISETP.NE.U32.AND P5, PT, R6, RZ, PT ;  /* 0x000000ff0600720c */ /* 0x000fe40003fa5070 */
[----:B------:R-:W-:Y:S02]  /*11040*/  SEL R6, RZ, 0x4, !P6 ;  /* 0x00000004ff067807 */ /* 0x000fe40007000000 */
[----:B------:R1:W-:Y:S01]  /*11050*/  LDGSTS.E [R184+0x40004], desc[UR16][R4.64], P3 ;  /* 0x4000400004b87fae */ /* 0x0003e200099a1010 */
[----:B------:R-:W-:Y:S02]  /*11060*/  ISETP.GT.AND P6, PT, R44, 0x4, PT ;  /* 0x000000042c00780c */ /* 0x000fe40003fc4270 */
[----:B------:R-:W-:Y:S02]  /*11070*/  SEL R6, R6, RZ, !P2 ;  /* 0x000000ff06067207 */ /* 0x000fe40005000000 */
[----:B-1----:R-:W-:-:S05]  /*11080*/  IADD3 R4, P3, PT, R40, R151, RZ ;  /* 0x0000009728047210 */ /* 0x002fca0007f7e0ff */
        /* <DEDUP_REMOVED lines=167> */
[----:B------:R-:W-:-:S04]  /*11b00*/  SEL R7, RZ, 0x4, !P3 ;  /* 0x00000004ff077807 */ /* 0x000fc80005800000 */
[----:B------:R-:W-:Y:S02]  /*11b10*/  SEL R8, R7, RZ, !P2 ;  /* 0x000000ff07087207 */ /* 0x000fe40005000000 */
[----:B-1----:R-:W-:-:S05]  /*11b20*/  IADD3 R4, P6, PT, R40, R103, RZ ;  /* 0x0000006728047210 */ /* 0x002fca0007fde0ff */
[C---:B------:R-:W-:Y:S01]  /*11b30*/  IMAD.X R5, R41.reuse, 0x1, R102, P6 ;  /* 0x0000000129057824 */ /* 0x040fe200030e0666 */
[----:B------:R-:W-:Y:S02]  /*11b40*/  ISETP.NE.U32.AND P6, PT, R6, RZ, PT ;  /* 0x000000ff0600720c */ /* 0x000fe40003fc5070 */
[----:B------:R-:W-:Y:S02]  /*11b50*/  IADD3 R6, P3, PT, R40, R101, RZ ;  /* 0x0000006528067210 */ /* 0x000fe40007f7e0ff */
[----:B------:R1:W-:Y:S03]  /*11b60*/  LDGSTS.E [R184+0x40068], desc[UR16][R4.64], P5 ;  /* 0x4006800004b87fae */ /* 0x0003e6000a9a1010 */
[----:B------:R-:W-:Y:S01]  /*11b70*/  IMAD.X R7, R41, 0x1, R100, P3 ;  /* 0x0000000129077824 */ /* 0x000fe200018e0664 */
[----:B------:R-:W-:-:S05]  /*11b80*/  ISETP.NE.U32.AND P3, PT, R8, RZ, PT ;  /* 0x000000ff0800720c */ /* 0x000fca0003f65070 */
[----:B------:R2:W-:Y:S01]  /*11b90*/  LDGSTS.E [R184+0x4006c], desc[UR16][R6.64], P6 ;  /* 0x4006c00006b87fae */ /* 0x0005e2000b1a1010 */
[----:B------:R-:W-:Y:S02]  /*11ba0*/  ISETP.GT.AND P6, PT, R44, 0x1d, PT ;  /* 0x0000001d2c00780c */ /* 0x000fe40003fc4270 */
[----:B-1----:R-:W-:Y:S02]  /*11bb0*/  IADD3 R4, P5, PT, R40, R99, RZ ;  /* 0x0000006328047210 */ /* 0x002fe40007fbe0ff */
[----:B------:R-:W-:-:S03]  /*11bc0*/  SEL R8, RZ, 0x4, !P6 ;  /* 0x00000004ff087807 */ /* 0x000fc60007000000 */
[C---:B------:R-:W-:Y:S01]  /*11bd0*/  IMAD.X R5, R41.reuse, 0x1, R98, P5 ;  /* 0x0000000129057824 */ /* 0x040fe200028e0662 */
[----:B------:R-:W-:Y:S02]  /*11be0*/  SEL R8, R8, RZ, !P2 ;  /* 0x000000ff08087207 */ /* 0x000fe40005000000 */
[----:B--2---:R-:W-:Y:S02]  /*11bf0*/  IADD3 R6, P5, PT, R40, R97, RZ ;  /* 0x0000006128067210 */ /* 0x004fe40007fbe0ff */
[----:B------:R1:W-:Y:S01]  /*11c00*/  LDGSTS.E [R184+0x40070], desc[UR16][R4.64], P3 ;  /* 0x4007000004b87fae */ /* 0x0003e200099a1010 */
[----:B------:R-:W-:Y:S02]  /*11c10*/  ISETP.GT.AND P3, PT, R44, 0x1e, PT ;  /* 0x0000001e2c00780c */ /* 0x000fe40003f64270 */
[----:B------:R-:W-:Y:S01]  /*11c20*/  ISETP.NE.U32.AND P6, PT, R8, RZ, PT ;  /* 0x000000ff0800720c */ /* 0x000fe20003fc5070 */
[----:B------:R-:W-:Y:S01]  /*11c30*/  IMAD.X R7, R41, 0x1, R96, P5 ;  /* 0x0000000129077824 */ /* 0x000fe200028e0660 */
[----:B------:R-:W-:-:S02]  /*11c40*/  SEL R9, RZ, 0x4, !P3 ;  /* 0x00000004ff097807 */ /* 0x000fc40005800000 */
[----:B------:R-:W-:Y:S02]  /*11c50*/  ISETP.GT.AND P3, PT, R44, 0x1f, PT ;  /* 0x0000001f2c00780c */ /* 0x000fe40003f64270 */
[----:B------:R-:W-:Y:S02]  /*11c60*/  SEL R9, R9, RZ, !P2 ;  /* 0x000000ff09097207 */ /* 0x000fe40005000000 */
[----:B------:R-:W-:Y:S02]  /*11c70*/  SEL R8, RZ, 0x4, !P3 ;  /* 0x00000004ff087807 */ /* 0x000fe40005800000 */
[----:B-1----:R-:W-:Y:S02]  /*11c80*/  IADD3 R4, P5, PT, R40, R95, RZ ;  /* 0x0000005f28047210 */ /* 0x002fe40007fbe0ff */
[----:B------:R-:W-:Y:S01]  /*11c90*/  ISETP.GE.AND P3, PT, R10, R44, PT ;  /* 0x0000002c0a00720c */ /* 0x000fe20003f66270 */
[----:B------:R1:W-:Y:S01]  /*11ca0*/  LDGSTS.E [R184+0x40074], desc[UR16][R6.64], P6 ;  /* 0x4007400006b87fae */ /* 0x0003e2000b1a1010 */
[----:B------:R-:W-:Y:S01]  /*11cb0*/  SEL R8, R8, RZ, !P2 ;  /* 0x000000ff08087207 */ /* 0x000fe20005000000 */
[----:B------:R-:W-:Y:S01]  /*11cc0*/  IMAD.X R5, R41, 0x1, R94, P5 ;  /* 0x0000000129057824 */ /* 0x000fe200028e065e */
[----:B------:R-:W-:Y:S01]  /*11cd0*/  ISETP.NE.U32.AND P5, PT, R9, RZ, PT ;  /* 0x000000ff0900720c */ /* 0x000fe20003fa5070 */
[----:B------:R-:W-:Y:S01]  /*11ce0*/  VIADD R10, R2, UR7 ;  /* 0x00000007020a7c36 */ /* 0x000fe20008000000 */
[----:B------:R-:W-:Y:S01]  /*11cf0*/  SEL R9, RZ, 0x4, P3 ;  /* 0x00000004ff097807 */ /* 0x000fe20001800000 */
[----:B------:R-:W-:Y:S01]  /*11d00*/  USEL UR7, URZ, 0x1, !UP1 ;  /* 0x00000001ff077887 */ /* 0x000fe2000c800000 */
[----:B------:R-:W-:Y:S01]  /*11d10*/  ISETP.NE.U32.AND P3, PT, R8, RZ, PT ;  /* 0x000000ff0800720c */ /* 0x000fe20003f65070 */
[----:B------:R-:W-:Y:S01]  /*11d20*/  VIADD R44, R44, 0xffffffe0 ;  /* 0xffffffe02c2c7836 */ /* 0x000fe20000000000 */
[----:B------:R-:W-:Y:S01]  /*11d30*/  SEL R9, R9, RZ, !P2 ;  /* 0x000000ff09097207 */ /* 0x000fe20005000000 */
[----:B------:R-:W-:Y:S01]  /*11d40*/  ULOP3.LUT UR7, UR4, UR7, URZ, 0x3c, !UPT ;  /* 0x0000000704077292 */ /* 0x000fe2000f8e3cff */
[----:B------:R-:W-:-:S02]  /*11d50*/  IADD3 R8, P6, PT, R40, R93, RZ ;  /* 0x0000005d28087210 */ /* 0x000fc40007fde0ff */
[----:B------:R-:W-:-:S03]  /*11d60*/  ISETP.NE.U32.AND P2, PT, R9, RZ, PT ;  /* 0x000000ff0900720c */ /* 0x000fc60003f45070 */
[----:B------:R2:W-:Y:S01]  /*11d70*/  LDGSTS.E [R184+0x40078], desc[UR16][R4.64], P5 ;  /* 0x4007800004b87fae */ /* 0x0005e2000a9a1010 */
[----:B------:R-:W-:Y:S01]  /*11d80*/  IMAD.X R9, R41, 0x1, R92, P6 ;  /* 0x0000000129097824 */ /* 0x000fe200030e065c */
[----:B-1----:R-:W-:-:S04]  /*11d90*/  IADD3 R6, P6, PT, R45, R87, RZ ;  /* 0x000000572d067210 */ /* 0x002fc80007fde0ff */
[----:B------:R1:W-:Y:S01]  /*11da0*/  LDGSTS.E [R184+0x4007c], desc[UR16][R8.64], P3 ;  /* 0x4007c00008b87fae */ /* 0x0003e200099a1010 */
[----:B------:R-:W-:-:S03]  /*11db0*/  IMAD.X R7, R43, 0x1, R86, P6 ;  /* 0x000000012b077824 */ /* 0x000fc600030e0656 */
[----:B------:R-:W0:Y:S01]  /*11dc0*/  LDGDEPBAR ;  /* 0x00000000000079af */ /* 0x000e220000000000 */
[----:B--2---:R-:W-:-:S05]  /*11dd0*/  IADD3 R4, P5, PT, R45, R91, RZ ;  /* 0x0000005b2d047210 */ /* 0x004fca0007fbe0ff */
[----:B------:R-:W-:Y:S01]  /*11de0*/  IMAD.X R5, R43, 0x1, R90, P5 ;  /* 0x000000012b057824 */ /* 0x000fe200028e065a */
[----:B-1----:R-:W-:-:S04]  /*11df0*/  IADD3 R8, P3, PT, R45, R83, RZ ;  /* 0x000000532d087210 */ /* 0x002fc80007f7e0ff */
[----:B------:R1:W-:Y:S01]  /*11e00*/  LDGSTS.E [R10], desc[UR16][R4.64], P2 ;  /* 0x00000000040a7fae */ /* 0x0003e200091a1010 */
[----:B------:R-:W-:-:S03]  /*11e10*/  IMAD.X R9, R43, 0x1, R82, P3 ;  /* 0x000000012b097824 */ /* 0x000fc600018e0652 */
[----:B------:R2:W-:Y:S04]  /*11e20*/  LDGSTS.E [R10+0x400], desc[UR16][R6.64], P2 ;  /* 0x00400000060a7fae */ /* 0x0005e800091a1010 */
[----:B------:R3:W-:Y:S01]  /*11e30*/  LDGSTS.E [R10+0x800], desc[UR16][R8.64], P2 ;  /* 0x00800000080a7fae */ /* 0x0007e200091a1010 */
[C---:B-1----:R-:W-:Y:S02]  /*11e40*/  IADD3 R4, P5, PT, R45.reuse, R79, RZ ;  /* 0x0000004f2d047210 */ /* 0x042fe40007fbe0ff */
[----:B--2---:R-:W-:-:S03]  /*11e50*/  IADD3 R6, P3, PT, R45, R75, RZ ;  /* 0x0000004b2d067210 */ /* 0x004fc60007f7e0ff */
[----:B------:R-:W-:Y:S01]  /*11e60*/  IMAD.X R5, R43, 0x1, R78, P5 ;  /* 0x000000012b057824 */ /* 0x000fe200028e064e */
[----:B---3--:R-:W-:Y:S01]  /*11e70*/  IADD3 R8, P5, PT, R45, R71, RZ ;  /* 0x000000472d087210 */ /* 0x008fe20007fbe0ff */
[----:B------:R-:W-:-:S03]  /*11e80*/  IMAD.X R7, R43, 0x1, R74, P3 ;  /* 0x000000012b077824 */ /* 0x000fc600018e064a */
[----:B------:R1:W-:Y:S01]  /*11e90*/  LDGSTS.E [R10+0xc00], desc[UR16][R4.64], P2 ;  /* 0x00c00000040a7fae */ /* 0x0003e200091a1010 */
        /* <DEDUP_REMOVED lines=168> */
[C---:B------:R-:W-:Y:S02]  /*12920*/  IADD3 R10, P6, PT, R45.reuse, R236, RZ ;  /* 0x000000ec2d0a7210 */ /* 0x040fe40007fde0ff */
[----:B---3--:R-:W-:Y:S01]  /*12930*/  IADD3 R8, P5, PT, R45, R232, RZ ;  /* 0x000000e82d087210 */ /* 0x008fe20007fbe0ff */
[C---:B------:R-:W-:Y:S01]  /*12940*/  IMAD.X R7, R43.reuse, 0x1, R229, P3 ;  /* 0x000000012b077824 */ /* 0x040fe200018e06e5 */
[----:B------:R1:W-:Y:S01]  /*12950*/  LDGSTS.E [R12+0x7200], desc[UR16][R4.64], P2 ;  /* 0x07200000040c7fae */ /* 0x0003e200091a1010 */
[----:B------:R-:W-:Y:S01]  /*12960*/  IMAD.X R11, R43, 0x1, R237, P6 ;  /* 0x000000012b0b7824 */ /* 0x000fe200030e06ed */
[----:B------:R-:W-:Y:S01]  /*12970*/  IADD3 R45, P3, PT, R45, R38, RZ ;  /* 0x000000262d2d7210 */ /* 0x000fe20007f7e0ff */
[----:B------:R-:W-:Y:S01]  /*12980*/  IMAD.X R9, R43, 0x1, R233, P5 ;  /* 0x000000012b097824 */ /* 0x000fe200028e06e9 */
[----:B------:R2:W-:Y:S01]  /*12990*/  LDGSTS.E [R12+0x7600], desc[UR16][R6.64], P2 ;  /* 0x07600000060c7fae */ /* 0x0005e200091a1010 */
[----:B------:R-:W-:-:S02]  /*129a0*/  IADD3 R40, P5, PT, R40, R36, RZ ;  /* 0x0000002428287210 */ /* 0x000fc40007fbe0ff */
[----:B------:R-:W-:Y:S01]  /*129b0*/  IMAD.X R43, R43, 0x1, R39, P3 ;  /* 0x000000012b2b7824 */ /* 0x000fe200018e0627 */
[----:B------:R2:W-:Y:S02]  /*129c0*/  LDGSTS.E [R12+0x7a00], desc[UR16][R8.64], P2 ;  /* 0x07a00000080c7fae */ /* 0x0005e400091a1010 */
[----:B------:R-:W-:Y:S02]  /*129d0*/  IMAD.X R41, R41, 0x1, R37, P5 ;  /* 0x0000000129297824 */ /* 0x000fe400028e0625 */
[----:B------:R2:W-:Y:S01]  /*129e0*/  LDGSTS.E [R12+0x7e00], desc[UR16][R10.64], P2 ;  /* 0x07e000000a0c7fae */ /* 0x0005e200091a1010 */
[----:B------:R-:W-:Y:S01]  /*129f0*/  ISETP.NE.U32.AND P2, PT, R238, R154, PT ;  /* 0x0000009aee00720c */ /* 0x000fe20003f45070 */
[----:B-1----:R-:W-:Y:S02]  /*12a00*/  IMAD.U32 R4, RZ, RZ, UR4 ;  /* 0x00000004ff047e24 */ /* 0x002fe4000f8e00ff */
[----:B------:R-:W0:Y:S10]  /*12a10*/  LDGDEPBAR ;  /* 0x00000000000079af */ /* 0x000e340000000000 */
[----:B--2---:R-:W-:Y:S05]  /*12a20*/  @P2 BRA `(.L_x_11) ;  /* 0xffffffe000142947 */ /* 0x004fea000383ffff */
.L_x_8:
[----:B------:R-:W2:Y:S01]  /*12a30*/  LDL.LU R8, [R1+0xd0] ;  /* 0x0000d00001087983 */ /* 0x000ea20000300800 */
[----:B------:R-:W1:Y:S01]  /*12a40*/  LDCU UR5, c[0x0][0x3b8] ;  /* 0x00007700ff0577ac */ /* 0x000e620008000800 */
[C---:B------:R-:W-:Y:S02]  /*12a50*/  VIADD R2, R3.reuse, 0x3 ;  /* 0x0000000303027836 */ /* 0x040fe40000000000 */
[C---:B------:R-:W-:Y:S01]  /*12a60*/  VIADD R6, R3.reuse, 0x1 ;  /* 0x0000000103067836 */ /* 0x040fe20000000000 */
[----:B------:R-:W3:Y:S01]  /*12a70*/  LDCU UR6, c[0x0][0x3b4] ;  /* 0x00007680ff0677ac */ /* 0x000ee20008000800 */
[C---:B------:R-:W-:Y:S01]  /*12a80*/  VIADD R4, R3.reuse, 0x2 ;  /* 0x0000000203047836 */ /* 0x040fe20000000000 */
[----:B------:R-:W2:Y:S01]  /*12a90*/  LDCU.128 UR12, c[0x0][0x390] ;  /* 0x00007200ff0c77ac */ /* 0x000ea20008000c00 */
[----:B------:R-:W4:Y:S01]  /*12aa0*/  LDCU UR19, c[0x0][0x39c] ;  /* 0x00007380ff1377ac */ /* 0x000f220008000800 */
[----:B------:R-:W5:Y:S01]  /*12ab0*/  LDCU UR7, c[0x0][0x39c] ;  /* 0x00007380ff0777ac */ /* 0x000f620008000800 */
[----:B-1----:R-:W-:Y:S01]  /*12ac0*/  IMAD R5, R3, UR5, RZ ;  /* 0x0000000503057c24 */ /* 0x002fe2000f8e02ff */
[----:B------:R-:W1:Y:S03]  /*12ad0*/  LDCU UR9, c[0x0][0x39c] ;  /* 0x00007380ff0977ac */ /* 0x000e660008000800 */
[----:B------:R-:W-:Y:S01]  /*12ae0*/  VIADD R7, R5, UR5 ;  /* 0x0000000505077c36 */ /* 0x000fe20008000000 */
[----:B------:R-:W1:Y:S03]  /*12af0*/  LDCU UR20, c[0x0][0x39c] ;  /* 0x00007380ff1477ac */ /* 0x000e660008000800 */
[----:B------:R-:W-:Y:S01]  /*12b00*/  VIADD R9, R7, UR5 ;  /* 0x0000000507097c36 */ /* 0x000fe20008000000 */
[----:B------:R-:W1:Y:S03]  /*12b10*/  LDCU UR21, c[0x0][0x39c] ;  /* 0x00007380ff1577ac */ /* 0x000e660008000800 */
[----:B------:R-:W-:-:S04]  /*12b20*/  VIADD R11, R9, UR5 ;  /* 0x00000005090b7c36 */ /* 0x000fc80008000000 */
        /* <DEDUP_REMOVED lines=13> */
[----:B------:R-:W-:Y:S01]  /*12c00*/  VIADD R39, R37, UR5 ;  /* 0x0000000525277c36 */ /* 0x000fe20008000000 */
[C---:B--2---:R-:W-:Y:S01]  /*12c10*/  ISETP.GE.AND P0, PT, R8.reuse, UR14, PT ;  /* 0x0000000e08007c0c */ /* 0x044fe2000bf06270 */
[----:B---3--:R-:W-:-:S03]  /*12c20*/  IMAD R0, R8, UR6, RZ ;  /* 0x0000000608007c24 */ /* 0x008fc6000f8e02ff */
[----:B----4-:R-:W-:Y:S02]  /*12c30*/  ISETP.LT.AND P2, PT, R2, UR19, !P0 ;  /* 0x0000001302007c0c */ /* 0x010fe4000c741270 */
[----:B-----5:R-:W-:Y:S02]  /*12c40*/  ISETP.LT.AND P3, PT, R6, UR7, !P0 ;  /* 0x0000000706007c0c */ /* 0x020fe4000c761270 */
[----:B-1----:R-:W-:Y:S02]  /*12c50*/  ISETP.LT.AND P6, PT, R4, UR9, !P0 ;  /* 0x0000000904007c0c */ /* 0x002fe4000c7c1270 */
[----:B------:R-:W-:Y:S01]  /*12c60*/  LEA R2, P5, R0, UR12, 0x2 ;  /* 0x0000000c00027c11 */ /* 0x000fe2000f8a10ff */
[----:B------:R-:W-:-:S12]  /*12c70*/  @!P4 BRA `(.L_x_12) ;  /* 0x000000000010c947 */ /* 0x000fd80003800000 */
[----:B------:R-:W-:-:S06]  /*12c80*/  USHF.L.U32 UR4, UR4, 0x1f, URZ ;  /* 0x0000001f04047899 */ /* 0x000fcc00080006ff */
[----:B------:R-:W-:-:S04]  /*12c90*/  IMAD.U32 R4, RZ, RZ, UR4 ;  /* 0x00000004ff047e24 */ /* 0x000fc8000f8e00ff */
[----:B------:R-:W1:Y:S02]  /*12ca0*/  SYNCS.PHASECHK.TRANS64.TRYWAIT P4, [UR8], R4 ;  /* 0x00000004ff0075a7 */ /* 0x000e640008081108 */
[----:B-1----:R-:W-:Y:S05]  /*12cb0*/  @!P4 BRA `(.L_x_13) ;  /* 0x0000007c00a4c947 */ /* 0x002fea0003800000 */
.L_x_12:
[----:B------:R-:W-:-:S04]  /*12cc0*/  DEPBAR.LE SB0, 0x0 ;  /* 0x000080000000791a */ /* 0x000fc80000000000 */
[----:B------:R-:W-:Y:S01]  /*12cd0*/  BAR.SYNC.DEFER_BLOCKING 0x0 ;  /* 0x0000000000007b1d */ /* 0x000fe20000010000 */
[----:B------:R-:W-:Y:S01]  /*12ce0*/  LEA.HI.X.SX32 R0, R0, UR13, 0x2, P5 ;  /* 0x0000000d00007c11 */ /* 0x000fe2000a8f16ff */
[----:B------:R-:W-:Y:S01]  /*12cf0*/  VIADD R41, R39, UR5 ;  /* 0x0000000527297c36 */ /* 0x000fe20008000000 */
[----:B------:R-:W-:Y:S01]  /*12d00*/  LEA R48, P5, R5, R2, 0x2 ;  /* 0x0000000205307211 */ /* 0x000fe200078a10ff */
[C---:B------:R-:W-:Y:S01]  /*12d10*/  VIADD R4, R3.reuse, 0x4 ;  /* 0x0000000403047836 */ /* 0x040fe20000000000 */
[----:B------:R-:W-:Y:S01]  /*12d20*/  ISETP.LT.AND P4, PT, R3, UR15, !P0 ;  /* 0x0000000f03007c0c */ /* 0x000fe2000c781270 */
[----:B------:R-:W-:Y:S01]  /*12d30*/  VIADD R43, R41, UR5 ;  /* 0x00000005292b7c36 */ /* 0x000fe20008000000 */
[----:B------:R-:W-:Y:S01]  /*12d40*/  LEA.HI.X.SX32 R49, R5, R0, 0x2, P5 ;  /* 0x0000000005317211 */ /* 0x000fe200028f16ff */
[----:B------:R-:W1:Y:S01]  /*12d50*/  LDCU UR4, c[0x0][0x39c] ;  /* 0x00007380ff0477ac */ /* 0x000e620008000800 */
[----:B------:R-:W-:Y:S01]  /*12d60*/  LEA R52, P5, R7, R2, 0x2 ;  /* 0x0000000207347211 */ /* 0x000fe200078a10ff */
[----:B------:R-:W-:Y:S01]  /*12d70*/  VIADD R5, R43, UR5 ;  /* 0x000000052b057c36 */ /* 0x000fe20008000000 */
[----:B------:R-:W2:Y:S02]  /*12d80*/  LDCU UR6, c[0x0][0x39c] ;  /* 0x00007380ff0677ac */ /* 0x000ea40008000800 */
[----:B------:R-:W-:Y:S01]  /*12d90*/  LEA.HI.X.SX32 R53, R7, R0, 0x2, P5 ;  /* 0x0000000007357211 */ /* 0x000fe200028f16ff */
[----:B------:R-:W-:Y:S01]  /*12da0*/  VIADD R45, R5, UR5 ;  /* 0x00000005052d7c36 */ /* 0x000fe20008000000 */
[----:B------:R-:W-:Y:S01]  /*12db0*/  LEA R56, P5, R9, R2, 0x2 ;  /* 0x0000000209387211 */ /* 0x000fe200078a10ff */
[----:B------:R-:W3:Y:S02]  /*12dc0*/  LDCU UR7, c[0x0][0x39c] ;  /* 0x00007380ff0777ac */ /* 0x000ee40008000800 */
[----:B------:R-:W-:Y:S01]  /*12dd0*/  VIADD R7, R45, UR5 ;  /* 0x000000052d077c36 */ /* 0x000fe20008000000 */
[----:B------:R-:W-:Y:S01]  /*12de0*/  LEA.HI.X.SX32 R57, R9, R0, 0x2, P5 ;  /* 0x0000000009397211 */ /* 0x000fe200028f16ff */
[----:B------:R-:W4:Y:S01]  /*12df0*/  LDCU UR8, c[0x0][0x39c] ;  /* 0x00007380ff0877ac */ /* 0x000f220008000800 */
[----:B------:R-:W-:Y:S01]  /*12e00*/  LEA R60, P5, R13, R2, 0x2 ;  /* 0x000000020d3c7211 */ /* 0x000fe200078a10ff */
[----:B------:R-:W-:Y:S01]  /*12e10*/  VIADD R9, R7, UR5 ;  /* 0x0000000507097c36 */ /* 0x000fe20008000000 */
[----:B------:R-:W5:Y:S02]  /*12e20*/  @!P1 SYNCS.CCTL.IV [UR10+0x5c000] ;  /* 0x05c00000ff0099b1 */ /* 0x000f64000800000a */
[----:B-----5:R-:W-:Y:S01]  /*12e30*/  BAR.SYNC.DEFER_BLOCKING 0x0 ;  /* 0x0000000000007b1d */ /* 0x020fe20000010000 */
[----:B------:R-:W-:Y:S01]  /*12e40*/  LEA.HI.X.SX32 R61, R13, R0, 0x2, P5 ;  /* 0x000000000d3d7211 */ /* 0x000fe200028f16ff */
[----:B------:R-:W-:Y:S01]  /*12e50*/  VIADD R47, R9, UR5 ;  /* 0x00000005092f7c36 */ /* 0x000fe20008000000 */
[----:B------:R-:W-:-:S04]  /*12e60*/  LEA R50, P5, R17, R2, 0x2 ;  /* 0x0000000211327211 */ /* 0x000fc800078a10ff */
[----:B------:R-:W-:Y:S01]  /*12e70*/  LEA.HI.X.SX32 R51, R17, R0, 0x2, P5 ;  /* 0x0000000011337211 */ /* 0x000fe200028f16ff */
[----:B------:R-:W5:Y:S01]  /*12e80*/  LDTM.x64 R64, tmem[UR11] ;  /* 0x0000000b004079ee */ /* 0x000f620008340000 */
[----:B------:R-:W1:Y:S01]  /*12e90*/  LDTM.x64 R132, tmem[UR11+0x40] ;  /* 0x0000400b008479ee */ /* 0x000e620008340000 */
[----:B------:R-:W1:Y:S01]  /*12ea0*/  @!P1 SYNCS.CCTL.IV [UR10+0x5c008] ;  /* 0x05c00800ff0099b1 */ /* 0x000e62000800000a */
[----:B------:R-:W-:-:S04]  /*12eb0*/  LEA R58, P1, R11, R2, 0x2 ;  /* 0x000000020b3a7211 */ /* 0x000fc800078210ff */
[----:B------:R-:W-:Y:S01]  /*12ec0*/  LEA.HI.X.SX32 R59, R11, R0, 0x2, P1 ;  /* 0x000000000b3b7211 */ /* 0x000fe200008f16ff */
[----:B------:R-:W-:Y:S01]  /*12ed0*/  VIADD R11, R47, UR5 ;  /* 0x000000052f0b7c36 */ /* 0x000fe20008000000 */
[-C--:B------:R-:W-:Y:S01]  /*12ee0*/  LEA R62, P1, R15, R2.reuse, 0x2 ;  /* 0x000000020f3e7211 */ /* 0x080fe200078210ff */
[----:B-----5:R-:W-:Y:S01]  /*12ef0*/  STL.64 [R1+0x20], R72 ;  /* 0x0000204801007387 */ /* 0x020fe20000100a00 */
[----:B------:R-:W-:Y:S01]  /*12f00*/  IMAD.MOV.U32 R10, RZ, RZ, R66 ;  /* 0x000000ffff0a7224 */ /* 0x000fe200078e0042 */
[----:B------:R-:W-:Y:S01]  /*12f10*/  LEA R66, P5, R21, R2, 0x2 ;  /* 0x0000000215427211 */ /* 0x000fe200078a10ff */
[----:B------:R-:W-:Y:S01]  /*12f20*/  IMAD.MOV.U32 R16, RZ, RZ, R67 ;  /* 0x000000ffff107224 */ /* 0x000fe200078e0043 */
[----:B------:R-:W-:Y:S01]  /*12f30*/  STL.64 [R1+0x28], R74 ;  /* 0x0000284a01007387 */ /* 0x000fe20000100a00 */
[----:B------:R-:W-:Y:S01]  /*12f40*/  LEA.HI.X.SX32 R63, R15, R0, 0x2, P1 ;  /* 0x000000000f3f7211 */ /* 0x000fe200008f16ff */
[----:B------:R-:W-:Y:S01]  /*12f50*/  IMAD.MOV.U32 R6, RZ, RZ, R64 ;  /* 0x000000ffff067224 */ /* 0x000fe200078e0040 */
[----:B------:R-:W-:Y:S01]  /*12f60*/  LEA R54, P1, R19, R2, 0x2 ;  /* 0x0000000213367211 */ /* 0x000fe200078210ff */
[----:B------:R-:W-:Y:S01]  /*12f70*/  STL.64 [R1+0x30], R76 ;  /* 0x0000304c01007387 */ /* 0x000fe20000100a00 */
[-C--:B------:R-:W-:Y:S01]  /*12f80*/  LEA.HI.X.SX32 R67, R21, R0.reuse, 0x2, P5 ;  /* 0x0000000015437211 */ /* 0x080fe200028f16ff */
[----:B------:R-:W-:Y:S01]  /*12f90*/  IMAD.MOV.U32 R14, RZ, RZ, R65 ;  /* 0x000000ffff0e7224 */ /* 0x000fe200078e0041 */
[----:B------:R-:W-:Y:S01]  /*12fa0*/  LEA.HI.X.SX32 R55, R19, R0, 0x2, P1 ;  /* 0x0000000013377211 */ /* 0x000fe200008f16ff */
[----:B------:R-:W-:Y:S01]  /*12fb0*/  STL.64 [R1+0x38], R78 ;  /* 0x0000384e01007387 */ /* 0x000fe20000100a00 */
[----:B------:R-:W-:Y:S01]  /*12fc0*/  LEA R64, P1, R23, R2, 0x2 ;  /* 0x0000000217407211 */ /* 0x000fe200078210ff */
[----:B------:R-:W-:-:S02]  /*12fd0*/  VIADD R13, R11, UR5 ;  /* 0x000000050b0d7c36 */ /* 0x000fc40008000000 */
[----:B------:R-:W-:Y:S01]  /*12fe0*/  STL.64 [R1+0x40], R80 ;  /* 0x0000405001007387 */ /* 0x000fe20000100a00 */
[----:B------:R-:W-:Y:S01]  /*12ff0*/  LEA.HI.X.SX32 R65, R23, R0, 0x2, P1 ;  /* 0x0000000017417211 */ /* 0x000fe200008f16ff */
[----:B------:R-:W-:Y:S02]  /*13000*/  VIADD R15, R13, UR5 ;  /* 0x000000050d0f7c36 */ /* 0x000fe40008000000 */
[----:B------:R-:W-:Y:S01]  /*13010*/  STL.64 [R1+0x48], R82 ;  /* 0x0000485201007387 */ /* 0x000fe20000100a00 */
[----:B------:R-:W-:Y:S02]  /*13020*/  IMAD.MOV.U32 R20, RZ, RZ, R69 ;  /* 0x000000ffff147224 */ /* 0x000fe400078e0045 */
[----:B------:R-:W-:Y:S01]  /*13030*/  VIADD R17, R15, UR5 ;  /* 0x000000050f117c36 */ /* 0x000fe20008000000 */
[----:B------:R-:W-:Y:S01]  /*13040*/  STL.64 [R1+0x50], R84 ;  /* 0x0000505401007387 */ /* 0x000fe20000100a00 */
[----:B------:R-:W-:Y:S02]  /*13050*/  IMAD.MOV.U32 R18, RZ, RZ, R68 ;  /* 0x000000ffff127224 */ /* 0x000fe400078e0044 */
[----:B------:R-:W-:Y:S01]  /*13060*/  VIADD R19, R17, UR5 ;  /* 0x0000000511137c36 */ /* 0x000fe20008000000 */
[----:B------:R-:W-:Y:S01]  /*13070*/  STL.64 [R1+0x58], R86 ;  /* 0x0000585601007387 */ /* 0x000fe20000100a00 */
[----:B------:R-:W-:-:S02]  /*13080*/  IMAD.MOV.U32 R12, RZ, RZ, R71 ;  /* 0x000000ffff0c7224 */ /* 0x000fc400078e0047 */
[----:B------:R-:W-:Y:S01]  /*13090*/  VIADD R21, R19, UR5 ;  /* 0x0000000513157c36 */ /* 0x000fe20008000000 */
[----:B------:R-:W-:Y:S01]  /*130a0*/  STL.64 [R1+0x60], R88 ;  /* 0x0000605801007387 */ /* 0x000fe20000100a00 */
[----:B------:R-:W-:-:S03]  /*130b0*/  IMAD.MOV.U32 R8, RZ, RZ, R70 ;  /* 0x000000ffff087224 */ /* 0x000fc600078e0046 */
[----:B------:R-:W-:Y:S04]  /*130c0*/  STL.64 [R1+0x68], R90 ;  /* 0x0000685a01007387 */ /* 0x000fe80000100a00 */
        /* <DEDUP_REMOVED lines=17> */
[----:B------:R5:W-:Y:S04]  /*131e0*/  STL.64 [R1+0xf8], R126 ;  /* 0x0000f87e01007387 */ /* 0x000be80000100a00 */
[----:B------:R1:W-:Y:S04]  /*131f0*/  STL.64 [R1+0x1d0], R66 ;  /* 0x0001d04201007387 */ /* 0x0003e80000100a00 */
[----:B------:R2:W-:Y:S01]  /*13200*/  STL.64 [R1+0x1c8], R64 ;  /* 0x0001c84001007387 */ /* 0x0005e20000100a00 */
[----:B-----5:R-:W5:Y:S01]  /*13210*/  LDTM.x64 R68, tmem[UR11+0x80] ;  /* 0x0000800b004479ee */ /* 0x020f620008340000 */
[----:B-1----:R-:W-:-:S04]  /*13220*/  LEA R66, P5, R25, R2, 0x2 ;  /* 0x0000000219427211 */ /* 0x002fc800078a10ff */
[----:B------:R-:W-:Y:S02]  /*13230*/  LEA.HI.X.SX32 R67, R25, R0, 0x2, P5 ;  /* 0x0000000019437211 */ /* 0x000fe400028f16ff */
[-C--:B------:R-:W-:Y:S02]  /*13240*/  LEA R22, P5, R29, R2.reuse, 0x2 ;  /* 0x000000021d167211 */ /* 0x080fe400078a10ff */
[----:B--2---:R-:W-:Y:S01]  /*13250*/  LEA R64, P1, R27, R2, 0x2 ;  /* 0x000000021b407211 */ /* 0x004fe200078210ff */
[----:B------:R-:W-:Y:S01]  /*13260*/  STL.64 [R1+0x1c0], R66 ;  /* 0x0001c04201007387 */ /* 0x000fe20000100a00 */
[-C--:B------:R-:W-:Y:S02]  /*13270*/  LEA.HI.X.SX32 R23, R29, R0.reuse, 0x2, P5 ;  /* 0x000000001d177211 */ /* 0x080fe400028f16ff */
[----:B------:R-:W-:Y:S02]  /*13280*/  LEA.HI.X.SX32 R65, R27, R0, 0x2, P1 ;  /* 0x000000001b417211 */ /* 0x000fe400008f16ff */
[C---:B------:R-:W-:Y:S01]  /*13290*/  LEA R24, P1, R31.reuse, R2, 0x2 ;  /* 0x000000021f187211 */ /* 0x040fe200078210ff */
[----:B------:R1:W-:Y:S03]  /*132a0*/  STL.64 [R1+0x1b0], R22 ;  /* 0x0001b01601007387 */ /* 0x0003e60000100a00 */
[----:B------:R-:W-:Y:S01]  /*132b0*/  LEA.HI.X.SX32 R25, R31, R0, 0x2, P1 ;  /* 0x000000001f197211 */ /* 0x000fe200008f16ff */
[----:B------:R2:W-:Y:S01]  /*132c0*/  STL.64 [R1+0x1b8], R64 ;  /* 0x0001b84001007387 */ /* 0x0005e20000100a00 */
[----:B------:R-:W-:-:S03]  /*132d0*/  LEA R26, P1, R35, R2, 0x2 ;  /* 0x00000002231a7211 */ /* 0x000fc600078210ff */
[----:B------:R3:W-:Y:S01]  /*132e0*/  STL.64 [R1+0x1a8], R24 ;  /* 0x0001a81801007387 */ /* 0x0007e20000100a00 */
[----:B------:R-:W-:Y:S02]  /*132f0*/  LEA.HI.X.SX32 R27, R35, R0, 0x2, P1 ;  /* 0x00000000231b7211 */ /* 0x000fe400008f16ff */
[-C--:B------:R-:W-:Y:S01]  /*13300*/  LEA R32, P1, R39, R2.reuse, 0x2 ;  /* 0x0000000227207211 */ /* 0x080fe200078210ff */
[----:B-1----:R-:W-:Y:S02]  /*13310*/  VIADD R23, R21, UR5 ;  /* 0x0000000515177c36 */ /* 0x002fe40008000000 */
[----:B------:R1:W-:Y:S01]  /*13320*/  STL.64 [R1+0x198], R26 ;  /* 0x0001981a01007387 */ /* 0x0003e20000100a00 */
[----:B--2---:R-:W-:-:S04]  /*13330*/  LEA R64, P5, R33, R2, 0x2 ;  /* 0x0000000221407211 */ /* 0x004fc800078a10ff */
[----:B------:R-:W-:Y:S01]  /*13340*/  LEA.HI.X.SX32 R65, R33, R0, 0x2, P5 ;  /* 0x0000000021417211 */ /* 0x000fe200028f16ff */
[----:B---3--:R-:W-:Y:S01]  /*13350*/  VIADD R25, R23, UR5 ;  /* 0x0000000517197c36 */ /* 0x008fe20008000000 */
[----:B------:R-:W-:Y:S02]  /*13360*/  LEA R28, P5, R37, R2, 0x2 ;  /* 0x00000002251c7211 */ /* 0x000fe400078a10ff */
[-C--:B------:R-:W-:Y:S01]  /*13370*/  LEA.HI.X.SX32 R33, R39, R0.reuse, 0x2, P1 ;  /* 0x0000000027217211 */ /* 0x080fe200008f16ff */
[----:B------:R-:W-:Y:S01]  /*13380*/  STL.64 [R1+0x1a0], R64 ;  /* 0x0001a04001007387 */ /* 0x000fe20000100a00 */
[----:B------:R-:W-:Y:S01]  /*13390*/  LEA.HI.X.SX32 R29, R37, R0, 0x2, P5 ;  /* 0x00000000251d7211 */ /* 0x000fe200028f16ff */
[----:B-1----:R-:W-:Y:S01]  /*133a0*/  VIADD R27, R25, UR5 ;  /* 0x00000005191b7c36 */ /* 0x002fe20008000000 */
[----:B------:R-:W-:-:S03]  /*133b0*/  LEA R30, P5, R41, R2, 0x2 ;  /* 0x00000002291e7211 */ /* 0x000fc600078a10ff */
[----:B------:R1:W-:Y:S01]  /*133c0*/  STL.64 [R1+0x190], R28 ;  /* 0x0001901c01007387 */ /* 0x0003e20000100a00 */
[----:B------:R-:W-:Y:S02]  /*133d0*/  LEA.HI.X.SX32 R31, R41, R0, 0x2, P5 ;  /* 0x00000000291f7211 */ /* 0x000fe400028f16ff */
[C---:B------:R-:W-:Y:S01]  /*133e0*/  LEA R36, P5, R5.reuse, R2, 0x2 ;  /* 0x0000000205247211 */ /* 0x040fe200078a10ff */
[----:B------:R2:W-:Y:S03]  /*133f0*/  STL.64 [R1+0x188], R32 ;  /* 0x0001882001007387 */ /* 0x0005e60000100a00 */
[----:B------:R-:W-:Y:S01]  /*13400*/  LEA.HI.X.SX32 R37, R5, R0, 0x2, P5 ;  /* 0x0000000005257211 */ /* 0x000fe200028f16ff */
[----:B------:R3:W-:Y:S01]  /*13410*/  STL.64 [R1+0x180], R30 ;  /* 0x0001801e01007387 */ /* 0x0007e20000100a00 */
[----:B-1----:R-:W-:Y:S01]  /*13420*/  VIADD R29, R27, UR5 ;  /* 0x000000051b1d7c36 */ /* 0x002fe20008000000 */
[----:B--2---:R-:W-:-:S04]  /*13430*/  LEA R32, P1, R43, R2, 0x2 ;  /* 0x000000022b207211 */ /* 0x004fc800078210ff */
[----:B------:R-:W-:Y:S01]  /*13440*/  LEA.HI.X.SX32 R33, R43, R0, 0x2, P1 ;  /* 0x000000002b217211 */ /* 0x000fe200008f16ff */
[----:B---3--:R-:W-:Y:S01]  /*13450*/  VIADD R31, R29, UR5 ;  /* 0x000000051d1f7c36 */ /* 0x008fe20008000000 */
[----:B------:R-:W-:-:S03]  /*13460*/  LEA R34, P1, R45, R2, 0x2 ;  /* 0x000000022d227211 */ /* 0x000fc600078210ff */
[----:B------:R1:W-:Y:S01]  /*13470*/  STL.64 [R1+0x178], R32 ;  /* 0x0001782001007387 */ /* 0x0003e20000100a00 */
[----:B------:R-:W-:-:S03]  /*13480*/  LEA.HI.X.SX32 R35, R45, R0, 0x2, P1 ;  /* 0x000000002d237211 */ /* 0x000fc600008f16ff */
[----:B------:R2:W-:Y:S04]  /*13490*/  STL.64 [R1+0x170], R36 ;  /* 0x0001702401007387 */ /* 0x0005e80000100a00 */
[----:B------:R3:W-:Y:S01]  /*134a0*/  STL.64 [R1+0x168], R34 ;  /* 0x0001682201007387 */ /* 0x0007e20000100a00 */
[----:B-1----:R-:W-:Y:S01]  /*134b0*/  VIADD R33, R31, UR5 ;  /* 0x000000051f217c36 */ /* 0x002fe20008000000 */
[----:B--2---:R-:W-:-:S03]  /*134c0*/  LEA R36, P5, R7, R2, 0x2 ;  /* 0x0000000207247211 */ /* 0x004fc600078a10ff */
[----:B------:R-:W-:Y:S01]  /*134d0*/  VIADD R5, R33, UR5 ;  /* 0x0000000521057c36 */ /* 0x000fe20008000000 */
[----:B---3--:R-:W-:Y:S02]  /*134e0*/  LEA R34, P1, R9, R2, 0x2 ;  /* 0x0000000209227211 */ /* 0x008fe400078210ff */
[-C--:B------:R-:W-:Y:S01]  /*134f0*/  LEA.HI.X.SX32 R37, R7, R0.reuse, 0x2, P5 ;  /* 0x0000000007257211 */ /* 0x080fe200028f16ff */
[----:B------:R-:W-:Y:S01]  /*13500*/  VIADD R7, R5, UR5 ;  /* 0x0000000505077c36 */ /* 0x000fe20008000000 */
[----:B------:R-:W-:-:S03]  /*13510*/  LEA.HI.X.SX32 R35, R9, R0, 0x2, P1 ;  /* 0x0000000009237211 */ /* 0x000fc600008f16ff */
[----:B------:R1:W-:Y:S01]  /*13520*/  STL.64 [R1+0x160], R36 ;  /* 0x0001602401007387 */ /* 0x0003e20000100a00 */
[----:B------:R-:W-:-:S03]  /*13530*/  VIADD R9, R7, UR5 ;  /* 0x0000000507097c36 */ /* 0x000fc60008000000 */
[----:B------:R2:W-:Y:S01]  /*13540*/  STL.64 [R1+0x158], R34 ;  /* 0x0001582201007387 */ /* 0x0005e20000100a00 */
[-C--:B-1----:R-:W-:Y:S02]  /*13550*/  LEA R36, P5, R47, R2.reuse, 0x2 ;  /* 0x000000022f247211 */ /* 0x082fe400078a10ff */
[----:B--2---:R-:W-:Y:S02]  /*13560*/  LEA R34, P1, R11, R2, 0x2 ;  /* 0x000000020b227211 */ /* 0x004fe400078210ff */
[-C--:B------:R-:W-:Y:S02]  /*13570*/  LEA.HI.X.SX32 R37, R47, R0.reuse, 0x2, P5 ;  /* 0x000000002f257211 */ /* 0x080fe400028f16ff */
[----:B------:R-:W-:Y:S01]  /*13580*/  LEA.HI.X.SX32 R35, R11, R0, 0x2, P1 ;  /* 0x000000000b237211 */ /* 0x000fe200008f16ff */
[----:B------:R-:W-:Y:S02]  /*13590*/  VIADD R11, R9, UR5 ;  /* 0x00000005090b7c36 */ /* 0x000fe40008000000 */
[----:B------:R1:W-:Y:S04]  /*135a0*/  STL.64 [R1+0x150], R36 ;  /* 0x0001502401007387 */ /* 0x0003e80000100a00 */
[----:B------:R2:W-:Y:S01]  /*135b0*/  STL.64 [R1+0x148], R34 ;  /* 0x0001482201007387 */ /* 0x0005e20000100a00 */
[----:B-1----:R-:W-:-:S02]  /*135c0*/  LEA R36, P5, R13, R2, 0x2 ;  /* 0x000000020d247211 */ /* 0x002fc400078a10ff */
[----:B--2---:R-:W-:Y:S02]  /*135d0*/  LEA R34, P1, R15, R2, 0x2 ;  /* 0x000000020f227211 */ /* 0x004fe400078210ff */
        /* <DEDUP_REMOVED lines=19> */
[----:B------:R1:W-:Y:S04]  /*13710*/  STL.64 [R1+0x120], R36 ;  /* 0x0001202401007387 */ /* 0x0003e80000100a00 */
[----:B------:R2:W-:Y:S01]  /*13720*/  STL.64 [R1+0x118], R34 ;  /* 0x0001182201007387 */ /* 0x0005e20000100a00 */
[-C--:B-1----:R-:W-:Y:S02]  /*13730*/  LEA R36, P5, R25, R2.reuse, 0x2 ;  /* 0x0000000219247211 */ /* 0x082fe400078a10ff */
[----:B--2---:R-:W-:Y:S02]  /*13740*/  LEA R34, P1, R27, R2, 0x2 ;  /* 0x000000021b227211 */ /* 0x004fe400078210ff */
[----:B------:R-:W-:Y:S02]  /*13750*/  LEA.HI.X.SX32 R37, R25, R0, 0x2, P5 ;  /* 0x0000000019257211 */ /* 0x000fe400028f16ff */
[----:B------:R-:W-:-:S02]  /*13760*/  LEA R22, P5, R29, R2, 0x2 ;  /* 0x000000021d167211 */ /* 0x000fc400078a10ff */
[-C--:B------:R-:W-:Y:S01]  /*13770*/  LEA.HI.X.SX32 R35, R27, R0.reuse, 0x2, P1 ;  /* 0x000000001b237211 */ /* 0x080fe200008f16ff */
[----:B------:R-:W-:Y:S01]  /*13780*/  STL.64 [R1+0x110], R36 ;  /* 0x0001102401007387 */ /* 0x000fe20000100a00 */
[----:B------:R-:W-:Y:S02]  /*13790*/  LEA.HI.X.SX32 R23, R29, R0, 0x2, P5 ;  /* 0x000000001d177211 */ /* 0x000fe400028f16ff */
[-C--:B------:R-:W-:Y:S01]  /*137a0*/  LEA R250, P1, R31, R2.reuse, 0x2 ;  /* 0x000000021ffa7211 */ /* 0x080fe200078210ff */
[----:B------:R-:W-:Y:S01]  /*137b0*/  STL.64 [R1+0x108], R34 ;  /* 0x0001082201007387 */ /* 0x000fe20000100a00 */
[----:B------:R-:W-:Y:S02]  /*137c0*/  LEA R248, P5, R33, R2, 0x2 ;  /* 0x0000000221f87211 */ /* 0x000fe400078a10ff */
[----:B------:R-:W-:Y:S01]  /*137d0*/  LEA.HI.X.SX32 R251, R31, R0, 0x2, P1 ;  /* 0x000000001ffb7211 */ /* 0x000fe200008f16ff */
[----:B------:R1:W-:Y:S01]  /*137e0*/  STL.64 [R1+0x100], R22 ;  /* 0x0001001601007387 */ /* 0x0003e20000100a00 */
[----:B------:R-:W-:-:S02]  /*137f0*/  LEA R246, P1, R5, R2, 0x2 ;  /* 0x0000000205f67211 */ /* 0x000fc400078210ff */
[----:B------:R-:W-:Y:S01]  /*13800*/  LEA.HI.X.SX32 R249, R33, R0, 0x2, P5 ;  /* 0x0000000021f97211 */ /* 0x000fe200028f16ff */
[----:B------:R2:W-:Y:S01]  /*13810*/  STL.64 [R1+0x1f8], R250 ;  /* 0x0001f8fa01007387 */ /* 0x0005e20000100a00 */
[----:B------:R-:W-:Y:S02]  /*13820*/  LEA R244, P5, R7, R2, 0x2 ;  /* 0x0000000207f47211 */ /* 0x000fe400078a10ff */
[----:B------:R-:W-:Y:S01]  /*13830*/  LEA.HI.X.SX32 R247, R5, R0, 0x2, P1 ;  /* 0x0000000005f77211 */ /* 0x000fe200008f16ff */
[----:B------:R-:W-:Y:S01]  /*13840*/  STL.64 [R1+0x200], R248 ;  /* 0x000200f801007387 */ /* 0x000fe20000100a00 */
[----:B------:R-:W-:Y:S02]  /*13850*/  LEA R242, P1, R9, R2, 0x2 ;  /* 0x0000000209f27211 */ /* 0x000fe400078210ff */
[----:B------:R-:W-:Y:S01]  /*13860*/  LEA.HI.X.SX32 R245, R7, R0, 0x2, P5 ;  /* 0x0000000007f57211 */ /* 0x000fe200028f16ff */
[----:B-1----:R-:W-:Y:S01]  /*13870*/  VIADD R23, R21, UR5 ;  /* 0x0000000515177c36 */ /* 0x002fe20008000000 */
[----:B------:R-:W-:Y:S01]  /*13880*/  LEA R240, P5, R11, R2, 0x2 ;  /* 0x000000020bf07211 */ /* 0x000fe200078a10ff */
[----:B------:R-:W-:Y:S01]  /*13890*/  STL [R1+0x220], R246 ;  /* 0x000220f601007387 */ /* 0x000fe20000100800 */
[----:B------:R-:W-:Y:S01]  /*138a0*/  LEA.HI.X.SX32 R243, R9, R0, 0x2, P1 ;  /* 0x0000000009f37211 */ /* 0x000fe200008f16ff */
[----:B------:R-:W-:Y:S01]  /*138b0*/  VIADD R25, R23, UR5 ;  /* 0x0000000517197c36 */ /* 0x000fe20008000000 */
        /* <DEDUP_REMOVED lines=13> */
[----:B------:R1:W-:Y:S01]  /*13990*/  STL [R1+0x1e8], R241 ;  /* 0x0001e8f101007387 */ /* 0x0003e20000100800 */
[----:B------:R-:W-:Y:S01]  /*139a0*/  LEA.HI.X.SX32 R235, R17, R0, 0x2, P1 ;  /* 0x0000000011eb7211 */ /* 0x000fe200008f16ff */
[----:B------:R-:W-:Y:S01]  /*139b0*/  VIADD R11, R9, UR5 ;  /* 0x00000005090b7c36 */ /* 0x000fe20008000000 */
[----:B------:R-:W-:Y:S01]  /*139c0*/  LEA R230, P1, R21, R2, 0x2 ;  /* 0x0000000215e67211 */ /* 0x000fe200078210ff */
[----:B------:R3:W-:Y:S01]  /*139d0*/  STL [R1+0x238], R240 ;  /* 0x000238f001007387 */ /* 0x0007e20000100800 */
[----:B------:R-:W-:Y:S01]  /*139e0*/  LEA.HI.X.SX32 R233, R19, R0, 0x2, P5 ;  /* 0x0000000013e97211 */ /* 0x000fe200028f16ff */
[----:B------:R-:W-:Y:S01]  /*139f0*/  VIADD R13, R11, UR5 ;  /* 0x000000050b0d7c36 */ /* 0x000fe20008000000 */
[----:B------:R-:W-:Y:S01]  /*13a00*/  LEA R228, P5, R23, R2, 0x2 ;  /* 0x0000000217e47211 */ /* 0x000fe200078a10ff */
[----:B--2---:R-:W-:Y:S01]  /*13a10*/  IMAD.MOV.U32 R251, RZ, RZ, R20 ;  /* 0x000000fffffb7224 */ /* 0x004fe200078e0014 */
[----:B------:R-:W-:Y:S01]  /*13a20*/  LEA.HI.X.SX32 R231, R21, R0, 0x2, P1 ;  /* 0x0000000015e77211 */ /* 0x000fe200008f16ff */
[----:B------:R-:W-:Y:S01]  /*13a30*/  VIADD R15, R13, UR5 ;  /* 0x000000050d0f7c36 */ /* 0x000fe20008000000 */
[----:B------:R-:W-:Y:S01]  /*13a40*/  LEA R226, P1, R25, R2, 0x2 ;  /* 0x0000000219e27211 */ /* 0x000fe200078210ff */
[----:B-1----:R-:W-:Y:S01]  /*13a50*/  IMAD.MOV.U32 R241, RZ, RZ, R63 ;  /* 0x000000fffff17224 */ /* 0x002fe200078e003f */
[----:B------:R-:W-:Y:S01]  /*13a60*/  LEA.HI.X.SX32 R229, R23, R0, 0x2, P5 ;  /* 0x0000000017e57211 */ /* 0x000fe200028f16ff */
[----:B------:R-:W-:Y:S01]  /*13a70*/  VIADD R17, R15, UR5 ;  /* 0x000000050f117c36 */ /* 0x000fe20008000000 */
[----:B------:R-:W-:Y:S01]  /*13a80*/  LEA R224, P5, R5, R2, 0x2 ;  /* 0x0000000205e07211 */ /* 0x000fe200078a10ff */
[----:B---3--:R-:W-:Y:S01]  /*13a90*/  IMAD.MOV.U32 R240, RZ, RZ, R62 ;  /* 0x000000fffff07224 */ /* 0x008fe200078e003e */
[----:B------:R-:W-:Y:S01]  /*13aa0*/  LEA.HI.X.SX32 R227, R25, R0, 0x2, P1 ;  /* 0x0000000019e37211 */ /* 0x000fe200008f16ff */
[----:B------:R-:W-:Y:S01]  /*13ab0*/  IMAD.MOV.U32 R245, RZ, RZ, R18 ;  /* 0x000000fffff57224 */ /* 0x000fe200078e0012 */
[----:B------:R-:W-:Y:S01]  /*13ac0*/  LEA R222, P1, R7, R2, 0x2 ;  /* 0x0000000207de7211 */ /* 0x000fe200078210ff */
[----:B------:R-:W-:Y:S01]  /*13ad0*/  IMAD.MOV.U32 R243, RZ, RZ, R16 ;  /* 0x000000fffff37224 */ /* 0x000fe200078e0010 */
[----:B------:R-:W-:Y:S01]  /*13ae0*/  LEA.HI.X.SX32 R225, R5, R0, 0x2, P5 ;  /* 0x0000000005e17211 */ /* 0x000fe200028f16ff */
[----:B------:R-:W-:Y:S01]  /*13af0*/  VIADD R5, R17, UR5 ;  /* 0x0000000511057c36 */ /* 0x000fe20008000000 */
[----:B------:R-:W-:Y:S01]  /*13b00*/  LEA R220, P5, R9, R2, 0x2 ;  /* 0x0000000209dc7211 */ /* 0x000fe200078a10ff */
[----:B------:R-:W-:Y:S01]  /*13b10*/  STL.64 [R1+0x240], R240 ;  /* 0x000240f001007387 */ /* 0x000fe20000100a00 */
        /* <DEDUP_REMOVED lines=17> */
[----:B-1----:R-:W-:Y:S01]  /*13c30*/  IMAD.MOV.U32 R237, RZ, RZ, R6 ;  /* 0x000000ffffed7224 */ /* 0x002fe200078e0006 */
[----:B------:R-:W-:Y:S01]  /*13c40*/  LEA R210, P1, R5, R2, 0x2 ;  /* 0x0000000205d27211 */ /* 0x000fe200078210ff */
[----:B------:R-:W-:Y:S01]  /*13c50*/  STL [R1+0x1d8], R233 ;  /* 0x0001d8e901007387 */ /* 0x000fe20000100800 */
[----:B------:R-:W-:Y:S01]  /*13c60*/  LEA.HI.X.SX32 R213, R17, R0, 0x2, P5 ;  /* 0x0000000011d57211 */ /* 0x000fe200028f16ff */
[----:B------:R-:W-:Y:S01]  /*13c70*/  IMAD.MOV.U32 R240, RZ, RZ, R48 ;  /* 0x000000fffff07224 */ /* 0x000fe200078e0030 */
[----:B------:R-:W-:Y:S01]  /*13c80*/  LEA R208, P5, R7, R2, 0x2 ;  /* 0x0000000207d07211 */ /* 0x000fe200078a10ff */
[----:B------:R-:W-:Y:S01]  /*13c90*/  STL.64 [R1+0x210], R230 ;  /* 0x000210e601007387 */ /* 0x000fe20000100a00 */
[-C--:B------:R-:W-:Y:S01]  /*13ca0*/  LEA.HI.X.SX32 R211, R5, R0.reuse, 0x2, P1 ;  /* 0x0000000005d37211 */ /* 0x080fe200008f16ff */
[----:B------:R-:W-:Y:S01]  /*13cb0*/  VIADD R5, R13, UR5 ;  /* 0x000000050d057c36 */ /* 0x000fe20008000000 */
[----:B------:R-:W-:Y:S01]  /*13cc0*/  LEA.HI.X.SX32 R209, R7, R0, 0x2, P5 ;  /* 0x0000000007d17211 */ /* 0x000fe200028f16ff */
[----:B------:R1:W-:Y:S01]  /*13cd0*/  STL.64 [R1+0x218], R228 ;  /* 0x000218e401007387 */ /* 0x0003e20000100a00 */
[-C--:B------:R-:W-:Y:S01]  /*13ce0*/  LEA R206, P1, R9, R2.reuse, 0x2 ;  /* 0x0000000209ce7211 */ /* 0x080fe200078210ff */
[----:B------:R-:W-:Y:S01]  /*13cf0*/  VIADD R7, R5, UR5 ;  /* 0x0000000505077c36 */ /* 0x000fe20008000000 */
[----:B------:R-:W-:Y:S01]  /*13d00*/  LEA R204, P5, R11, R2, 0x2 ;  /* 0x000000020bcc7211 */ /* 0x000fe200078a10ff */
[----:B------:R2:W-:Y:S01]  /*13d10*/  STL.64 [R1+0x228], R226 ;  /* 0x000228e201007387 */ /* 0x0005e20000100a00 */
[-C--:B------:R-:W-:Y:S01]  /*13d20*/  LEA.HI.X.SX32 R207, R9, R0.reuse, 0x2, P1 ;  /* 0x0000000009cf7211 */ /* 0x080fe200008f16ff */
[----:B------:R-:W-:Y:S01]  /*13d30*/  VIADD R252, R7, UR5 ;  /* 0x0000000507fc7c36 */ /* 0x000fe20008000000 */
[----:B------:R-:W-:Y:S01]  /*13d40*/  LEA.HI.X.SX32 R205, R11, R0, 0x2, P5 ;  /* 0x000000000bcd7211 */ /* 0x000fe200028f16ff */
[----:B------:R-:W-:Y:S01]  /*13d50*/  IMAD.MOV.U32 R241, RZ, RZ, R49 ;  /* 0x000000fffff17224 */ /* 0x000fe200078e0031 */
[-C--:B------:R-:W-:Y:S01]  /*13d60*/  LEA R202, P1, R13, R2.reuse, 0x2 ;  /* 0x000000020dca7211 */ /* 0x080fe200078210ff */
[----:B------:R3:W-:Y:S01]  /*13d70*/  STL.64 [R1+0x230], R224 ;  /* 0x000230e001007387 */ /* 0x0007e20000100a00 */
[----:B------:R-:W-:Y:S01]  /*13d80*/  LEA R200, P5, R5, R2, 0x2 ;  /* 0x0000000205c87211 */ /* 0x000fe200078a10ff */
[----:B-1----:R-:W-:Y:S01]  /*13d90*/  IMAD.MOV.U32 R228, RZ, RZ, R60 ;  /* 0x000000ffffe47224 */ /* 0x002fe200078e003c */
[-C--:B------:R-:W-:Y:S01]  /*13da0*/  LEA.HI.X.SX32 R203, R13, R0.reuse, 0x2, P1 ;  /* 0x000000000dcb7211 */ /* 0x080fe200008f16ff */
[----:B------:R-:W-:Y:S01]  /*13db0*/  IMAD.MOV.U32 R229, RZ, RZ, R61 ;  /* 0x000000ffffe57224 */ /* 0x000fe200078e003d */
[----:B------:R-:W-:Y:S01]  /*13dc0*/  LEA.HI.X.SX32 R201, R5, R0, 0x2, P5 ;  /* 0x0000000005c97211 */ /* 0x000fe200028f16ff */
[----:B------:R-:W-:Y:S01]  /*13dd0*/  VIADD R5, R3, 0x5 ;  /* 0x0000000503057836 */ /* 0x000fe20000000000 */
[CC--:B------:R-:W-:Y:S01]  /*13de0*/  LEA R198, P1, R7.reuse, R2.reuse, 0x2 ;  /* 0x0000000207c67211 */ /* 0x0c0fe200078210ff */
[----:B--2---:R-:W-:Y:S01]  /*13df0*/  IMAD.MOV.U32 R226, RZ, RZ, R58 ;  /* 0x000000ffffe27224 */ /* 0x004fe200078e003a */
[C---:B------:R-:W-:Y:S01]  /*13e00*/  LEA R196, P5, R252.reuse, R2, 0x2 ;  /* 0x00000002fcc47211 */ /* 0x040fe200078a10ff */
[----:B------:R-:W-:Y:S01]  /*13e10*/  IMAD.MOV.U32 R227, RZ, RZ, R59 ;  /* 0x000000ffffe37224 */ /* 0x000fe200078e003b */
[-C--:B------:R-:W-:Y:S01]  /*13e20*/  LEA.HI.X.SX32 R199, R7, R0.reuse, 0x2, P1 ;  /* 0x0000000007c77211 */ /* 0x080fe200008f16ff */
[----:B------:R-:W-:Y:S01]  /*13e30*/  IMAD.MOV.U32 R248, RZ, RZ, R56 ;  /* 0x000000fffff87224 */ /* 0x000fe200078e0038 */
[----:B------:R-:W-:Y:S01]  /*13e40*/  LEA.HI.X.SX32 R197, R252, R0, 0x2, P5 ;  /* 0x00000000fcc57211 */ /* 0x000fe200028f16ff */
[----:B------:R-:W-:Y:S01]  /*13e50*/  IMAD.MOV.U32 R249, RZ, RZ, R57 ;  /* 0x000000fffff97224 */ /* 0x000fe200078e0039 */
[----:B------:R-:W-:Y:S01]  /*13e60*/  ISETP.LT.AND P1, PT, R4, UR20, !P0 ;  /* 0x0000001404007c0c */ /* 0x000fe2000c721270 */
[----:B------:R-:W-:Y:S01]  /*13e70*/  IMAD.MOV.U32 R234, RZ, RZ, R54 ;  /* 0x000000ffffea7224 */ /* 0x000fe200078e0036 */
[----:B------:R-:W-:Y:S01]  /*13e80*/  ISETP.LT.AND P5, PT, R5, UR21, !P0 ;  /* 0x0000001505007c0c */ /* 0x000fe2000c7a1270 */
[----:B------:R-:W-:-:S02]  /*13e90*/  IMAD.MOV.U32 R235, RZ, RZ, R55 ;  /* 0x000000ffffeb7224 */ /* 0x000fc400078e0037 */
[----:B------:R-:W-:Y:S02]  /*13ea0*/  IMAD.MOV.U32 R239, RZ, RZ, R14 ;  /* 0x000000ffffef7224 */ /* 0x000fe400078e000e */
[----:B------:R-:W-:Y:S02]  /*13eb0*/  IMAD.MOV.U32 R246, RZ, RZ, R12 ;  /* 0x000000fffff67224 */ /* 0x000fe400078e000c */
[----:B------:R-:W-:Y:S02]  /*13ec0*/  IMAD.MOV.U32 R250, RZ, RZ, R10 ;  /* 0x000000fffffa7224 */ /* 0x000fe400078e000a */
[----:B---3--:R-:W-:Y:S02]  /*13ed0*/  IMAD.MOV.U32 R224, RZ, RZ, R52 ;  /* 0x000000ffffe07224 */ /* 0x008fe400078e0034 */
[----:B------:R-:W-:Y:S02]  /*13ee0*/  IMAD.MOV.U32 R225, RZ, RZ, R53 ;  /* 0x000000ffffe17224 */ /* 0x000fe400078e0035 */
[----:B------:R-:W-:-:S02]  /*13ef0*/  IMAD.MOV.U32 R230, RZ, RZ, R50 ;  /* 0x000000ffffe67224 */ /* 0x000fc400078e0032 */
[----:B------:R-:W-:Y:S02]  /*13f00*/  IMAD.MOV.U32 R231, RZ, RZ, R51 ;  /* 0x000000ffffe77224 */ /* 0x000fe400078e0033 */
[----:B------:R-:W-:Y:S02]  /*13f10*/  IMAD.MOV.U32 R247, RZ, RZ, R8 ;  /* 0x000000fffff77224 */ /* 0x000fe400078e0008 */
[----:B------:R-:W1:Y:S01]  /*13f20*/  LDTM.x64 R4, tmem[UR11+0xc0] ;  /* 0x0000c00b000479ee */ /* 0x000e620008340000 */
[----:B------:R-:W-:Y:S01]  /*13f30*/  NOP ;  /* 0x0000000000007918 */ /* 0x000fe20000000000 */
[----:B------:R2:W-:Y:S04]  /*13f40*/  @P4 STG.E desc[UR16][R240.64], R237 ;  /* 0x000000edf0004986 */ /* 0x0005e8000c101910 */
[----:B--2---:R-:W2:Y:S01]  /*13f50*/  LDL.LU.64 R240, [R1+0x240] ;  /* 0x0002400001f07983 */ /* 0x004ea20000300a00 */
[----:B------:R-:W-:-:S03]  /*13f60*/  VIADD R233, R3, 0x6 ;  /* 0x0000000603e97836 */ /* 0x000fc60000000000 */
[----:B------:R3:W-:Y:S02]  /*13f70*/  @P3 STG.E desc[UR16][R224.64], R239 ;  /* 0x000000efe0003986 */ /* 0x0007e4000c101910 */
[----:B------:R-:W-:Y:S01]  /*13f80*/  ISETP.LT.AND P4, PT, R233, UR4, !P0 ;  /* 0x00000004e9007c0c */ /* 0x000fe2000c781270 */
[----:B------:R-:W1:Y:S01]  /*13f90*/  LDCU UR4, c[0x0][0x39c] ;  /* 0x00007380ff0477ac */ /* 0x000e620008000800 */
[----:B------:R4:W-:Y:S04]  /*13fa0*/  @P6 STG.E desc[UR16][R248.64], R250 ;  /* 0x000000faf8006986 */ /* 0x0009e8000c101910 */
[----:B------:R1:W-:Y:S04]  /*13fb0*/  @P2 STG.E desc[UR16][R226.64], R243 ;  /* 0x000000f3e2002986 */ /* 0x0003e8000c101910 */
[----:B------:R-:W-:Y:S01]  /*13fc0*/  @P1 STG.E desc[UR16][R228.64], R245 ;  /* 0x000000f5e4001986 */ /* 0x000fe2000c101910 */
[----:B---3--:R-:W-:-:S03]  /*13fd0*/  VIADD R224, R3, 0x7 ;  /* 0x0000000703e07836 */ /* 0x008fc60000000000 */
[----:B----4-:R-:W3:Y:S04]  /*13fe0*/  LDL.LU.64 R248, [R1+0x1d0] ;  /* 0x0001d00001f87983 */ /* 0x010ee80000300a00 */
[----:B------:R-:W3:Y:S01]  /*13ff0*/  LDL.LU R250, [R1+0x20] ;  /* 0x0000200001fa7983 */ /* 0x000ee20000300800 */
[----:B-1----:R-:W-:Y:S01]  /*14000*/  ISETP.LT.AND P3, PT, R224, UR4, !P0 ;  /* 0x00000004e0007c0c */ /* 0x002fe2000c761270 */
[----:B------:R-:W1:Y:S02]  /*14010*/  LDCU UR4, c[0x0][0x39c] ;  /* 0x00007380ff0477ac */ /* 0x000e640008000800 */
[----:B------:R-:W4:Y:S04]  /*14020*/  LDL.LU.64 R226, [R1+0x1c8] ;  /* 0x0001c80001e27983 */ /* 0x000f280000300a00 */
[----:B------:R-:W4:Y:S01]  /*14030*/  LDL.LU R243, [R1+0x24] ;  /* 0x0000240001f37983 */ /* 0x000f220000300800 */
[----:B------:R-:W-:-:S05]  /*14040*/  VIADD R224, R3, 0x8 ;  /* 0x0000000803e07836 */ /* 0x000fca0000000000 */
[----:B-1----:R-:W-:Y:S01]  /*14050*/  ISETP.LT.AND P6, PT, R224, UR4, !P0 ;  /* 0x00000004e0007c0c */ /* 0x002fe2000c7c1270 */
[----:B------:R-:W1:Y:S01]  /*14060*/  LDCU UR4, c[0x0][0x39c] ;  /* 0x00007380ff0477ac */ /* 0x000e620008000800 */
[----:B--2---:R2:W-:Y:S04]  /*14070*/  @P5 STG.E desc[UR16][R240.64], R251 ;  /* 0x000000fbf0005986 */ /* 0x0045e8000c101910 */
[----:B--2---:R-:W2:Y:S04]  /*14080*/  LDL.LU.64 R240, [R1+0x1c0] ;  /* 0x0001c00001f07983 */ /* 0x004ea80000300a00 */
[----:B------:R-:W2:Y:S04]  /*14090*/  LDL.LU R251, [R1+0x28] ;  /* 0x0000280001fb7983 */ /* 0x000ea80000300800 */
[----:B------:R1:W-:Y:S04]  /*140a0*/  @P4 STG.E desc[UR16][R230.64], R247 ;  /* 0x000000f7e6004986 */ /* 0x0003e8000c101910 */
[----:B------:R-:W5:Y:S01]  /*140b0*/  LDL.LU.64 R228, [R1+0x1b8] ;  /* 0x0001b80001e47983 */ /* 0x000f620000300a00 */
[----:B------:R-:W-:-:S03]  /*140c0*/  VIADD R224, R3, 0x9 ;  /* 0x0000000903e07836 */ /* 0x000fc60000000000 */
[----:B-1----:R-:W5:Y:S02]  /*140d0*/  LDL.LU R247, [R1+0x2c] ;  /* 0x00002c0001f77983 */ /* 0x002f640000300800 */
[----:B------:R-:W-:Y:S01]  /*140e0*/  ISETP.LT.AND P2, PT, R224, UR4, !P0 ;  /* 0x00000004e0007c0c */ /* 0x000fe2000c741270 */
[----:B------:R-:W1:Y:S01]  /*140f0*/  LDCU UR4, c[0x0][0x39c] ;  /* 0x00007380ff0477ac */ /* 0x000e620008000800 */
[----:B------:R3:W-:Y:S04]  /*14100*/  @P3 STG.E desc[UR16][R234.64], R246 ;  /* 0x000000f6ea003986 */ /* 0x0007e8000c101910 */
[----:B------:R-:W5:Y:S01]  /*14110*/  LDL.LU.64 R230, [R1+0x1b0] ;  /* 0x0001b00001e67983 */ /* 0x000f620000300a00 */
[----:B------:R-:W-:-:S03]  /*14120*/  VIADD R224, R3, 0xa ;  /* 0x0000000a03e07836 */ /* 0x000fc60000000000 */
[----:B---3--:R-:W3:Y:S02]  /*14130*/  LDL.LU R246, [R1+0x30] ;  /* 0x0000300001f67983 */ /* 0x008ee40000300800 */
[----:B-1----:R-:W-:Y:S02]  /*14140*/  ISETP.LT.AND P1, PT, R224, UR4, !P0 ;  /* 0x00000004e0007c0c */ /* 0x002fe4000c721270 */
[----:B------:R-:W3:Y:S01]  /*14150*/  LDL.LU.64 R234, [R1+0x1a8] ;  /* 0x0001a80001ea7983 */ /* 0x000ee20000300a00 */
[----:B------:R-:W1:Y:S03]  /*14160*/  LDCU UR4, c[0x0][0x39c] ;  /* 0x00007380ff0477ac */ /* 0x000e660008000800 */
[----:B------:R-:W3:Y:S04]  /*14170*/  LDL.LU R245, [R1+0x34] ;  /* 0x0000340001f57983 */ /* 0x000ee80000300800 */
[----:B------:R1:W-:Y:S04]  /*14180*/  @P6 STG.E desc[UR16][R248.64], R250 ;  /* 0x000000faf8006986 */ /* 0x0003e8000c101910 */
[----:B----4-:R4:W-:Y:S04]  /*14190*/  @P2 STG.E desc[UR16][R226.64], R243 ;  /* 0x000000f3e2002986 */ /* 0x0109e8000c101910 */
[----:B-1----:R-:W3:Y:S04]  /*141a0*/  LDL.LU.64 R248, [R1+0x1a0] ;  /* 0x0001a00001f87983 */ /* 0x002ee80000300a00 */
[----:B------:R-:W3:Y:S04]  /*141b0*/  LDL.LU R250, [R1+0x38] ;  /* 0x0000380001fa7983 */ /* 0x000ee80000300800 */
[----:B----4-:R-:W4:Y:S04]  /*141c0*/  LDL.LU.64 R226, [R1+0x198] ;  /* 0x0001980001e27983 */ /* 0x010f280000300a00 */
[----:B------:R-:W4:Y:S01]  /*141d0*/  LDL.LU R243, [R1+0x3c] ;  /* 0x00003c0001f37983 */ /* 0x000f220000300800 */
[----:B------:R-:W-:-:S05]  /*141e0*/  VIADD R224, R3, 0xb ;  /* 0x0000000b03e07836 */ /* 0x000fca0000000000 */
[----:B------:R-:W-:Y:S01]  /*141f0*/  ISETP.LT.AND P5, PT, R224, UR4, !P0 ;  /* 0x00000004e0007c0c */ /* 0x000fe2000c7a1270 */
[----:B------:R-:W1:Y:S01]  /*14200*/  LDCU UR4, c[0x0][0x39c] ;  /* 0x00007380ff0477ac */ /* 0x000e620008000800 */
[C---:B------:R-:W-:Y:S01]  /*14210*/  VIADD R224, R3.reuse, 0xc ;  /* 0x0000000c03e07836 */ /* 0x040fe20000000000 */
[----:B--2---:R2:W-:Y:S04]  /*14220*/  @P1 STG.E desc[UR16][R240.64], R251 ;  /* 0x000000fbf0001986 */ /* 0x0045e8000c101910 */
[----:B--2---:R-:W2:Y:S04]  /*14230*/  LDL.LU.64 R240, [R1+0x190] ;  /* 0x0001900001f07983 */ /* 0x004ea80000300a00 */
[----:B------:R-:W2:Y:S01]  /*14240*/  LDL.LU R251, [R1+0x40] ;  /* 0x0000400001fb7983 */ /* 0x000ea20000300800 */
[----:B-1----:R-:W-:Y:S01]  /*14250*/  ISETP.LT.AND P4, PT, R224, UR4, !P0 ;  /* 0x00000004e0007c0c */ /* 0x002fe2000c781270 */
[----:B------:R-:W1:Y:S01]  /*14260*/  LDCU UR4, c[0x0][0x39c] ;  /* 0x00007380ff0477ac */ /* 0x000e620008000800 */
[----:B------:R-:W-:-:S05]  /*14270*/  VIADD R224, R3, 0xd ;  /* 0x0000000d03e07836 */ /* 0x000fca0000000000 */
[----:B-1----:R-:W-:Y:S01]  /*14280*/  ISETP.LT.AND P3, PT, R224, UR4, !P0 ;  /* 0x00000004e0007c0c */ /* 0x002fe2000c761270 */
[----:B------:R-:W1:Y:S01]  /*14290*/  LDCU UR4, c[0x0][0x39c] ;  /* 0x00007380ff0477ac */ /* 0x000e620008000800 */
[C---:B------:R-:W-:Y:S01]  /*142a0*/  VIADD R224, R3.reuse, 0xe ;  /* 0x0000000e03e07836 */ /* 0x040fe20000000000 */
[----:B-----5:R5:W-:Y:S04]  /*142b0*/  @P5 STG.E desc[UR16][R228.64], R247 ;  /* 0x000000f7e4005986 */ /* 0x020be8000c101910 */
[----:B-----5:R-:W5:Y:S01]  /*142c0*/  LDL.LU.64 R228, [R1+0x188] ;  /* 0x0001880001e47983 */ /* 0x020f620000300a00 */
[----:B-1----:R-:W-:Y:S01]  /*142d0*/  ISETP.LT.AND P6, PT, R224, UR4, !P0 ;  /* 0x00000004e0007c0c */ /* 0x002fe2000c7c1270 */
[----:B------:R-:W1:Y:S02]  /*142e0*/  LDCU UR4, c[0x0][0x39c] ;  /* 0x00007380ff0477ac */ /* 0x000e640008000800 */
[----:B------:R-:W5:Y:S01]  /*142f0*/  LDL.LU R247, [R1+0x44] ;  /* 0x0000440001f77983 */ /* 0x000f620000300800 */
[----:B------:R-:W-:-:S03]  /*14300*/  VIADD R224, R3, 0xf ;  /* 0x0000000f03e07836 */ /* 0x000fc60000000000 */
[----:B---3--:R3:W-:Y:S04]  /*14310*/  @P4 STG.E desc[UR16][R230.64], R246 ;  /* 0x000000f6e6004986 */ /* 0x0087e8000c101910 */
[----:B---3--:R-:W3:Y:S01]  /*14320*/  LDL.LU.64 R230, [R1+0x180] ;  /* 0x0001800001e67983 */ /* 0x008ee20000300a00 */
[----:B-1----:R-:W-:Y:S01]  /*14330*/  ISETP.LT.AND P2, PT, R224, UR4, !P0 ;  /* 0x00000004e0007c0c */ /* 0x002fe2000c741270 */
[----:B------:R-:W1:Y:S02]  /*14340*/  LDCU UR4, c[0x0][0x39c] ;  /* 0x00007380ff0477ac */ /* 0x000e640008000800 */
[----:B------:R-:W3:Y:S01]  /*14350*/  LDL.LU R246, [R1+0x48] ;  /* 0x0000480001f67983 */ /* 0x000ee20000300800 */
[----:B------:R-:W-:-:S03]  /*14360*/  VIADD R224, R3, 0x10 ;  /* 0x0000001003e07836 */ /* 0x000fc60000000000 */
[----:B------:R1:W-:Y:S02]  /*14370*/  @P3 STG.E desc[UR16][R234.64], R245 ;  /* 0x000000f5ea003986 */ /* 0x0003e4000c101910 */
        /* <DEDUP_REMOVED lines=10> */
[----:B------:R-:W-:-:S03]  /*14420*/  VIADD R224, R3, 0x11 ;  /* 0x0000001103e07836 */ /* 0x000fc60000000000 */
[----:B--2---:R1:W-:Y:S04]  /*14430*/  @P1 STG.E desc[UR16][R240.64], R251 ;  /* 0x000000fbf0001986 */ /* 0x0043e8000c101910 */
[----:B-1----:R-:W2:Y:S04]  /*14440*/  LDL.LU.64 R240, [R1+0x160] ;  /* 0x0001600001f07983 */ /* 0x002ea80000300a00 */
[----:B------:R-:W2:Y:S01]  /*14450*/  LDL.LU R251, [R1+0x58] ;  /* 0x0000580001fb7983 */ /* 0x000ea20000300800 */
[----:B------:R-:W-:Y:S01]  /*14460*/  ISETP.LT.AND P5, PT, R224, UR4, !P0 ;  /* 0x00000004e0007c0c */ /* 0x000fe2000c7a1270 */
[----:B------:R-:W1:Y:S01]  /*14470*/  LDCU UR4, c[0x0][0x39c] ;  /* 0x00007380ff0477ac */ /* 0x000e620008000800 */
[----:B------:R-:W-:-:S05]  /*14480*/  VIADD R224, R3, 0x12 ;  /* 0x0000001203e07836 */ /* 0x000fca0000000000 */
        /* <DEDUP_REMOVED lines=24> */
[----:B----4-:R-:W-:Y:S04]  /*14610*/  @P2 STG.E desc[UR16][R226.64], R243 ;  /* 0x000000f3e2002986 */ /* 0x010fe8000c101910 */
[----:B-1----:R-:W4:Y:S04]  /*14620*/  LDL.LU.64 R248, [R1+0x140] ;  /* 0x0001400001f87983 */ /* 0x002f280000300a00 */
        /* <DEDUP_REMOVED lines=24> */
[----:B-1----:R-:W-:Y:S01]  /*147b0*/  ISETP.LT.AND P5, PT, R224, UR4, !P0 ;  /* 0x00000004e0007c0c */ /* 0x002fe2000c7a1270 */
[----:B------:R-:W1:Y:S01]  /*147c0*/  LDCU UR4, c[0x0][0x39c] ;  /* 0x00007380ff0477ac */ /* 0x000e620008000800 */
[C---:B-----5:R-:W-:Y:S01]  /*147d0*/  VIADD R228, R3.reuse, 0x1e ;  /* 0x0000001e03e47836 */ /* 0x060fe20000000000 */
[----:B---3--:R3:W-:Y:S04]  /*147e0*/  @P4 STG.E desc[UR16][R230.64], R246 ;  /* 0x000000f6e6004986 */ /* 0x0087e8000c101910 */
[----:B------:R-:W5:Y:S04]  /*147f0*/  LDL.LU.64 R224, [R1+0x130] ;  /* 0x0001300001e07983 */ /* 0x000f680000300a00 */
[----:B------:R-:W5:Y:S01]  /*14800*/  LDL.LU R239, [R1+0x70] ;  /* 0x0000700001ef7983 */ /* 0x000f620000300800 */
[----:B---3--:R-:W-:-:S03]  /*14810*/  VIADD R230, R3, 0x1f ;  /* 0x0000001f03e67836 */ /* 0x008fc60000000000 */
[----:B------:R-:W3:Y:S01]  /*14820*/  LDL.LU.64 R226, [R1+0x128] ;  /* 0x0001280001e27983 */ /* 0x000ee20000300a00 */
[----:B-1----:R-:W-:Y:S01]  /*14830*/  ISETP.LT.AND P4, PT, R228, UR4, !P0 ;  /* 0x00000004e4007c0c */ /* 0x002fe2000c781270 */
[----:B------:R-:W1:Y:S02]  /*14840*/  LDCU UR4, c[0x0][0x39c] ;  /* 0x00007380ff0477ac */ /* 0x000e640008000800 */
[----:B------:R-:W3:Y:S04]  /*14850*/  LDL.LU R246, [R1+0x74] ;  /* 0x0000740001f67983 */ /* 0x000ee80000300800 */
[----:B------:R-:W3:Y:S04]  /*14860*/  LDL.LU.64 R228, [R1+0x120] ;  /* 0x0001200001e47983 */ /* 0x000ee80000300a00 */
[----:B------:R4:W-:Y:S04]  /*14870*/  @P3 STG.E desc[UR16][R234.64], R245 ;  /* 0x000000f5ea003986 */ /* 0x0009e8000c101910 */
[----:B------:R-:W3:Y:S01]  /*14880*/  LDL.LU R247, [R1+0x78] ;  /* 0x0000780001f77983 */ /* 0x000ee20000300800 */
[----:B-1----:R-:W-:-:S03]  /*14890*/  ISETP.LT.AND P3, PT, R230, UR4, !P0 ;  /* 0x00000004e6007c0c */ /* 0x002fc6000c761270 */
[----:B----4-:R1:W-:Y:S01]  /*148a0*/  @P6 STG.E desc[UR16][R248.64], R250 ;  /* 0x000000faf8006986 */ /* 0x0103e2000c101910 */
[----:B------:R-:W4:Y:S03]  /*148b0*/  LDCU UR4, c[0x0][0x39c] ;  /* 0x00007380ff0477ac */ /* 0x000f260008000800 */
[----:B------:R-:W3:Y:S04]  /*148c0*/  LDL.LU.64 R230, [R1+0x118] ;  /* 0x0001180001e67983 */ /* 0x000ee80000300a00 */
[----:B------:R-:W3:Y:S04]  /*148d0*/  LDL.LU R245, [R1+0x7c] ;  /* 0x00007c0001f57983 */ /* 0x000ee80000300800 */
[----:B------:R-:W3:Y:S04]  /*148e0*/  LDL.LU.64 R234, [R1+0x110] ;  /* 0x0001100001ea7983 */ /* 0x000ee80000300a00 */
[----:B------:R-:W3:Y:S04]  /*148f0*/  LDL.LU R243, [R1+0x80] ;  /* 0x0000800001f37983 */ /* 0x000ee80000300800 */
[----:B-1----:R-:W3:Y:S04]  /*14900*/  LDL.LU.64 R248, [R1+0x108] ;  /* 0x0001080001f87983 */ /* 0x002ee80000300a00 */
[----:B------:R-:W3:Y:S04]  /*14910*/  LDL.LU R237, [R1+0x84] ;  /* 0x0000840001ed7983 */ /* 0x000ee80000300800 */
[----:B--2---:R1:W-:Y:S04]  /*14920*/  @P2 STG.E desc[UR16][R240.64], R251 ;  /* 0x000000fbf0002986 */ /* 0x0043e8000c101910 */
[----:B-1----:R-:W2:Y:S04]  /*14930*/  LDL.LU R240, [R1+0x238] ;  /* 0x0002380001f07983 */ /* 0x002ea80000300800 */
[----:B------:R-:W2:Y:S04]  /*14940*/  LDL.LU.64 R250, [R1+0x100] ;  /* 0x0001000001fa7983 */ /* 0x000ea80000300a00 */
[----:B------:R-:W2:Y:S01]  /*14950*/  LDL.LU R241, [R1+0x88] ;  /* 0x0000880001f17983 */ /* 0x000ea20000300800 */
[----:B------:R-:W-:-:S05]  /*14960*/  VIADD R233, R3, 0x20 ;  /* 0x0000002003e97836 */ /* 0x000fca0000000000 */
[----:B----4-:R-:W-:Y:S01]  /*14970*/  ISETP.LT.AND P6, PT, R233, UR4, !P0 ;  /* 0x00000004e9007c0c */ /* 0x010fe2000c7c1270 */
[----:B------:R-:W1:Y:S01]  /*14980*/  LDCU UR4, c[0x0][0x39c] ;  /* 0x00007380ff0477ac */ /* 0x000e620008000800 */
[----:B------:R-:W-:-:S05]  /*14990*/  VIADD R233, R3, 0x21 ;  /* 0x0000002103e97836 */ /* 0x000fca0000000000 */
[----:B-1----:R-:W-:Y:S01]  /*149a0*/  ISETP.LT.AND P2, PT, R233, UR4, !P0 ;  /* 0x00000004e9007c0c */ /* 0x002fe2000c741270 */
[----:B------:R-:W1:Y:S01]  /*149b0*/  LDCU UR4, c[0x0][0x39c] ;  /* 0x00007380ff0477ac */ /* 0x000e620008000800 */
[----:B------:R-:W-:Y:S01]  /*149c0*/  VIADD R233, R3, 0x22 ;  /* 0x0000002203e97836 */ /* 0x000fe20000000000 */
[----:B-----5:R4:W-:Y:S04]  /*149d0*/  @P1 STG.E desc[UR16][R224.64], R239 ;  /* 0x000000efe0001986 */ /* 0x0209e8000c101910 */
[----:B-1----:R-:W-:Y:S01]  /*149e0*/  ISETP.LT.AND P1, PT, R233, UR4, !P0 ;  /* 0x00000004e9007c0c */ /* 0x002fe2000c721270 */
[----:B------:R-:W1:Y:S01]  /*149f0*/  LDCU UR4, c[0x0][0x39c] ;  /* 0x00007380ff0477ac */ /* 0x000e620008000800 */
[----:B---3--:R3:W-:Y:S04]  /*14a00*/  @P5 STG.E desc[UR16][R226.64], R246 ;  /* 0x000000f6e2005986 */ /* 0x0087e8000c101910 */
[----:B----4-:R-:W4:Y:S04]  /*14a10*/  LDL.LU.64 R224, [R1+0x230] ;  /* 0x0002300001e07983 */ /* 0x010f280000300a00 */
[----:B------:R-:W5:Y:S04]  /*14a20*/  LDL.LU R239, [R1+0x8c] ;  /* 0x00008c0001ef7983 */ /* 0x000f680000300800 */
[----:B---3--:R-:W3:Y:S04]  /*14a30*/  LDL.LU.64 R226, [R1+0x228] ;  /* 0x0002280001e27983 */ /* 0x008ee80000300a00 */
[----:B------:R-:W3:Y:S04]  /*14a40*/  LDL.LU R246, [R1+0x220] ;  /* 0x0002200001f67983 */ /* 0x000ee80000300800 */
[----:B------:R1:W-:Y:S04]  /*14a50*/  @P4 STG.E desc[UR16][R228.64], R247 ;  /* 0x000000f7e4004986 */ /* 0x0003e8000c101910 */
[----:B------:R1:W-:Y:S04]  /*14a60*/  @P3 STG.E desc[UR16][R230.64], R245 ;  /* 0x000000f5e6003986 */ /* 0x0003e8000c101910 */
[----:B-1----:R-:W3:Y:S04]  /*14a70*/  LDL.LU.64 R228, [R1+0x218] ;  /* 0x0002180001e47983 */ /* 0x002ee80000300a00 */
[----:B------:R-:W3:Y:S04]  /*14a80*/  LDL.LU R247, [R1+0x90] ;  /* 0x0000900001f77983 */ /* 0x000ee80000300800 */
[----:B------:R-:W3:Y:S04]  /*14a90*/  LDL.LU.64 R230, [R1+0x210] ;  /* 0x0002100001e67983 */ /* 0x000ee80000300a00 */
[----:B------:R-:W3:Y:S04]  /*14aa0*/  LDL.LU R245, [R1+0x94] ;  /* 0x0000940001f57983 */ /* 0x000ee80000300800 */
[----:B------:R1:W-:Y:S04]  /*14ab0*/  @P6 STG.E desc[UR16][R234.64], R243 ;  /* 0x000000f3ea006986 */ /* 0x0003e8000c101910 */
[----:B------:R1:W-:Y:S04]  /*14ac0*/  @P2 STG.E desc[UR16][R248.64], R237 ;  /* 0x000000edf8002986 */ /* 0x0003e8000c101910 */
[----:B-1----:R-:W3:Y:S04]  /*14ad0*/  LDL.LU R234, [R1+0x208] ;  /* 0x0002080001ea7983 */ /* 0x002ee80000300800 */
[----:B------:R-:W3:Y:S04]  /*14ae0*/  LDL.LU R243, [R1+0x98] ;  /* 0x0000980001f37983 */ /* 0x000ee80000300800 */
[----:B------:R-:W3:Y:S04]  /*14af0*/  LDL.LU.64 R248, [R1+0x200] ;  /* 0x0002000001f87983 */ /* 0x000ee80000300a00 */
[----:B--2---:R1:W-:Y:S04]  /*14b00*/  @P1 STG.E desc[UR16][R250.64], R241 ;  /* 0x000000f1fa001986 */ /* 0x0043e8000c101910 */
[----:B-1----:R-:W5:Y:S01]  /*14b10*/  LDL.LU.64 R250, [R1+0x1f8] ;  /* 0x0001f80001fa7983 */ /* 0x002f620000300a00 */
[----:B------:R-:W-:-:S03]  /*14b20*/  VIADD R233, R3, 0x23 ;  /* 0x0000002303e97836 */ /* 0x000fc60000000000 */
[----:B------:R-:W2:Y:S02]  /*14b30*/  LDL.LU R241, [R1+0x9c] ;  /* 0x00009c0001f17983 */ /* 0x000ea40000300800 */
        /* <DEDUP_REMOVED lines=22> */
[----:B-----5:R-:W5:Y:S04]  /*14ca0*/  LDL.LU R239, [R1+0xa0] ;  /* 0x0000a00001ef7983 */ /* 0x020f680000300800 */
[----:B------:R-:W2:Y:S04]  /*14cb0*/  LDL.LU R237, [R1+0xa4] ;  /* 0x0000a40001ed7983 */ /* 0x000ea80000300800 */
[----:B------:R-:W2:Y:S04]  /*14cc0*/  LDL.LU R235, [R1+0xa8] ;  /* 0x0000a80001eb7983 */ /* 0x000ea80000300800 */
[----:B------:R-:W2:Y:S04]  /*14cd0*/  LDL.LU R233, [R1+0xac] ;  /* 0x0000ac0001e97983 */ /* 0x000ea80000300800 */
[----:B------:R-:W2:Y:S04]  /*14ce0*/  LDL.LU R251, [R1+0xfc] ;  /* 0x0000fc0001fb7983 */ /* 0x000ea80000300800 */
[----:B---3--:R-:W3:Y:S01]  /*14cf0*/  LDL.LU R247, [R1+0x1f4] ;  /* 0x0001f40001f77983 */ /* 0x008ee20000300800 */
[----:B------:R-:W-:-:S03]  /*14d00*/  VIADD R250, R3, 0x2a ;  /* 0x0000002a03fa7836 */ /* 0x000fc60000000000 */
[----:B------:R-:W2:Y:S02]  /*14d10*/  LDL.LU R249, [R1+0xf8] ;  /* 0x0000f80001f97983 */ /* 0x000ea40000300800 */
[----:B-1----:R-:W-:Y:S01]  /*14d20*/  ISETP.LT.AND P4, PT, R250, UR4, !P0 ;  /* 0x00000004fa007c0c */ /* 0x002fe2000c781270 */
[----:B------:R-:W1:Y:S01]  /*14d30*/  LDCU UR4, c[0x0][0x39c] ;  /* 0x00007380ff0477ac */ /* 0x000e620008000800 */
[----:B------:R-:W2:Y:S04]  /*14d40*/  LDL.LU R250, [R1+0xf4] ;  /* 0x0000f40001fa7983 */ /* 0x000ea80000300800 */
[----:B---3--:R3:W-:Y:S04]  /*14d50*/  @P3 STG.E desc[UR16][R246.64], R245 ;  /* 0x000000f5f6003986 */ /* 0x0087e8000c101910 */
[----:B---3--:R-:W3:Y:S01]  /*14d60*/  LDL.LU R245, [R1+0x1f0] ;  /* 0x0001f00001f57983 */ /* 0x008ee20000300800 */
[----:B------:R-:W-:-:S03]  /*14d70*/  VIADD R248, R3, 0x2b ;  /* 0x0000002b03f87836 */ /* 0x000fc60000000000 */
[----:B------:R-:W2:Y:S02]  /*14d80*/  LDL.LU R247, [R1+0xf0] ;  /* 0x0000f00001f77983 */ /* 0x000ea40000300800 */
[----:B-1----:R-:W-:Y:S01]  /*14d90*/  ISETP.LT.AND P3, PT, R248, UR4, !P0 ;  /* 0x00000004f8007c0c */ /* 0x002fe2000c761270 */
[----:B------:R-:W1:Y:S01]  /*14da0*/  LDCU UR4, c[0x0][0x39c] ;  /* 0x00007380ff0477ac */ /* 0x000e620008000800 */
[----:B------:R-:W2:Y:S04]  /*14db0*/  LDL.LU R248, [R1+0xec] ;  /* 0x0000ec0001f87983 */ /* 0x000ea80000300800 */
[----:B---3--:R3:W-:Y:S04]  /*14dc0*/  @P6 STG.E desc[UR16][R244.64], R243 ;  /* 0x000000f3f4006986 */ /* 0x0087e8000c101910 */
[----:B---3--:R-:W2:Y:S01]  /*14dd0*/  LDL.LU R243, [R1+0x1ec] ;  /* 0x0001ec0001f37983 */ /* 0x008ea20000300800 */
[----:B------:R-:W-:-:S03]  /*14de0*/  VIADD R246, R3, 0x2c ;  /* 0x0000002c03f67836 */ /* 0x000fc60000000000 */
[----:B------:R-:W3:Y:S02]  /*14df0*/  LDL.LU R245, [R1+0xe8] ;  /* 0x0000e80001f57983 */ /* 0x000ee40000300800 */
[----:B-1----:R-:W-:Y:S01]  /*14e00*/  ISETP.LT.AND P6, PT, R246, UR4, !P0 ;  /* 0x00000004f6007c0c */ /* 0x002fe2000c7c1270 */
[----:B------:R-:W1:Y:S01]  /*14e10*/  LDCU UR4, c[0x0][0x39c] ;  /* 0x00007380ff0477ac */ /* 0x000e620008000800 */
[----:B------:R-:W3:Y:S04]  /*14e20*/  LDL.LU R246, [R1+0xe4] ;  /* 0x0000e40001f67983 */ /* 0x000ee80000300800 */
[----:B--2---:R2:W-:Y:S04]  /*14e30*/  @P2 STG.E desc[UR16][R242.64], R241 ;  /* 0x000000f1f2002986 */ /* 0x0045e8000c101910 */
[----:B--2---:R-:W5:Y:S01]  /*14e40*/  LDL.LU R241, [R1+0x1e8] ;  /* 0x0001e80001f17983 */ /* 0x004f620000300800 */
[----:B------:R-:W-:-:S03]  /*14e50*/  VIADD R244, R3, 0x2d ;  /* 0x0000002d03f47836 */ /* 0x000fc60000000000 */
[----:B------:R-:W2:Y:S02]  /*14e60*/  LDL.LU R243, [R1+0xe0] ;  /* 0x0000e00001f37983 */ /* 0x000ea40000300800 */
[----:B-1----:R-:W-:Y:S01]  /*14e70*/  ISETP.LT.AND P2, PT, R244, UR4, !P0 ;  /* 0x00000004f4007c0c */ /* 0x002fe2000c741270 */
[----:B------:R-:W1:Y:S01]  /*14e80*/  LDCU UR4, c[0x0][0x39c] ;  /* 0x00007380ff0477ac */ /* 0x000e620008000800 */
[----:B------:R-:W2:Y:S04]  /*14e90*/  LDL.LU R244, [R1+0xdc] ;  /* 0x0000dc0001f47983 */ /* 0x000ea80000300800 */
[----:B-----5:R5:W-:Y:S04]  /*14ea0*/  @P1 STG.E desc[UR16][R240.64], R239 ;  /* 0x000000eff0001986 */ /* 0x020be8000c101910 */
[----:B-----5:R-:W5:Y:S01]  /*14eb0*/  LDL.LU R239, [R1+0x1e4] ;  /* 0x0001e40001ef7983 */ /* 0x020f620000300800 */
        /* <DEDUP_REMOVED lines=11> */
[----:B------:R-:W2:Y:S01]  /*14f70*/  LDL.LU R240, [R1+0xcc] ;  /* 0x0000cc0001f07983 */ /* 0x000ea20000300800 */
[----:B------:R-:W-:-:S03]  /*14f80*/  VIADD R238, R3, 0x30 ;  /* 0x0000003003ee7836 */ /* 0x000fc60000000000 */
[----:B-----5:R5:W-:Y:S04]  /*14f90*/  @P4 STG.E desc[UR16][R236.64], R235 ;  /* 0x000000ebec004986 */ /* 0x020be8000c101910 */
[----:B-----5:R-:W5:Y:S01]  /*14fa0*/  LDL.LU R235, [R1+0x1dc] ;  /* 0x0001dc0001eb7983 */ /* 0x020f620000300800 */
[----:B-1----:R-:W-:Y:S01]  /*14fb0*/  ISETP.LT.AND P4, PT, R238, UR4, !P0 ;  /* 0x00000004ee007c0c */ /* 0x002fe2000c781270 */
[----:B------:R-:W1:Y:S01]  /*14fc0*/  LDCU UR4, c[0x0][0x39c] ;  /* 0x00007380ff0477ac */ /* 0x000e620008000800 */
[C---:B------:R-:W-:Y:S01]  /*14fd0*/  VIADD R236, R3.reuse, 0x31 ;  /* 0x0000003103ec7836 */ /* 0x040fe20000000000 */
[----:B------:R-:W2:Y:S04]  /*14fe0*/  LDL.LU R237, [R1+0xc8] ;  /* 0x0000c80001ed7983 */ /* 0x000ea80000300800 */
[----:B------:R-:W2:Y:S04]  /*14ff0*/  LDL.LU R238, [R1+0xc4] ;  /* 0x0000c40001ee7983 */ /* 0x000ea80000300800 */
[----:B-----5:R5:W-:Y:S01]  /*15000*/  @P3 STG.E desc[UR16][R234.64], R233 ;  /* 0x000000e9ea003986 */ /* 0x020be2000c101910 */
[----:B-1----:R-:W-:Y:S01]  /*15010*/  ISETP.LT.AND P3, PT, R236, UR4, !P0 ;  /* 0x00000004ec007c0c */ /* 0x002fe2000c761270 */
[----:B------:R-:W1:Y:S02]  /*15020*/  LDCU UR4, c[0x0][0x39c] ;  /* 0x00007380ff0477ac */ /* 0x000e640008000800 */
[----:B-----5:R-:W5:Y:S04]  /*15030*/  LDL.LU R233, [R1+0x1d8] ;  /* 0x0001d80001e97983 */ /* 0x020f680000300800 */
[----:B------:R-:W4:Y:S04]  /*15040*/  LDL.LU R235, [R1+0xc0] ;  /* 0x0000c00001eb7983 */ /* 0x000f280000300800 */
[----:B------:R-:W5:Y:S01]  /*15050*/  LDL.LU R236, [R1+0xb0] ;  /* 0x0000b00001ec7983 */ /* 0x000f620000300800 */
[----:B------:R-:W-:-:S03]  /*15060*/  VIADD R234, R3, 0x32 ;  /* 0x0000003203ea7836 */ /* 0x000fc60000000000 */
[----:B-----5:R5:W-:Y:S02]  /*15070*/  @P6 STG.E desc[UR16][R232.64], R236 ;  /* 0x000000ece8006986 */ /* 0x020be4000c101910 */
[----:B-1----:R-:W-:Y:S01]  /*15080*/  ISETP.LT.AND P6, PT, R234, UR4, !P0 ;  /* 0x00000004ea007c0c */ /* 0x002fe2000c7c1270 */
[----:B------:R-:W1:Y:S01]  /*15090*/  LDCU UR4, c[0x0][0x39c] ;  /* 0x00007380ff0477ac */ /* 0x000e620008000800 */
[----:B-----5:R-:W5:Y:S04]  /*150a0*/  LDL.LU R232, [R1+0xb8] ;  /* 0x0000b80001e87983 */ /* 0x020f680000300800 */
[----:B------:R-:W2:Y:S04]  /*150b0*/  LDL.LU R233, [R1+0xbc] ;  /* 0x0000bc0001e97983 */ /* 0x000ea80000300800 */
[----:B------:R-:W2:Y:S01]  /*150c0*/  LDL.LU R234, [R1+0xb4] ;  /* 0x0000b40001ea7983 */ /* 0x000ea20000300800 */
[----:B------:R-:W-:-:S03]  /*150d0*/  VIADD R236, R3, 0x33 ;  /* 0x0000003303ec7836 */ /* 0x000fc60000000000 */
[----:B--2---:R2:W-:Y:S02]  /*150e0*/  @P2 STG.E desc[UR16][R230.64], R234 ;  /* 0x000000eae6002986 */ /* 0x0045e4000c101910 */
[----:B-1----:R-:W-:Y:S01]  /*150f0*/  ISETP.LT.AND P2, PT, R236, UR4, !P0 ;  /* 0x00000004ec007c0c */ /* 0x002fe2000c741270 */
[----:B------:R-:W1:Y:S01]  /*15100*/  LDCU UR4, c[0x0][0x39c] ;  /* 0x00007380ff0477ac */ /* 0x000e620008000800 */
[----:B-----5:R5:W-:Y:S01]  /*15110*/  @P1 STG.E desc[UR16][R228.64], R232 ;  /* 0x000000e8e4001986 */ /* 0x020be2000c101910 */
[----:B--2---:R-:W-:-:S05]  /*15120*/  VIADD R234, R3, 0x34 ;  /* 0x0000003403ea7836 */ /* 0x004fca0000000000 */
[----:B-1----:R-:W-:Y:S01]  /*15130*/  ISETP.LT.AND P1, PT, R234, UR4, !P0 ;  /* 0x00000004ea007c0c */ /* 0x002fe2000c721270 */
[----:B------:R-:W1:Y:S01]  /*15140*/  LDCU UR4, c[0x0][0x39c] ;  /* 0x00007380ff0477ac */ /* 0x000e620008000800 */
[C---:B-----5:R-:W-:Y:S01]  /*15150*/  VIADD R232, R3.reuse, 0x35 ;  /* 0x0000003503e87836 */ /* 0x060fe20000000000 */
[----:B------:R2:W-:Y:S01]  /*15160*/  @P5 STG.E desc[UR16][R226.64], R233 ;  /* 0x000000e9e2005986 */ /* 0x0005e2000c101910 */
[----:B------:R-:W-:-:S03]  /*15170*/  VIADD R230, R3, 0x36 ;  /* 0x0000003603e67836 */ /* 0x000fc60000000000 */
[----:B-1----:R-:W-:Y:S01]  /*15180*/  ISETP.LT.AND P5, PT, R232, UR4, !P0 ;  /* 0x00000004e8007c0c */ /* 0x002fe2000c7a1270 */
[----:B------:R-:W1:Y:S01]  /*15190*/  LDCU UR4, c[0x0][0x39c] ;  /* 0x00007380ff0477ac */ /* 0x000e620008000800 */
[----:B----4-:R4:W-:Y:S01]  /*151a0*/  @P4 STG.E desc[UR16][R224.64], R235 ;  /* 0x000000ebe0004986 */ /* 0x0109e2000c101910 */
[C---:B------:R-:W-:Y:S01]  /*151b0*/  VIADD R228, R3.reuse, 0x37 ;  /* 0x0000003703e47836 */ /* 0x040fe20000000000 */
[----:B-1----:R-:W-:Y:S01]  /*151c0*/  ISETP.LT.AND P4, PT, R230, UR4, !P0 ;  /* 0x00000004e6007c0c */ /* 0x002fe2000c781270 */
[----:B------:R-:W1:Y:S01]  /*151d0*/  LDCU UR4, c[0x0][0x39c] ;  /* 0x00007380ff0477ac */ /* 0x000e620008000800 */
[----:B------:R5:W-:Y:S01]  /*151e0*/  @P3 STG.E desc[UR16][R222.64], R238 ;  /* 0x000000eede003986 */ /* 0x000be2000c101910 */
[C---:B--2---:R-:W-:Y:S01]  /*151f0*/  VIADD R226, R3.reuse, 0x38 ;  /* 0x0000003803e27836 */ /* 0x044fe20000000000 */
[----:B-1----:R-:W-:Y:S01]  /*15200*/  ISETP.LT.AND P3, PT, R228, UR4, !P0 ;  /* 0x00000004e4007c0c */ /* 0x002fe2000c761270 */
[----:B------:R-:W1:Y:S01]  /*15210*/  LDCU UR4, c[0x0][0x39c] ;  /* 0x00007380ff0477ac */ /* 0x000e620008000800 */
[----:B------:R2:W-:Y:S01]  /*15220*/  @P6 STG.E desc[UR16][R220.64], R237 ;  /* 0x000000eddc006986 */ /* 0x0005e2000c101910 */
[C---:B----4-:R-:W-:Y:S01]  /*15230*/  VIADD R224, R3.reuse, 0x39 ;  /* 0x0000003903e07836 */ /* 0x050fe20000000000 */
[----:B-1----:R-:W-:Y:S01]  /*15240*/  ISETP.LT.AND P6, PT, R226, UR4, !P0 ;  /* 0x00000004e2007c0c */ /* 0x002fe2000c7c1270 */
[----:B------:R-:W1:Y:S01]  /*15250*/  LDCU UR4, c[0x0][0x39c] ;  /* 0x00007380ff0477ac */ /* 0x000e620008000800 */
[----:B------:R4:W-:Y:S01]  /*15260*/  @P2 STG.E desc[UR16][R218.64], R240 ;  /* 0x000000f0da002986 */ /* 0x0009e2000c101910 */
[C---:B-----5:R-:W-:Y:S01]  /*15270*/  VIADD R222, R3.reuse, 0x3a ;  /* 0x0000003a03de7836 */ /* 0x060fe20000000000 */
        /* <DEDUP_REMOVED lines=18> */
[----:B------:R-:W-:Y:S01]  /*153a0*/  @P6 STG.E desc[UR16][R208.64], R243 ;  /* 0x000000f3d0006986 */ /* 0x000fe2000c101910 */
[C---:B----4-:R-:W-:Y:S01]  /*153b0*/  VIADD R212, R3.reuse, 0x3f ;  /* 0x0000003f03d47836 */ /* 0x050fe20000000000 */
[----:B-1----:R-:W-:Y:S01]  /*153c0*/  ISETP.LT.AND P6, PT, R214, UR4, !P0 ;  /* 0x00000004d6007c0c */ /* 0x002fe2000c7c1270 */
[----:B------:R-:W1:Y:S01]  /*153d0*/  LDCU UR4, c[0x0][0x39c] ;  /* 0x00007380ff0477ac */ /* 0x000e620008000800 */
[----:B---3--:R2:W-:Y:S01]  /*153e0*/  @P2 STG.E desc[UR16][R206.64], R246 ;  /* 0x000000f6ce002986 */ /* 0x0085e2000c101910 */
[----:B-----5:R-:W-:-:S03]  /*153f0*/  VIADD R210, R3, 0x40 ;  /* 0x0000004003d27836 */ /* 0x020fc60000000000 */
[----:B------:R3:W-:Y:S02]  /*15400*/  @P1 STG.E desc[UR16][R204.64], R245 ;  /* 0x000000f5cc001986 */ /* 0x0007e4000c101910 */
[----:B------:R-:W-:Y:S01]  /*15410*/  ISETP.LT.AND P1, PT, R210, UR6, !P0 ;  /* 0x00000006d2007c0c */ /* 0x000fe2000c721270 */
[----:B------:R-:W4:Y:S01]  /*15420*/  LDCU UR6, c[0x0][0x39c] ;  /* 0x00007380ff0677ac */ /* 0x000f220008000800 */
[----:B-1----:R-:W-:Y:S01]  /*15430*/  ISETP.LT.AND P2, PT, R212, UR4, !P0 ;  /* 0x00000004d4007c0c */ /* 0x002fe2000c741270 */
[----:B------:R-:W1:Y:S01]  /*15440*/  LDCU UR4, c[0x0][0x39c] ;  /* 0x00007380ff0477ac */ /* 0x000e620008000800 */
[----:B--2---:R-:W-:Y:S01]  /*15450*/  VIADD R207, R252, UR5 ;  /* 0x00000005fccf7c36 */ /* 0x004fe20008000000 */
[----:B------:R2:W-:Y:S01]  /*15460*/  @P5 STG.E desc[UR16][R202.64], R248 ;  /* 0x000000f8ca005986 */ /* 0x0005e2000c101910 */
[----:B------:R-:W-:-:S03]  /*15470*/  VIADD R206, R3, 0x43 ;  /* 0x0000004303ce7836 */ /* 0x000fc60000000000 */
[----:B------:R5:W-:Y:S01]  /*15480*/  @P4 STG.E desc[UR16][R200.64], R247 ;  /* 0x000000f7c8004986 */ /* 0x000be2000c101910 */
[----:B------:R-:W-:-:S03]  /*15490*/  VIADD R209, R3, 0x41 ;  /* 0x0000004103d17836 */ /* 0x000fc60000000000 */
[----:B------:R4:W-:Y:S01]  /*154a0*/  @P3 STG.E desc[UR16][R198.64], R250 ;  /* 0x000000fac6003986 */ /* 0x0009e2000c101910 */
[C---:B---3--:R-:W-:Y:S01]  /*154b0*/  LEA R204, P3, R207.reuse, R2, 0x2 ;  /* 0x00000002cfcc7211 */ /* 0x048fe200078610ff */
[----:B--2---:R-:W-:-:S03]  /*154c0*/  VIADD R203, R207, UR5 ;  /* 0x00000005cfcb7c36 */ /* 0x004fc60008000000 */
[----:B------:R-:W-:Y:S02]  /*154d0*/  LEA.HI.X.SX32 R205, R207, R0, 0x2, P3 ;  /* 0x00000000cfcd7211 */ /* 0x000fe400018f16ff */
[----:B------:R-:W-:Y:S01]  /*154e0*/  ISETP.LT.AND P5, PT, R209, UR7, !P0 ;  /* 0x00000007d1007c0c */ /* 0x000fe2000c7a1270 */
[----:B------:R-:W2:Y:S01]  /*154f0*/  LDCU UR7, c[0x0][0x39c] ;  /* 0x00007380ff0777ac */ /* 0x000ea20008000800 */
[----:B-1----:R-:W-:Y:S01]  /*15500*/  ISETP.LT.AND P3, PT, R206, UR4, !P0 ;  /* 0x00000004ce007c0c */ /* 0x002fe2000c761270 */
[----:B-----5:R-:W-:Y:S01]  /*15510*/  VIADD R201, R3, 0x44 ;  /* 0x0000004403c97836 */ /* 0x020fe20000000000 */
[----:B------:R-:W1:Y:S01]  /*15520*/  LDCU UR4, c[0x0][0x39c] ;  /* 0x00007380ff0477ac */ /* 0x000e620008000800 */
[----:B------:R3:W-:Y:S01]  /*15530*/  @P6 STG.E desc[UR16][R196.64], R249 ;  /* 0x000000f9c4006986 */ /* 0x0007e2000c101910 */
[----:B------:R-:W-:-:S03]  /*15540*/  LEA R200, P6, R203, R2, 0x2 ;  /* 0x00000002cbc87211 */ /* 0x000fc600078c10ff */
[----:B------:R5:W-:Y:S01]  /*15550*/  @P2 STG.E desc[UR16][R204.64], R251 ;  /* 0x000000fbcc002986 */ /* 0x000be2000c101910 */
[----:B----4-:R-:W-:Y:S01]  /*15560*/  ISETP.LT.AND P2, PT, R201, UR6, !P0 ;  /* 0x00000006c9007c0c */ /* 0x010fe2000c741270 */
[----:B------:R-:W-:Y:S01]  /*15570*/  VIADD R202, R3, 0x46 ;  /* 0x0000004603ca7836 */ /* 0x000fe20000000000 */
[----:B------:R-:W-:Y:S01]  /*15580*/  LEA.HI.X.SX32 R201, R203, R0, 0x2, P6 ;  /* 0x00000000cbc97211 */ /* 0x000fe200030f16ff */
[----:B------:R-:W-:Y:S01]  /*15590*/  VIADD R199, R3, 0x45 ;  /* 0x0000004503c77836 */ /* 0x000fe20000000000 */
[----:B------:R-:W4:Y:S01]  /*155a0*/  LDCU UR6, c[0x0][0x39c] ;  /* 0x00007380ff0677ac */ /* 0x000f220008000800 */
[----:B---3--:R-:W-:-:S05]  /*155b0*/  VIADD R197, R203, UR5 ;  /* 0x00000005cbc57c36 */ /* 0x008fca0008000000 */
[C---:B------:R-:W-:Y:S01]  /*155c0*/  LEA R196, P6, R197.reuse, R2, 0x2 ;  /* 0x00000002c5c47211 */ /* 0x040fe200078c10ff */
[----:B------:R-:W-:-:S03]  /*155d0*/  VIADD R203, R197, UR5 ;  /* 0x00000005c5cb7c36 */ /* 0x000fc60008000000 */
[----:B------:R-:W-:Y:S01]  /*155e0*/  LEA.HI.X.SX32 R197, R197, R0, 0x2, P6 ;  /* 0x00000000c5c57211 */ /* 0x000fe200030f16ff */
[----:B------:R-:W-:Y:S01]  /*155f0*/  VIADD R208, R3, 0x42 ;  /* 0x0000004203d07836 */ /* 0x000fe20000000000 */
[----:B------:R3:W-:Y:S01]  /*15600*/  @P1 STG.E desc[UR16][R200.64], R132 ;  /* 0x00000084c8001986 */ /* 0x0007e2000c101910 */
[----:B------:R-:W-:-:S03]  /*15610*/  LEA R198, P6, R203, R2, 0x2 ;  /* 0x00000002cbc67211 */ /* 0x000fc600078c10ff */
[----:B------:R3:W-:Y:S01]  /*15620*/  @P5 STG.E desc[UR16][R196.64], R133 ;  /* 0x00000085c4005986 */ /* 0x0007e2000c101910 */
[----:B-1----:R-:W-:Y:S01]  /*15630*/  ISETP.LT.AND P5, PT, R202, UR4, !P0 ;  /* 0x00000004ca007c0c */ /* 0x002fe2000c7a1270 */
[----:B------:R-:W1:Y:S01]  /*15640*/  LDCU UR4, c[0x0][0x39c] ;  /* 0x00007380ff0477ac */ /* 0x000e620008000800 */
[----:B--2---:R-:W-:Y:S02]  /*15650*/  ISETP.LT.AND P1, PT, R199, UR7, !P0 ;  /* 0x00000007c7007c0c */ /* 0x004fe4000c721270 */
[----:B------:R-:W-:Y:S01]  /*15660*/  ISETP.LT.AND P4, PT, R208, UR8, !P0 ;  /* 0x00000008d0007c0c */ /* 0x000fe2000c781270 */
[----:B------:R-:W2:Y:S01]  /*15670*/  LDCU UR7, c[0x0][0x39c] ;  /* 0x00007380ff0777ac */ /* 0x000ea20008000800 */
[C---:B------:R-:W-:Y:S01]  /*15680*/  LEA.HI.X.SX32 R199, R203.reuse, R0, 0x2, P6 ;  /* 0x00000000cbc77211 */ /* 0x040fe200030f16ff */
[----:B------:R-:W-:-:S04]  /*15690*/  VIADD R203, R203, UR5 ;  /* 0x00000005cbcb7c36 */ /* 0x000fc80008000000 */
[C---:B-----5:R-:W-:Y:S01]  /*156a0*/  VIADD R205, R203.reuse, UR5 ;  /* 0x00000005cbcd7c36 */ /* 0x060fe20008000000 */
[----:B---3--:R-:W-:Y:S01]  /*156b0*/  LEA R200, P6, R203, R2, 0x2 ;  /* 0x00000002cbc87211 */ /* 0x008fe200078c10ff */
[----:B------:R-:W-:-:S03]  /*156c0*/  VIADD R202, R3, 0x47 ;  /* 0x0000004703ca7836 */ /* 0x000fc60000000000 */
[----:B------:R-:W-:Y:S01]  /*156d0*/  LEA.HI.X.SX32 R201, R203, R0, 0x2, P6 ;  /* 0x00000000cbc97211 */ /* 0x000fe200030f16ff */
[C---:B------:R-:W-:Y:S01]  /*156e0*/  VIADD R203, R205.reuse, UR5 ;  /* 0x00000005cdcb7c36 */ /* 0x040fe20008000000 */
[----:B------:R-:W-:Y:S01]  /*156f0*/  LEA R132, P6, R205, R2, 0x2 ;  /* 0x00000002cd847211 */ /* 0x000fe200078c10ff */
[----:B------:R-:W-:Y:S01]  /*15700*/  VIADD R197, R3, 0x48 ;  /* 0x0000004803c57836 */ /* 0x000fe20000000000 */
[----:B------:R3:W-:Y:S01]  /*15710*/  @P4 STG.E desc[UR16][R198.64], R134 ;  /* 0x00000086c6004986 */ /* 0x0007e2000c101910 */
[----:B----4-:R-:W-:Y:S01]  /*15720*/  ISETP.LT.AND P4, PT, R202, UR6, !P0 ;  /* 0x00000006ca007c0c */ /* 0x010fe2000c781270 */
[----:B------:R-:W4:Y:S01]  /*15730*/  LDCU UR6, c[0x0][0x39c] ;  /* 0x00007380ff0677ac */ /* 0x000f220008000800 */
[----:B------:R-:W-:Y:S01]  /*15740*/  LEA.HI.X.SX32 R133, R205, R0, 0x2, P6 ;  /* 0x00000000cd857211 */ /* 0x000fe200030f16ff */
[----:B------:R5:W-:Y:S01]  /*15750*/  @P3 STG.E desc[UR16][R200.64], R135 ;  /* 0x00000087c8003986 */ /* 0x000be2000c101910 */
[----:B------:R-:W-:Y:S02]  /*15760*/  LEA R196, P6, R203, R2, 0x2 ;  /* 0x00000002cbc47211 */ /* 0x000fe400078c10ff */
[----:B-1----:R-:W-:Y:S01]  /*15770*/  ISETP.LT.AND P3, PT, R197, UR4, !P0 ;  /* 0x00000004c5007c0c */ /* 0x002fe2000c761270 */
[----:B------:R-:W1:Y:S01]  /*15780*/  LDCU UR4, c[0x0][0x39c] ;  /* 0x00007380ff0477ac */ /* 0x000e620008000800 */
[C---:B------:R-:W-:Y:S01]  /*15790*/  LEA.HI.X.SX32 R197, R203.reuse, R0, 0x2, P6 ;  /* 0x00000000cbc57211 */ /* 0x040fe200030f16ff */
[----:B------:R-:W-:-:S02]  /*157a0*/  VIADD R203, R203, UR5 ;  /* 0x00000005cbcb7c36 */ /* 0x000fc40008000000 */
[----:B---3--:R-:W-:Y:S01]  /*157b0*/  VIADD R134, R3, 0x49 ;  /* 0x0000004903867836 */ /* 0x008fe20000000000 */
[----:B------:R3:W-:Y:S01]  /*157c0*/  @P2 STG.E desc[UR16][R132.64], R136 ;  /* 0x0000008884002986 */ /* 0x0007e2000c101910 */
[----:B------:R-:W-:-:S03]  /*157d0*/  VIADD R199, R203, UR5 ;  /* 0x00000005cbc77c36 */ /* 0x000fc60008000000 */
[----:B--2---:R-:W-:Y:S01]  /*157e0*/  ISETP.LT.AND P2, PT, R134, UR7, !P0 ;  /* 0x0000000786007c0c */ /* 0x004fe2000c741270 */
[----:B------:R-:W2:Y:S01]  /*157f0*/  LDCU UR7, c[0x0][0x39c] ;  /* 0x00007380ff0777ac */ /* 0x000ea20008000800 */
[----:B------:R-:W-:Y:S01]  /*15800*/  LEA R134, P6, R203, R2, 0x2 ;  /* 0x00000002cb867211 */ /* 0x000fe200078c10ff */
[----:B------:R-:W-:Y:S01]  /*15810*/  VIADD R198, R3, 0x4a ;  /* 0x0000004a03c67836 */ /* 0x000fe20000000000 */
[----:B------:R1:W-:Y:S02]  /*15820*/  @P1 STG.E desc[UR16][R196.64], R137 ;  /* 0x00000089c4001986 */ /* 0x0003e4000c101910 */
[----:B-----5:R-:W-:Y:S01]  /*15830*/  LEA.HI.X.SX32 R135, R203, R0, 0x2, P6 ;  /* 0x00000000cb877211 */ /* 0x020fe200030f16ff */
[C---:B------:R-:W-:Y:S01]  /*15840*/  VIADD R201, R199.reuse, UR5 ;  /* 0x00000005c7c97c36 */ /* 0x040fe20008000000 */
[----:B---3--:R-:W-:Y:S01]  /*15850*/  LEA R132, P6, R199, R2, 0x2 ;  /* 0x00000002c7847211 */ /* 0x008fe200078c10ff */
[----:B------:R-:W-:Y:S01]  /*15860*/  VIADD R136, R3, 0x4b ;  /* 0x0000004b03887836 */ /* 0x000fe20000000000 */
[----:B----4-:R-:W-:Y:S01]  /*15870*/  ISETP.LT.AND P1, PT, R198, UR6, !P0 ;  /* 0x00000006c6007c0c */ /* 0x010fe2000c721270 */
[----:B------:R-:W3:Y:S01]  /*15880*/  LDCU UR6, c[0x0][0x39c] ;  /* 0x00007380ff0677ac */ /* 0x000ee20008000800 */
[----:B------:R4:W-:Y:S01]  /*15890*/  @P5 STG.E desc[UR16][R134.64], R138 ;  /* 0x0000008a86005986 */ /* 0x0009e2000c101910 */
[----:B------:R-:W-:Y:S01]  /*158a0*/  LEA.HI.X.SX32 R133, R199, R0, 0x2, P6 ;  /* 0x00000000c7857211 */ /* 0x000fe200030f16ff */
[----:B------:R-:W-:Y:S01]  /*158b0*/  VIADD R199, R201, UR5 ;  /* 0x00000005c9c77c36 */ /* 0x000fe20008000000 */
[----:B-1----:R-:W-:Y:S01]  /*158c0*/  ISETP.LT.AND P5, PT, R136, UR4, !P0 ;  /* 0x0000000488007c0c */ /* 0x002fe2000c7a1270 */
[----:B------:R-:W-:Y:S01]  /*158d0*/  VIADD R197, R3, 0x4c ;  /* 0x0000004c03c57836 */ /* 0x000fe20000000000 */
[C---:B------:R-:W-:Y:S01]  /*158e0*/  LEA R136, P6, R201.reuse, R2, 0x2 ;  /* 0x00000002c9887211 */ /* 0x040fe200078c10ff */
[----:B------:R-:W1:Y:S03]  /*158f0*/  LDCU UR4, c[0x0][0x39c] ;  /* 0x00007380ff0477ac */ /* 0x000e660008000800 */
[----:B------:R-:W-:-:S02]  /*15900*/  LEA.HI.X.SX32 R137, R201, R0, 0x2, P6 ;  /* 0x00000000c9897211 */ /* 0x000fc400030f16ff */
[----:B------:R-:W-:Y:S01]  /*15910*/  LEA R196, P6, R199, R2, 0x2 ;  /* 0x00000002c7c47211 */ /* 0x000fe200078c10ff */
[----:B------:R5:W-:Y:S01]  /*15920*/  @P4 STG.E desc[UR16][R132.64], R139 ;  /* 0x0000008b84004986 */ /* 0x000be2000c101910 */
[----:B--2---:R-:W-:Y:S01]  /*15930*/  ISETP.LT.AND P4, PT, R197, UR7, !P0 ;  /* 0x00000007c5007c0c */ /* 0x004fe2000c781270 */
[----:B------:R-:W-:Y:S01]  /*15940*/  VIADD R198, R3, 0x4d ;  /* 0x0000004d03c67836 */ /* 0x000fe20000000000 */
[C---:B------:R-:W-:Y:S01]  /*15950*/  LEA.HI.X.SX32 R197, R199.reuse, R0, 0x2, P6 ;  /* 0x00000000c7c57211 */ /* 0x040fe200030f16ff */
[----:B------:R-:W2:Y:S01]  /*15960*/  LDCU UR7, c[0x0][0x39c] ;  /* 0x00007380ff0777ac */ /* 0x000ea20008000800 */
[----:B------:R-:W-:Y:S01]  /*15970*/  VIADD R199, R199, UR5 ;  /* 0x00000005c7c77c36 */ /* 0x000fe20008000000 */
[----:B------:R1:W-:Y:S01]  /*15980*/  @P3 STG.E desc[UR16][R136.64], R140 ;  /* 0x0000008c88003986 */ /* 0x0003e2000c101910 */
[----:B---3--:R-:W-:Y:S01]  /*15990*/  ISETP.LT.AND P3, PT, R198, UR6, !P0 ;  /* 0x00000006c6007c0c */ /* 0x008fe2000c761270 */
[----:B------:R-:W3:Y:S01]  /*159a0*/  LDCU UR6, c[0x0][0x39c] ;  /* 0x00007380ff0677ac */ /* 0x000ee20008000800 */
[----:B----4-:R-:W-:Y:S01]  /*159b0*/  VIADD R135, R3, 0x4e ;  /* 0x0000004e03877836 */ /* 0x010fe20000000000 */
[----:B------:R4:W-:Y:S01]  /*159c0*/  @P2 STG.E desc[UR16][R196.64], R141 ;  /* 0x0000008dc4002986 */ /* 0x0009e2000c101910 */
[C---:B-----5:R-:W-:Y:S01]  /*159d0*/  VIADD R139, R199.reuse, UR5 ;  /* 0x00000005c78b7c36 */ /* 0x060fe20008000000 */
[----:B------:R-:W-:-:S04]  /*159e0*/  LEA R132, P2, R199, R2, 0x2 ;  /* 0x00000002c7847211 */ /* 0x000fc800078410ff */
[----:B------:R-:W-:Y:S02]  /*159f0*/  LEA R134, P6, R139, R2, 0x2 ;  /* 0x000000028b867211 */ /* 0x000fe400078c10ff */
[-C--:B------:R-:W-:Y:S01]  /*15a00*/  LEA.HI.X.SX32 R133, R199, R0.reuse, 0x2, P2 ;  /* 0x00000000c7857211 */ /* 0x080fe200010f16ff */
[----:B-1----:R-:W-:Y:S01]  /*15a10*/  VIADD R136, R3, 0x4f ;  /* 0x0000004f03887836 */ /* 0x002fe20000000000 */
[----:B------:R-:W-:Y:S01]  /*15a20*/  ISETP.LT.AND P2, PT, R135, UR4, !P0 ;  /* 0x0000000487007c0c */ /* 0x000fe2000c741270 */
[----:B------:R-:W1:Y:S01]  /*15a30*/  LDCU UR4, c[0x0][0x39c] ;  /* 0x00007380ff0477ac */ /* 0x000e620008000800 */
[C---:B------:R-:W-:Y:S01]  /*15a40*/  LEA.HI.X.SX32 R135, R139.reuse, R0, 0x2, P6 ;  /* 0x000000008b877211 */ /* 0x040fe200030f16ff */
[----:B------:R-:W-:Y:S01]  /*15a50*/  VIADD R139, R139, UR5 ;  /* 0x000000058b8b7c36 */ /* 0x000fe20008000000 */
[----:B------:R5:W-:Y:S01]  /*15a60*/  @P1 STG.E desc[UR16][R132.64], R142 ;  /* 0x0000008e84001986 */ /* 0x000be2000c101910 */
[----:B--2---:R-:W-:Y:S01]  /*15a70*/  ISETP.LT.AND P1, PT, R136, UR7, !P0 ;  /* 0x0000000788007c0c */ /* 0x004fe2000c721270 */
[----:B------:R-:W-:Y:S01]  /*15a80*/  VIADD R138, R3, 0x50 ;  /* 0x00000050038a7836 */ /* 0x000fe20000000000 */
[----:B------:R-:W2:Y:S01]  /*15a90*/  LDCU UR7, c[0x0][0x39c] ;  /* 0x00007380ff0777ac */ /* 0x000ea20008000800 */
[----:B------:R1:W-:Y:S01]  /*15aa0*/  @P5 STG.E desc[UR16][R134.64], R143 ;  /* 0x0000008f86005986 */ /* 0x0003e2000c101910 */
[C---:B------:R-:W-:Y:S01]  /*15ab0*/  LEA R136, P5, R139.reuse, R2, 0x2 ;  /* 0x000000028b887211 */ /* 0x040fe200078a10ff */
[----:B----4-:R-:W-:-:S03]  /*15ac0*/  VIADD R141, R139, UR5 ;  /* 0x000000058b8d7c36 */ /* 0x010fc60008000000 */
[----:B------:R-:W-:Y:S02]  /*15ad0*/  LEA.HI.X.SX32 R137, R139, R0, 0x2, P5 ;  /* 0x000000008b897211 */ /* 0x000fe400028f16ff */
[----:B---3--:R-:W-:Y:S01]  /*15ae0*/  ISETP.LT.AND P5, PT, R138, UR6, !P0 ;  /* 0x000000068a007c0c */ /* 0x008fe2000c7a1270 */
[----:B------:R-:W3:Y:S01]  /*15af0*/  LDCU UR6, c[0x0][0x39c] ;  /* 0x00007380ff0677ac */ /* 0x000ee20008000800 */
[----:B-----5:R-:W-:Y:S01]  /*15b00*/  VIADD R133, R3, 0x51 ;  /* 0x0000005103857836 */ /* 0x020fe20000000000 */
[C---:B------:R-:W-:Y:S01]  /*15b10*/  LEA R132, P6, R141.reuse, R2, 0x2 ;  /* 0x000000028d847211 */ /* 0x040fe200078c10ff */
[----:B-1----:R-:W-:Y:S01]  /*15b20*/  VIADD R135, R141, UR5 ;  /* 0x000000058d877c36 */ /* 0x002fe20008000000 */
[----:B------:R1:W-:Y:S02]  /*15b30*/  @P4 STG.E desc[UR16][R136.64], R144 ;  /* 0x0000009088004986 */ /* 0x0003e4000c101910 */
[----:B------:R-:W-:Y:S01]  /*15b40*/  ISETP.LT.AND P4, PT, R133, UR4, !P0 ;  /* 0x0000000485007c0c */ /* 0x000fe2000c781270 */
[----:B------:R-:W-:Y:S01]  /*15b50*/  VIADD R139, R3, 0x52 ;  /* 0x00000052038b7836 */ /* 0x000fe20000000000 */
[----:B------:R-:W-:Y:S01]  /*15b60*/  LEA.HI.X.SX32 R133, R141, R0, 0x2, P6 ;  /* 0x000000008d857211 */ /* 0x000fe200030f16ff */
[C---:B------:R-:W-:Y:S01]  /*15b70*/  VIADD R141, R135.reuse, UR5 ;  /* 0x00000005878d7c36 */ /* 0x040fe20008000000 */
[C---:B------:R-:W-:Y:S01]  /*15b80*/  LEA R134, P6, R135.reuse, R2, 0x2 ;  /* 0x0000000287867211 */ /* 0x040fe200078c10ff */
[----:B------:R-:W4:Y:S03]  /*15b90*/  LDCU UR4, c[0x0][0x39c] ;  /* 0x00007380ff0477ac */ /* 0x000f260008000800 */
[----:B------:R-:W-:-:S02]  /*15ba0*/  LEA.HI.X.SX32 R135, R135, R0, 0x2, P6 ;  /* 0x0000000087877211 */ /* 0x000fc400030f16ff */
[----:B------:R-:W-:Y:S01]  /*15bb0*/  LEA R138, P6, R141, R2, 0x2 ;  /* 0x000000028d8a7211 */ /* 0x000fe200078c10ff */
[----:B-1----:R-:W-:Y:S01]  /*15bc0*/  VIADD R136, R3, 0x53 ;  /* 0x0000005303887836 */ /* 0x002fe20000000000 */
[----:B------:R1:W-:Y:S01]  /*15bd0*/  @P3 STG.E desc[UR16][R132.64], R145 ;  /* 0x0000009184003986 */ /* 0x0003e2000c101910 */
[----:B--2---:R-:W-:Y:S01]  /*15be0*/  ISETP.LT.AND P3, PT, R139, UR7, !P0 ;  /* 0x000000078b007c0c */ /* 0x004fe2000c761270 */
[----:B------:R-:W2:Y:S01]  /*15bf0*/  LDCU UR7, c[0x0][0x39c] ;  /* 0x00007380ff0777ac */ /* 0x000ea20008000800 */
[C---:B------:R-:W-:Y:S01]  /*15c00*/  LEA.HI.X.SX32 R139, R141.reuse, R0, 0x2, P6 ;  /* 0x000000008d8b7211 */ /* 0x040fe200030f16ff */
[----:B------:R5:W-:Y:S01]  /*15c10*/  @P2 STG.E desc[UR16][R134.64], R146 ;  /* 0x0000009286002986 */ /* 0x000be2000c101910 */
[----:B---3--:R-:W-:Y:S01]  /*15c20*/  ISETP.LT.AND P2, PT, R136, UR6, !P0 ;  /* 0x0000000688007c0c */ /* 0x008fe2000c741270 */
[----:B------:R-:W-:Y:S01]  /*15c30*/  VIADD R141, R141, UR5 ;  /* 0x000000058d8d7c36 */ /* 0x000fe20008000000 */
[----:B------:R-:W3:Y:S01]  /*15c40*/  LDCU UR6, c[0x0][0x39c] ;  /* 0x00007380ff0677ac */ /* 0x000ee20008000800 */
[----:B------:R-:W-:-:S02]  /*15c50*/  VIADD R136, R3, 0x54 ;  /* 0x0000005403887836 */ /* 0x000fc40000000000 */
[C---:B------:R-:W-:Y:S01]  /*15c60*/  VIADD R137, R141.reuse, UR5 ;  /* 0x000000058d897c36 */ /* 0x040fe20008000000 */
[C---:B-1----:R-:W-:Y:S01]  /*15c70*/  LEA R132, P6, R141.reuse, R2, 0x2 ;  /* 0x000000028d847211 */ /* 0x042fe200078c10ff */
[----:B------:R1:W-:Y:S03]  /*15c80*/  @P1 STG.E desc[UR16][R138.64], R147 ;  /* 0x000000938a001986 */ /* 0x0003e6000c101910 */
[----:B------:R-:W-:Y:S01]  /*15c90*/  LEA.HI.X.SX32 R133, R141, R0, 0x2, P6 ;  /* 0x000000008d857211 */ /* 0x000fe200030f16ff */
[C---:B------:R-:W-:Y:S01]  /*15ca0*/  VIADD R141, R137.reuse, UR5 ;  /* 0x00000005898d7c36 */ /* 0x040fe20008000000 */
[----:B-----5:R-:W-:Y:S02]  /*15cb0*/  LEA R134, P6, R137, R2, 0x2 ;  /* 0x0000000289867211 */ /* 0x020fe400078c10ff */
[----:B----4-:R-:W-:Y:S01]  /*15cc0*/  ISETP.LT.AND P1, PT, R136, UR4, !P0 ;  /* 0x0000000488007c0c */ /* 0x010fe2000c721270 */
[----:B------:R-:W4:Y:S01]  /*15cd0*/  LDCU UR4, c[0x0][0x39c] ;  /* 0x00007380ff0477ac */ /* 0x000f220008000800 */
[----:B------:R-:W-:Y:S01]  /*15ce0*/  VIADD R140, R3, 0x55 ;  /* 0x00000055038c7836 */ /* 0x000fe20000000000 */
[----:B------:R-:W-:-:S02]  /*15cf0*/  LEA.HI.X.SX32 R135, R137, R0, 0x2, P6 ;  /* 0x0000000089877211 */ /* 0x000fc400030f16ff */
[----:B------:R-:W-:Y:S01]  /*15d00*/  LEA R136, P6, R141, R2, 0x2 ;  /* 0x000000028d887211 */ /* 0x000fe200078c10ff */
[----:B------:R5:W-:Y:S01]  /*15d10*/  @P5 STG.E desc[UR16][R132.64], R148 ;  /* 0x0000009484005986 */ /* 0x000be2000c101910 */
[----:B---3--:R-:W-:Y:S01]  /*15d20*/  ISETP.LT.AND P5, PT, R140, UR6, !P0 ;  /* 0x000000068c007c0c */ /* 0x008fe2000c7a1270 */
[----:B-1----:R-:W-:Y:S01]  /*15d30*/  VIADD R138, R3, 0x56 ;  /* 0x00000056038a7836 */ /* 0x002fe20000000000 */
[C---:B------:R-:W-:Y:S01]  /*15d40*/  LEA.HI.X.SX32 R137, R141.reuse, R0, 0x2, P6 ;  /* 0x000000008d897211 */ /* 0x040fe200030f16ff */
[----:B------:R-:W1:Y:S01]  /*15d50*/  LDCU UR6, c[0x0][0x39c] ;  /* 0x00007380ff0677ac */ /* 0x000e620008000800 */
[----:B------:R-:W-:Y:S01]  /*15d60*/  VIADD R141, R141, UR5 ;  /* 0x000000058d8d7c36 */ /* 0x000fe20008000000 */
[----:B------:R3:W-:Y:S01]  /*15d70*/  @P4 STG.E desc[UR16][R134.64], R149 ;  /* 0x0000009586004986 */ /* 0x0007e2000c101910 */
[----:B--2---:R-:W-:Y:S01]  /*15d80*/  ISETP.LT.AND P4, PT, R138, UR7, !P0 ;  /* 0x000000078a007c0c */ /* 0x004fe2000c781270 */
[----:B------:R-:W2:Y:S01]  /*15d90*/  LDCU UR7, c[0x0][0x39c] ;  /* 0x00007380ff0777ac */ /* 0x000ea20008000800 */
[----:B------:R-:W-:-:S02]  /*15da0*/  VIADD R139, R141, UR5 ;  /* 0x000000058d8b7c36 */ /* 0x000fc40008000000 */
[----:B------:R-:W-:Y:S01]  /*15db0*/  VIADD R138, R3, 0x57 ;  /* 0x00000057038a7836 */ /* 0x000fe20000000000 */
[C---:B-----5:R-:W-:Y:S01]  /*15dc0*/  LEA R132, P6, R141.reuse, R2, 0x2 ;  /* 0x000000028d847211 */ /* 0x060fe200078c10ff */
[----:B------:R5:W-:Y:S03]  /*15dd0*/  @P3 STG.E desc[UR16][R136.64], R150 ;  /* 0x0000009688003986 */ /* 0x000be6000c101910 */
[----:B------:R-:W-:Y:S01]  /*15de0*/  LEA.HI.X.SX32 R133, R141, R0, 0x2, P6 ;  /* 0x000000008d857211 */ /* 0x000fe200030f16ff */
[C---:B------:R-:W-:Y:S01]  /*15df0*/  VIADD R141, R139.reuse, UR5 ;  /* 0x000000058b8d7c36 */ /* 0x040fe20008000000 */
[----:B---3--:R-:W-:Y:S02]  /*15e00*/  LEA R134, P6, R139, R2, 0x2 ;  /* 0x000000028b867211 */ /* 0x008fe400078c10ff */
[----:B----4-:R-:W-:Y:S01]  /*15e10*/  ISETP.LT.AND P3, PT, R138, UR4, !P0 ;  /* 0x000000048a007c0c */ /* 0x010fe2000c761270 */
[----:B------:R-:W3:Y:S01]  /*15e20*/  LDCU UR4, c[0x0][0x39c] ;  /* 0x00007380ff0477ac */ /* 0x000ee20008000800 */
[----:B------:R-:W-:Y:S01]  /*15e30*/  VIADD R138, R3, 0x58 ;  /* 0x00000058038a7836 */ /* 0x000fe20000000000 */
[----:B------:R-:W-:Y:S01]  /*15e40*/  LEA.HI.X.SX32 R135, R139, R0, 0x2, P6 ;  /* 0x000000008b877211 */ /* 0x000fe200030f16ff */
[C---:B------:R-:W-:Y:S01]  /*15e50*/  VIADD R143, R141.reuse, UR5 ;  /* 0x000000058d8f7c36 */ /* 0x040fe20008000000 */
[----:B-----5:R-:W-:Y:S01]  /*15e60*/  LEA R136, P6, R141, R2, 0x2 ;  /* 0x000000028d887211 */ /* 0x020fe200078c10ff */
[----:B------:R4:W-:Y:S01]  /*15e70*/  @P2 STG.E desc[UR16][R132.64], R151 ;  /* 0x0000009784002986 */ /* 0x0009e2000c101910 */
[----:B-1----:R-:W-:Y:S01]  /*15e80*/  ISETP.LT.AND P2, PT, R138, UR6, !P0 ;  /* 0x000000068a007c0c */ /* 0x002fe2000c741270 */
[----:B------:R-:W-:Y:S01]  /*15e90*/  VIADD R139, R3, 0x59 ;  /* 0x00000059038b7836 */ /* 0x000fe20000000000 */
[----:B------:R-:W-:Y:S01]  /*15ea0*/  LEA.HI.X.SX32 R137, R141, R0, 0x2, P6 ;  /* 0x000000008d897211 */ /* 0x000fe200030f16ff */
[----:B------:R-:W1:Y:S01]  /*15eb0*/  LDCU UR6, c[0x0][0x39c] ;  /* 0x00007380ff0677ac */ /* 0x000e620008000800 */
        /* <DEDUP_REMOVED lines=10> */
[C---:B------:R-:W-:Y:S01]  /*15f60*/  VIADD R141, R143.reuse, UR5 ;  /* 0x000000058f8d7c36 */ /* 0x040fe20008000000 */
[----:B------:R2:W-:Y:S01]  /*15f70*/  @P4 STG.E desc[UR16][R138.64], R154 ;  /* 0x0000009a8a004986 */ /* 0x0005e2000c101910 */
[----:B----4-:R-:W-:Y:S01]  /*15f80*/  LEA R132, P4, R143, R2, 0x2 ;  /* 0x000000028f847211 */ /* 0x010fe200078810ff */
[----:B-----5:R-:W-:-:S02]  /*15f90*/  VIADD R135, R3, 0x5b ;  /* 0x0000005b03877836 */ /* 0x020fc40000000000 */
[----:B------:R-:W-:Y:S02]  /*15fa0*/  LEA R134, P6, R141, R2, 0x2 ;  /* 0x000000028d867211 */ /* 0x000fe400078c10ff */
[-C--:B------:R-:W-:Y:S02]  /*15fb0*/  LEA.HI.X.SX32 R133, R143, R0.reuse, 0x2, P4 ;  /* 0x000000008f857211 */ /* 0x080fe400020f16ff */
[----:B-1----:R-:W-:Y:S01]  /*15fc0*/  ISETP.LT.AND P4, PT, R135, UR6, !P0 ;  /* 0x0000000687007c0c */ /* 0x002fe2000c781270 */
[----:B------:R-:W1:Y:S01]  /*15fd0*/  LDCU UR6, c[0x0][0x39c] ;  /* 0x00007380ff0677ac */ /* 0x000e620008000800 */
[----:B------:R-:W-:Y:S01]  /*15fe0*/  VIADD R136, R3, 0x5c ;  /* 0x0000005c03887836 */ /* 0x000fe20000000000 */
[C---:B------:R-:W-:Y:S01]  /*15ff0*/  LEA.HI.X.SX32 R135, R141.reuse, R0, 0x2, P6 ;  /* 0x000000008d877211 */ /* 0x040fe200030f16ff */
[----:B------:R-:W-:Y:S01]  /*16000*/  VIADD R141, R141, UR5 ;  /* 0x000000058d8d7c36 */ /* 0x000fe20008000000 */
[----:B------:R4:W-:Y:S01]  /*16010*/  @P3 STG.E desc[UR16][R132.64], R155 ;  /* 0x0000009b84003986 */ /* 0x0009e2000c101910 */
[----:B--2---:R-:W-:Y:S01]  /*16020*/  VIADD R138, R3, 0x5d ;  /* 0x0000005d038a7836 */ /* 0x004fe20000000000 */
[----:B------:R-:W-:Y:S01]  /*16030*/  ISETP.LT.AND P3, PT, R136, UR7, !P0 ;  /* 0x0000000788007c0c */ /* 0x000fe2000c761270 */
[----:B------:R-:W2:Y:S01]  /*16040*/  LDCU UR7, c[0x0][0x39c] ;  /* 0x00007380ff0777ac */ /* 0x000ea20008000800 */
[----:B------:R5:W-:Y:S01]  /*16050*/  @P2 STG.E desc[UR16][R134.64], R156 ;  /* 0x0000009c86002986 */ /* 0x000be2000c101910 */
[C---:B------:R-:W-:Y:S01]  /*16060*/  LEA R136, P2, R141.reuse, R2, 0x2 ;  /* 0x000000028d887211 */ /* 0x040fe200078410ff */
[----:B------:R-:W-:-:S03]  /*16070*/  VIADD R139, R141, UR5 ;  /* 0x000000058d8b7c36 */ /* 0x000fc60008000000 */
[----:B------:R-:W-:Y:S02]  /*16080*/  LEA.HI.X.SX32 R137, R141, R0, 0x2, P2 ;  /* 0x000000008d897211 */ /* 0x000fe400010f16ff */
[----:B---3--:R-:W-:Y:S01]  /*16090*/  ISETP.LT.AND P2, PT, R138, UR4, !P0 ;  /* 0x000000048a007c0c */ /* 0x008fe2000c741270 */
[----:B------:R-:W3:Y:S01]  /*160a0*/  LDCU UR4, c[0x0][0x39c] ;  /* 0x00007380ff0477ac */ /* 0x000ee20008000800 */
[----:B----4-:R-:W-:Y:S01]  /*160b0*/  VIADD R133, R3, 0x5e ;  /* 0x0000005e03857836 */ /* 0x010fe20000000000 */
[C---:B------:R-:W-:Y:S01]  /*160c0*/  LEA R132, P6, R139.reuse, R2, 0x2 ;  /* 0x000000028b847211 */ /* 0x040fe200078c10ff */
[----:B-----5:R-:W-:Y:S01]  /*160d0*/  VIADD R135, R139, UR5 ;  /* 0x000000058b877c36 */ /* 0x020fe20008000000 */
[----:B------:R4:W-:Y:S02]  /*160e0*/  @P1 STG.E desc[UR16][R136.64], R157 ;  /* 0x0000009d88001986 */ /* 0x0009e4000c101910 */
[----:B-1----:R-:W-:Y:S01]  /*160f0*/  ISETP.LT.AND P1, PT, R133, UR6, !P0 ;  /* 0x0000000685007c0c */ /* 0x002fe2000c721270 */
[----:B------:R-:W1:Y:S01]  /*16100*/  LDCU UR6, c[0x0][0x39c] ;  /* 0x00007380ff0677ac */ /* 0x000e620008000800 */
[----:B------:R-:W-:Y:S01]  /*16110*/  LEA.HI.X.SX32 R133, R139, R0, 0x2, P6 ;  /* 0x000000008b857211 */ /* 0x000fe200030f16ff */
[C---:B------:R-:W-:Y:S01]  /*16120*/  VIADD R141, R135.reuse, UR5 ;  /* 0x00000005878d7c36 */ /* 0x040fe20008000000 */
[----:B------:R-:W-:Y:S01]  /*16130*/  LEA R134, P6, R135, R2, 0x2 ;  /* 0x0000000287867211 */ /* 0x000fe200078c10ff */
[----:B------:R-:W-:-:S03]  /*16140*/  VIADD R139, R3, 0x5f ;  /* 0x0000005f038b7836 */ /* 0x000fc60000000000 */
[----:B------:R-:W-:Y:S02]  /*16150*/  LEA.HI.X.SX32 R135, R135, R0, 0x2, P6 ;  /* 0x0000000087877211 */ /* 0x000fe400030f16ff */
[----:B------:R-:W-:Y:S01]  /*16160*/  LEA R138, P6, R141, R2, 0x2 ;  /* 0x000000028d8a7211 */ /* 0x000fe200078c10ff */
[----:B----4-:R-:W-:Y:S01]  /*16170*/  VIADD R136, R3, 0x60 ;  /* 0x0000006003887836 */ /* 0x010fe20000000000 */
        /* <DEDUP_REMOVED lines=10> */
[C---:B----4-:R-:W-:Y:S01]  /*16220*/  LEA R132, P6, R141.reuse, R2, 0x2 ;  /* 0x000000028d847211 */ /* 0x050fe200078c10ff */
[----:B------:R4:W-:Y:S03]  /*16230*/  @P3 STG.E desc[UR16][R138.64], R160 ;  /* 0x000000a08a003986 */ /* 0x0009e6000c101910 */
[----:B------:R-:W-:Y:S01]  /*16240*/  LEA.HI.X.SX32 R133, R141, R0, 0x2, P6 ;  /* 0x000000008d857211 */ /* 0x000fe200030f16ff */
[C---:B------:R-:W-:Y:S01]  /*16250*/  VIADD R141, R137.reuse, UR5 ;  /* 0x00000005898d7c36 */ /* 0x040fe20008000000 */
[----:B-----5:R-:W-:Y:S02]  /*16260*/  LEA R134, P6, R137, R2, 0x2 ;  /* 0x0000000289867211 */ /* 0x020fe400078c10ff */
[----:B-1----:R-:W-:Y:S01]  /*16270*/  ISETP.LT.AND P3, PT, R136, UR6, !P0 ;  /* 0x0000000688007c0c */ /* 0x002fe2000c761270 */
[----:B------:R-:W1:Y:S01]  /*16280*/  LDCU UR6, c[0x0][0x39c] ;  /* 0x00007380ff0677ac */ /* 0x000e620008000800 */
[----:B------:R-:W-:Y:S01]  /*16290*/  VIADD R140, R3, 0x62 ;  /* 0x00000062038c7836 */ /* 0x000fe20000000000 */
[----:B------:R-:W-:-:S02]  /*162a0*/  LEA.HI.X.SX32 R135, R137, R0, 0x2, P6 ;  /* 0x0000000089877211 */ /* 0x000fc400030f16ff */
[----:B------:R-:W-:Y:S01]  /*162b0*/  LEA R136, P6, R141, R2, 0x2 ;  /* 0x000000028d887211 */ /* 0x000fe200078c10ff */
[----:B------:R5:W-:Y:S01]  /*162c0*/  @P2 STG.E desc[UR16][R132.64], R161 ;  /* 0x000000a184002986 */ /* 0x000be2000c101910 */
[----:B---3--:R-:W-:Y:S01]  /*162d0*/  ISETP.LT.AND P2, PT, R140, UR4, !P0 ;  /* 0x000000048c007c0c */ /* 0x008fe2000c741270 */
[----:B----4-:R-:W-:Y:S01]  /*162e0*/  VIADD R138, R3, 0x63 ;  /* 0x00000063038a7836 */ /* 0x010fe20000000000 */
[C---:B------:R-:W-:Y:S01]  /*162f0*/  LEA.HI.X.SX32 R137, R141.reuse, R0, 0x2, P6 ;  /* 0x000000008d897211 */ /* 0x040fe200030f16ff */
[----:B------:R-:W3:Y:S01]  /*16300*/  LDCU UR4, c[0x0][0x39c] ;  /* 0x00007380ff0477ac */ /* 0x000ee20008000800 */
        /* <DEDUP_REMOVED lines=10> */
[----:B----4-:R-:W-:Y:S02]  /*163b0*/  LEA R134, P6, R139, R2, 0x2 ;  /* 0x000000028b867211 */ /* 0x010fe400078c10ff */
[----:B-1----:R-:W-:Y:S01]  /*163c0*/  ISETP.LT.AND P5, PT, R138, UR6, !P0 ;  /* 0x000000068a007c0c */ /* 0x002fe2000c7a1270 */
[----:B------:R-:W1:Y:S01]  /*163d0*/  LDCU UR6, c[0x0][0x39c] ;  /* 0x00007380ff0677ac */ /* 0x000e620008000800 */
[----:B------:R-:W-:Y:S01]  /*163e0*/  VIADD R138, R3, 0x65 ;  /* 0x00000065038a7836 */ /* 0x000fe20000000000 */
[----:B------:R-:W-:Y:S01]  /*163f0*/  LEA.HI.X.SX32 R135, R139, R0, 0x2, P6 ;  /* 0x000000008b877211 */ /* 0x000fe200030f16ff */
[C---:B------:R-:W-:Y:S01]  /*16400*/  VIADD R143, R141.reuse, UR5 ;  /* 0x000000058d8f7c36 */ /* 0x040fe20008000000 */
[----:B-----5:R-:W-:Y:S01]  /*16410*/  LEA R136, P6, R141, R2, 0x2 ;  /* 0x000000028d887211 */ /* 0x020fe200078c10ff */
[----:B------:R4:W-:Y:S01]  /*16420*/  @P4 STG.E desc[UR16][R132.64], R164 ;  /* 0x000000a484004986 */ /* 0x0009e2000c101910 */
[----:B---3--:R-:W-:Y:S01]  /*16430*/  ISETP.LT.AND P4, PT, R138, UR4, !P0 ;  /* 0x000000048a007c0c */ /* 0x008fe2000c781270 */
[----:B------:R-:W-:Y:S01]  /*16440*/  VIADD R139, R3, 0x66 ;  /* 0x00000066038b7836 */ /* 0x000fe20000000000 */
[----:B------:R-:W-:Y:S01]  /*16450*/  LEA.HI.X.SX32 R137, R141, R0, 0x2, P6 ;  /* 0x000000008d897211 */ /* 0x000fe200030f16ff */
[----:B------:R-:W3:Y:S01]  /*16460*/  LDCU UR4, c[0x0][0x39c] ;  /* 0x00007380ff0477ac */ /* 0x000ee20008000800 */
        /* <DEDUP_REMOVED lines=8> */
[----:B-1----:R-:W-:Y:S01]  /*164f0*/  ISETP.LT.AND P2, PT, R140, UR6, !P0 ;  /* 0x000000068c007c0c */ /* 0x002fe2000c741270 */
[----:B------:R-:W1:Y:S01]  /*16500*/  LDCU UR6, c[0x0][0x39c] ;  /* 0x00007380ff0677ac */ /* 0x000e620008000800 */
[C---:B------:R-:W-:Y:S01]  /*16510*/  VIADD R141, R143.reuse, UR5 ;  /* 0x000000058f8d7c36 */ /* 0x040fe20008000000 */
[----:B------:R2:W-:Y:S01]  /*16520*/  @P1 STG.E desc[UR16][R138.64], R167 ;  /* 0x000000a78a001986 */ /* 0x0005e2000c101910 */
[----:B----4-:R-:W-:Y:S01]  /*16530*/  LEA R132, P1, R143, R2, 0x2 ;  /* 0x000000028f847211 */ /* 0x010fe200078210ff */
[----:B-----5:R-:W-:-:S02]  /*16540*/  VIADD R135, R3, 0x68 ;  /* 0x0000006803877836 */ /* 0x020fc40000000000 */
[----:B------:R-:W-:Y:S02]  /*16550*/  LEA R134, P6, R141, R2, 0x2 ;  /* 0x000000028d867211 */ /* 0x000fe400078c10ff */
[-C--:B------:R-:W-:Y:S02]  /*16560*/  LEA.HI.X.SX32 R133, R143, R0.reuse, 0x2, P1 ;  /* 0x000000008f857211 */ /* 0x080fe400008f16ff */
[----:B---3--:R-:W-:Y:S01]  /*16570*/  ISETP.LT.AND P1, PT, R135, UR4, !P0 ;  /* 0x0000000487007c0c */ /* 0x008fe2000c721270 */
[----:B------:R-:W3:Y:S01]  /*16580*/  LDCU UR4, c[0x0][0x39c] ;  /* 0x00007380ff0477ac */ /* 0x000ee20008000800 */
        /* <DEDUP_REMOVED lines=11> */
[----:B-1----:R-:W-:Y:S01]  /*16640*/  ISETP.LT.AND P4, PT, R138, UR6, !P0 ;  /* 0x000000068a007c0c */ /* 0x002fe2000c781270 */
[----:B------:R-:W1:Y:S01]  /*16650*/  LDCU UR6, c[0x0][0x39c] ;  /* 0x00007380ff0677ac */ /* 0x000e620008000800 */
[----:B----4-:R-:W-:Y:S01]  /*16660*/  VIADD R133, R3, 0x6b ;  /* 0x0000006b03857836 */ /* 0x010fe20000000000 */
[C---:B------:R-:W-:Y:S01]  /*16670*/  LEA R132, P6, R139.reuse, R2, 0x2 ;  /* 0x000000028b847211 */ /* 0x040fe200078c10ff */
[----:B-----5:R-:W-:Y:S01]  /*16680*/  VIADD R135, R139, UR5 ;  /* 0x000000058b877c36 */ /* 0x020fe20008000000 */
[----:B------:R4:W-:Y:S02]  /*16690*/  @P3 STG.E desc[UR16][R136.64], R170 ;  /* 0x000000aa88003986 */ /* 0x0009e4000c101910 */
[----:B---3--:R-:W-:Y:S01]  /*166a0*/  ISETP.LT.AND P3, PT, R133, UR4, !P0 ;  /* 0x0000000485007c0c */ /* 0x008fe2000c761270 */
[----:B------:R-:W3:Y:S01]  /*166b0*/  LDCU UR4, c[0x0][0x39c] ;  /* 0x00007380ff0477ac */ /* 0x000ee20008000800 */
        /* <DEDUP_REMOVED lines=12> */
[----:B-1----:R-:W-:Y:S01]  /*16780*/  ISETP.LT.AND P1, PT, R136, UR6, !P0 ;  /* 0x0000000688007c0c */ /* 0x002fe2000c721270 */
[----:B------:R-:W-:Y:S01]  /*16790*/  VIADD R141, R141, UR5 ;  /* 0x000000058d8d7c36 */ /* 0x000fe20008000000 */
[----:B------:R-:W1:Y:S01]  /*167a0*/  LDCU UR6, c[0x0][0x39c] ;  /* 0x00007380ff0677ac */ /* 0x000e620008000800 */
[----:B------:R-:W-:-:S02]  /*167b0*/  VIADD R136, R3, 0x6e ;  /* 0x0000006e03887836 */ /* 0x000fc40000000000 */
[C---:B------:R-:W-:Y:S01]  /*167c0*/  VIADD R137, R141.reuse, UR5 ;  /* 0x000000058d897c36 */ /* 0x040fe20008000000 */
[C---:B----4-:R-:W-:Y:S01]  /*167d0*/  LEA R132, P6, R141.reuse, R2, 0x2 ;  /* 0x000000028d847211 */ /* 0x050fe200078c10ff */
[----:B------:R4:W-:Y:S03]  /*167e0*/  @P5 STG.E desc[UR16][R138.64], R173 ;  /* 0x000000ad8a005986 */ /* 0x0009e6000c101910 */
[----:B------:R-:W-:Y:S01]  /*167f0*/  LEA.HI.X.SX32 R133, R141, R0, 0x2, P6 ;  /* 0x000000008d857211 */ /* 0x000fe200030f16ff */
[C---:B------:R-:W-:Y:S01]  /*16800*/  VIADD R141, R137.reuse, UR5 ;  /* 0x00000005898d7c36 */ /* 0x040fe20008000000 */
[----:B-----5:R-:W-:Y:S02]  /*16810*/  LEA R134, P6, R137, R2, 0x2 ;  /* 0x0000000289867211 */ /* 0x020fe400078c10ff */
[----:B---3--:R-:W-:Y:S01]  /*16820*/  ISETP.LT.AND P5, PT, R136, UR4, !P0 ;  /* 0x0000000488007c0c */ /* 0x008fe2000c7a1270 */
[----:B------:R-:W3:Y:S01]  /*16830*/  LDCU UR4, c[0x0][0x39c] ;  /* 0x00007380ff0477ac */ /* 0x000ee20008000800 */
[----:B------:R-:W-:Y:S01]  /*16840*/  VIADD R140, R3, 0x6f ;  /* 0x0000006f038c7836 */ /* 0x000fe20000000000 */
[----:B------:R-:W-:-:S02]  /*16850*/  LEA.HI.X.SX32 R135, R137, R0, 0x2, P6 ;  /* 0x0000000089877211 */ /* 0x000fc400030f16ff */
[----:B------:R-:W-:Y:S01]  /*16860*/  LEA R136, P6, R141, R2, 0x2 ;  /* 0x000000028d887211 */ /* 0x000fe200078c10ff */
[----:B------:R5:W-:Y:S01]  /*16870*/  @P4 STG.E desc[UR16][R132.64], R174 ;  /* 0x000000ae84004986 */ /* 0x000be2000c101910 */
[----:B-1----:R-:W-:Y:S01]  /*16880*/  ISETP.LT.AND P4, PT, R140, UR6, !P0 ;  /* 0x000000068c007c0c */ /* 0x002fe2000c781270 */
[----:B----4-:R-:W-:Y:S01]  /*16890*/  VIADD R138, R3, 0x70 ;  /* 0x00000070038a7836 */ /* 0x010fe20000000000 */
        /* <DEDUP_REMOVED lines=13> */
[----:B---3--:R-:W-:Y:S01]  /*16970*/  ISETP.LT.AND P2, PT, R138, UR4, !P0 ;  /* 0x000000048a007c0c */ /* 0x008fe2000c741270 */
        /* <DEDUP_REMOVED lines=147> */
[----:B------:R-:W-:Y:S01]  /*172b0*/  VIADD R136, R3, 0x88 ;  /* 0x0000008803887836 */ /* 0x000fe20000000000 */
[C---:B------:R-:W-:Y:S01]  /*172c0*/  LEA.HI.X.SX32 R139, R141.reuse, R0, 0x2, P6 ;  /* 0x000000008d8b7211 */ /* 0x040fe200030f16ff */
[----:B------:R2:W-:Y:S01]  /*172d0*/  @P5 STG.E desc[UR16][R134.64], R70 ;  /* 0x0000004686005986 */ /* 0x0005e2000c101910 */
[----:B-1----:R-:W-:Y:S01]  /*172e0*/  ISETP.LT.AND P5, PT, R68, UR6, !P0 ;  /* 0x0000000644007c0c */ /* 0x002fe2000c7a1270 */
[----:B------:R-:W-:Y:S01]  /*172f0*/  VIADD R141, R141, UR5 ;  /* 0x000000058d8d7c36 */ /* 0x000fe20008000000 */
[----:B------:R-:W1:Y:S04]  /*17300*/  LDCU UR6, c[0x0][0x39c] ;  /* 0x00007380ff0677ac */ /* 0x000e680008000800 */
[C---:B------:R-:W-:Y:S01]  /*17310*/  LEA R68, P6, R141.reuse, R2, 0x2 ;  /* 0x000000028d447211 */ /* 0x040fe200078c10ff */
[C---:B----4-:R-:W-:Y:S01]  /*17320*/  VIADD R133, R141.reuse, UR5 ;  /* 0x000000058d857c36 */ /* 0x050fe20008000000 */
[----:B------:R-:W4:Y:S02]  /*17330*/  LDCU UR7, c[0x0][0x39c] ;  /* 0x00007380ff0777ac */ /* 0x000f240008000800 */
[----:B------:R-:W-:Y:S01]  /*17340*/  LEA.HI.X.SX32 R69, R141, R0, 0x2, P6 ;  /* 0x000000008d457211 */ /* 0x000fe200030f16ff */
[C---:B--2---:R-:W-:Y:S01]  /*17350*/  VIADD R135, R133.reuse, UR5 ;  /* 0x0000000585877c36 */ /* 0x044fe20008000000 */
[----:B------:R-:W-:Y:S01]  /*17360*/  LEA R132, P6, R133, R2, 0x2 ;  /* 0x0000000285847211 */ /* 0x000fe200078c10ff */
[----:B------:R2:W-:Y:S01]  /*17370*/  @P4 STG.E desc[UR16][R138.64], R71 ;  /* 0x000000478a004986 */ /* 0x0005e2000c101910 */
[----:B---3--:R-:W-:Y:S01]  /*17380*/  ISETP.LT.AND P4, PT, R136, UR4, !P0 ;  /* 0x0000000488007c0c */ /* 0x008fe2000c781270 */
[----:B------:R-:W3:Y:S01]  /*17390*/  LDCU UR4, c[0x0][0x39c] ;  /* 0x00007380ff0477ac */ /* 0x000ee20008000800 */
[----:B------:R-:W-:Y:S01]  /*173a0*/  VIADD R134, R3, 0x89 ;  /* 0x0000008903867836 */ /* 0x000fe20000000000 */
[----:B------:R-:W-:-:S02]  /*173b0*/  LEA.HI.X.SX32 R133, R133, R0, 0x2, P6 ;  /* 0x0000000085857211 */ /* 0x000fc400030f16ff */
[----:B------:R-:W-:Y:S01]  /*173c0*/  LEA R70, P6, R135, R2, 0x2 ;  /* 0x0000000287467211 */ /* 0x000fe200078c10ff */
[----:B------:R5:W-:Y:S01]  /*173d0*/  @P3 STG.E desc[UR16][R68.64], R72 ;  /* 0x0000004844003986 */ /* 0x000be2000c101910 */
[----:B-1----:R-:W-:Y:S01]  /*173e0*/  ISETP.LT.AND P3, PT, R134, UR6, !P0 ;  /* 0x0000000686007c0c */ /* 0x002fe2000c761270 */
[----:B------:R-:W-:Y:S01]  /*173f0*/  VIADD R134, R3, 0x8a ;  /* 0x0000008a03867836 */ /* 0x000fe20000000000 */
[----:B------:R-:W1:Y:S01]  /*17400*/  LDCU UR6, c[0x0][0x39c] ;  /* 0x00007380ff0677ac */ /* 0x000e620008000800 */
[C---:B--2---:R-:W-:Y:S01]  /*17410*/  LEA.HI.X.SX32 R71, R135.reuse, R0, 0x2, P6 ;  /* 0x0000000087477211 */ /* 0x044fe200030f16ff */
[----:B------:R-:W-:Y:S01]  /*17420*/  VIADD R135, R135, UR5 ;  /* 0x0000000587877c36 */ /* 0x000fe20008000000 */
[----:B------:R2:W-:Y:S01]  /*17430*/  @P2 STG.E desc[UR16][R132.64], R73 ;  /* 0x0000004984002986 */ /* 0x0005e2000c101910 */
[----:B----4-:R-:W-:Y:S01]  /*17440*/  ISETP.LT.AND P2, PT, R134, UR7, !P0 ;  /* 0x0000000786007c0c */ /* 0x010fe2000c741270 */
[----:B------:R-:W-:Y:S01]  /*17450*/  VIADD R134, R3, 0x8b ;  /* 0x0000008b03867836 */ /* 0x000fe20000000000 */
[----:B------:R-:W4:Y:S01]  /*17460*/  LDCU UR7, c[0x0][0x39c] ;  /* 0x00007380ff0777ac */ /* 0x000f220008000800 */
[C---:B------:R-:W-:Y:S01]  /*17470*/  VIADD R137, R135.reuse, UR5 ;  /* 0x0000000587897c36 */ /* 0x040fe20008000000 */
[C---:B-----5:R-:W-:Y:S01]  /*17480*/  LEA R68, P6, R135.reuse, R2, 0x2 ;  /* 0x0000000287447211 */ /* 0x060fe200078c10ff */
[----:B------:R5:W-:Y:S01]  /*17490*/  @P1 STG.E desc[UR16][R70.64], R74 ;  /* 0x0000004a46001986 */ /* 0x000be2000c101910 */
[----:B---3--:R-:W-:Y:S01]  /*174a0*/  ISETP.LT.AND P1, PT, R134, UR4, !P0 ;  /* 0x0000000486007c0c */ /* 0x008fe2000c721270 */
[----:B------:R-:W3:Y:S01]  /*174b0*/  LDCU UR4, c[0x0][0x39c] ;  /* 0x00007380ff0477ac */ /* 0x000ee20008000800 */
[----:B------:R-:W-:-:S02]  /*174c0*/  LEA.HI.X.SX32 R69, R135, R0, 0x2, P6 ;  /* 0x0000000087457211 */ /* 0x000fc400030f16ff */
[C---:B------:R-:W-:Y:S01]  /*174d0*/  LEA R72, P6, R137.reuse, R2, 0x2 ;  /* 0x0000000289487211 */ /* 0x040fe200078c10ff */
[----:B--2---:R-:W-:Y:S02]  /*174e0*/  VIADD R133, R137, UR5 ;  /* 0x0000000589857c36 */ /* 0x004fe40008000000 */
        /* <DEDUP_REMOVED lines=11> */
[----:B----4-:R-:W-:Y:S01]  /*175a0*/  ISETP.LT.AND P4, PT, R74, UR7, !P0 ;  /* 0x000000074a007c0c */ /* 0x010fe2000c781270 */
[----:B------:R-:W-:Y:S01]  /*175b0*/  VIADD R74, R3, 0x8e ;  /* 0x0000008e034a7836 */ /* 0x000fe20000000000 */
[C---:B------:R-:W-:Y:S01]  /*175c0*/  LEA.HI.X.SX32 R133, R135.reuse, R0, 0x2, P6 ;  /* 0x0000000087857211 */ /* 0x040fe200030f16ff */
[----:B------:R-:W4:Y:S01]  /*175d0*/  LDCU UR7, c[0x0][0x39c] ;  /* 0x00007380ff0777ac */ /* 0x000f220008000800 */
[----:B------:R-:W-:Y:S01]  /*175e0*/  VIADD R135, R135, UR5 ;  /* 0x0000000587877c36 */ /* 0x000fe20008000000 */
[----:B------:R1:W-:Y:S01]  /*175f0*/  @P3 STG.E desc[UR16][R70.64], R77 ;  /* 0x0000004d46003986 */ /* 0x0003e2000c101910 */
[----:B---3--:R-:W-:Y:S01]  /*17600*/  ISETP.LT.AND P3, PT, R74, UR4, !P0 ;  /* 0x000000044a007c0c */ /* 0x008fe2000c761270 */
[----:B------:R-:W3:Y:S01]  /*17610*/  LDCU UR4, c[0x0][0x39c] ;  /* 0x00007380ff0477ac */ /* 0x000ee20008000800 */
[C---:B--2---:R-:W-:Y:S01]  /*17620*/  VIADD R75, R135.reuse, UR5 ;  /* 0x00000005874b7c36 */ /* 0x044fe20008000000 */
[----:B------:R-:W-:Y:S01]  /*17630*/  @P2 STG.E desc[UR16][R132.64], R78 ;  /* 0x0000004e84002986 */ /* 0x000fe2000c101910 */
[----:B------:R-:W-:Y:S01]  /*17640*/  LEA R68, P2, R135, R2, 0x2 ;  /* 0x0000000287447211 */ /* 0x000fe200078410ff */
        /* <DEDUP_REMOVED lines=9> */
[----:B------:R-:W-:Y:S01]  /*176e0*/  VIADD R74, R3, 0x91 ;  /* 0x00000091034a7836 */ /* 0x000fe20000000000 */
[----:B----4-:R-:W-:Y:S01]  /*176f0*/  ISETP.LT.AND P1, PT, R70, UR7, !P0 ;  /* 0x0000000746007c0c */ /* 0x010fe2000c721270 */
[C---:B------:R-:W-:Y:S01]  /*17700*/  VIADD R77, R75.reuse, UR5 ;  /* 0x000000054b4d7c36 */ /* 0x040fe20008000000 */
[----:B------:R4:W-:Y:S01]  /*17710*/  @P5 STG.E desc[UR16][R72.64], R80 ;  /* 0x0000005048005986 */ /* 0x0009e2000c101910 */
[C---:B------:R-:W-:Y:S01]  /*17720*/  LEA R70, P5, R75.reuse, R2, 0x2 ;  /* 0x000000024b467211 */ /* 0x040fe200078a10ff */
[----:B------:R-:W5:Y:S03]  /*17730*/  LDCU UR7, c[0x0][0x39c] ;  /* 0x00007380ff0777ac */ /* 0x000f660008000800 */
[----:B------:R-:W-:-:S02]  /*17740*/  LEA.HI.X.SX32 R71, R75, R0, 0x2, P5 ;  /* 0x000000004b477211 */ /* 0x000fc400028f16ff */
[----:B---3--:R-:W-:Y:S01]  /*17750*/  ISETP.LT.AND P5, PT, R74, UR4, !P0 ;  /* 0x000000044a007c0c */ /* 0x008fe2000c7a1270 */
[----:B------:R-:W3:Y:S01]  /*17760*/  LDCU UR4, c[0x0][0x39c] ;  /* 0x00007380ff0477ac */ /* 0x000ee20008000800 */
[----:B--2---:R-:W-:Y:S01]  /*17770*/  VIADD R69, R3, 0x92 ;  /* 0x0000009203457836 */ /* 0x004fe20000000000 */
[C---:B------:R-:W-:Y:S01]  /*17780*/  LEA R68, P6, R77.reuse, R2, 0x2 ;  /* 0x000000024d447211 */ /* 0x040fe200078c10ff */
[----:B----4-:R-:W-:Y:S01]  /*17790*/  VIADD R73, R77, UR5 ;  /* 0x000000054d497c36 */ /* 0x010fe20008000000 */
        /* <DEDUP_REMOVED lines=9> */
[----:B--2---:R-:W-:Y:S01]  /*17830*/  VIADD R70, R3, 0x94 ;  /* 0x0000009403467836 */ /* 0x004fe20000000000 */
[----:B------:R2:W-:Y:S01]  /*17840*/  @P3 STG.E desc[UR16][R68.64], R82 ;  /* 0x0000005244003986 */ /* 0x0005e2000c101910 */
[----:B-----5:R-:W-:Y:S01]  /*17850*/  ISETP.LT.AND P3, PT, R75, UR7, !P0 ;  /* 0x000000074b007c0c */ /* 0x020fe2000c761270 */
[----:B------:R-:W4:Y:S01]  /*17860*/  LDCU UR7, c[0x0][0x39c] ;  /* 0x00007380ff0777ac */ /* 0x000f220008000800 */
[C---:B------:R-:W-:Y:S01]  /*17870*/  LEA.HI.X.SX32 R75, R77.reuse, R0, 0x2, P6 ;  /* 0x000000004d4b7211 */ /* 0x040fe200030f16ff */
[----:B------:R5:W-:Y:S01]  /*17880*/  @P2 STG.E desc[UR16][R72.64], R83 ;  /* 0x0000005348002986 */ /* 0x000be2000c101910 */
[----:B---3--:R-:W-:Y:S01]  /*17890*/  ISETP.LT.AND P2, PT, R70, UR4, !P0 ;  /* 0x0000000446007c0c */ /* 0x008fe2000c741270 */
[----:B------:R-:W3:Y:S01]  /*178a0*/  LDCU UR4, c[0x0][0x39c] ;  /* 0x00007380ff0477ac */ /* 0x000ee20008000800 */
[----:B------:R-:W-:-:S02]  /*178b0*/  VIADD R77, R77, UR5 ;  /* 0x000000054d4d7c36 */ /* 0x000fc40008000000 */
[----:B------:R-:W-:Y:S02]  /*178c0*/  VIADD R70, R3, 0x95 ;  /* 0x0000009503467836 */ /* 0x000fe40000000000 */
[C---:B------:R-:W-:Y:S01]  /*178d0*/  VIADD R71, R77.reuse, UR5 ;  /* 0x000000054d477c36 */ /* 0x040fe20008000000 */
[C---:B--2---:R-:W-:Y:S01]  /*178e0*/  LEA R68, P6, R77.reuse, R2, 0x2 ;  /* 0x000000024d447211 */ /* 0x044fe200078c10ff */
[----:B------:R2:W-:Y:S01]  /*178f0*/  @P1 STG.E desc[UR16][R74.64], R84 ;  /* 0x000000544a001986 */ /* 0x0005e2000c101910 */
[----:B-1----:R-:W-:Y:S01]  /*17900*/  ISETP.LT.AND P1, PT, R70, UR6, !P0 ;  /* 0x0000000646007c0c */ /* 0x002fe2000c721270 */
[----:B------:R-:W1:Y:S01]  /*17910*/  LDCU UR6, c[0x0][0x39c] ;  /* 0x00007380ff0677ac */ /* 0x000e620008000800 */
[----:B------:R-:W-:Y:S01]  /*17920*/  LEA.HI.X.SX32 R69, R77, R0, 0x2, P6 ;  /* 0x000000004d457211 */ /* 0x000fe200030f16ff */
[C---:B------:R-:W-:Y:S01]  /*17930*/  VIADD R77, R71.reuse, UR5 ;  /* 0x00000005474d7c36 */ /* 0x040fe20008000000 */
[----:B------:R-:W-:Y:S01]  /*17940*/  LEA R70, P6, R71, R2, 0x2 ;  /* 0x0000000247467211 */ /* 0x000fe200078c10ff */
[----:B-----5:R-:W-:-:S03]  /*17950*/  VIADD R73, R3, 0x96 ;  /* 0x0000009603497836 */ /* 0x020fc60000000000 */
[----:B------:R-:W-:Y:S02]  /*17960*/  LEA.HI.X.SX32 R71, R71, R0, 0x2, P6 ;  /* 0x0000000047477211 */ /* 0x000fe400030f16ff */
[----:B------:R-:W-:Y:S01]  /*17970*/  LEA R72, P6, R77, R2, 0x2 ;  /* 0x000000024d487211 */ /* 0x000fe200078c10ff */
[----:B------:R5:W-:Y:S01]  /*17980*/  @P5 STG.E desc[UR16][R68.64], R85 ;  /* 0x0000005544005986 */ /* 0x000be2000c101910 */
[----:B---3--:R-:W-:Y:S01]  /*17990*/  ISETP.LT.AND P5, PT, R73, UR4, !P0 ;  /* 0x0000000449007c0c */ /* 0x008fe2000c7a1270 */
[----:B--2---:R-:W-:Y:S01]  /*179a0*/  VIADD R74, R3, 0x97 ;  /* 0x00000097034a7836 */ /* 0x004fe20000000000 */
[C---:B------:R-:W-:Y:S01]  /*179b0*/  LEA.HI.X.SX32 R73, R77.reuse, R0, 0x2, P6 ;  /* 0x000000004d497211 */ /* 0x040fe200030f16ff */
[----:B------:R-:W2:Y:S01]  /*179c0*/  LDCU UR4, c[0x0][0x39c] ;  /* 0x00007380ff0477ac */ /* 0x000ea20008000800 */
[----:B------:R-:W-:Y:S01]  /*179d0*/  VIADD R77, R77, UR5 ;  /* 0x000000054d4d7c36 */ /* 0x000fe20008000000 */
[----:B------:R3:W-:Y:S01]  /*179e0*/  @P4 STG.E desc[UR16][R70.64], R86 ;  /* 0x0000005646004986 */ /* 0x0007e2000c101910 */
[----:B----4-:R-:W-:Y:S01]  /*179f0*/  ISETP.LT.AND P4, PT, R74, UR7, !P0 ;  /* 0x000000074a007c0c */ /* 0x010fe2000c781270 */
[----:B------:R-:W4:Y:S01]  /*17a00*/  LDCU UR7, c[0x0][0x39c] ;  /* 0x00007380ff0777ac */ /* 0x000f220008000800 */
[----:B------:R-:W-:-:S02]  /*17a10*/  VIADD R75, R77, UR5 ;  /* 0x000000054d4b7c36 */ /* 0x000fc40008000000 */
[----:B------:R-:W-:Y:S01]  /*17a20*/  VIADD R74, R3, 0x98 ;  /* 0x00000098034a7836 */ /* 0x000fe20000000000 */
[C---:B-----5:R-:W-:Y:S01]  /*17a30*/  LEA R68, P6, R77.reuse, R2, 0x2 ;  /* 0x000000024d447211 */ /* 0x060fe200078c10ff */
[----:B------:R5:W-:Y:S03]  /*17a40*/  @P3 STG.E desc[UR16][R72.64], R87 ;  /* 0x0000005748003986 */ /* 0x000be6000c101910 */
[----:B------:R-:W-:Y:S01]  /*17a50*/  LEA.HI.X.SX32 R69, R77, R0, 0x2, P6 ;  /* 0x000000004d457211 */ /* 0x000fe200030f16ff */
[C---:B------:R-:W-:Y:S01]  /*17a60*/  VIADD R77, R75.reuse, UR5 ;  /* 0x000000054b4d7c36 */ /* 0x040fe20008000000 */
[----:B---3--:R-:W-:Y:S02]  /*17a70*/  LEA R70, P6, R75, R2, 0x2 ;  /* 0x000000024b467211 */ /* 0x008fe400078c10ff */
[----:B-1----:R-:W-:Y:S01]  /*17a80*/  ISETP.LT.AND P3, PT, R74, UR6, !P0 ;  /* 0x000000064a007c0c */ /* 0x002fe2000c761270 */
[----:B------:R-:W1:Y:S01]  /*17a90*/  LDCU UR6, c[0x0][0x39c] ;  /* 0x00007380ff0677ac */ /* 0x000e620008000800 */
[----:B------:R-:W-:Y:S01]  /*17aa0*/  VIADD R74, R3, 0x99 ;  /* 0x00000099034a7836 */ /* 0x000fe20000000000 */
[----:B------:R-:W-:Y:S01]  /*17ab0*/  LEA.HI.X.SX32 R71, R75, R0, 0x2, P6 ;  /* 0x000000004b477211 */ /* 0x000fe200030f16ff */
[C---:B------:R-:W-:Y:S01]  /*17ac0*/  VIADD R79, R77.reuse, UR5 ;  /* 0x000000054d4f7c36 */ /* 0x040fe20008000000 */
[----:B-----5:R-:W-:Y:S01]  /*17ad0*/  LEA R72, P6, R77, R2, 0x2 ;  /* 0x000000024d487211 */ /* 0x020fe200078c10ff */
[----:B------:R3:W-:Y:S01]  /*17ae0*/  @P2 STG.E desc[UR16][R68.64], R88 ;  /* 0x0000005844002986 */ /* 0x0007e2000c101910 */
[----:B--2---:R-:W-:Y:S01]  /*17af0*/  ISETP.LT.AND P2, PT, R74, UR4, !P0 ;  /* 0x000000044a007c0c */ /* 0x004fe2000c741270 */
[----:B------:R-:W-:Y:S01]  /*17b00*/  VIADD R75, R3, 0x9a ;  /* 0x0000009a034b7836 */ /* 0x000fe20000000000 */
[----:B------:R-:W-:Y:S01]  /*17b10*/  LEA.HI.X.SX32 R73, R77, R0, 0x2, P6 ;  /* 0x000000004d497211 */ /* 0x000fe200030f16ff */
[----:B------:R-:W2:Y:S01]  /*17b20*/  LDCU UR4, c[0x0][0x39c] ;  /* 0x00007380ff0477ac */ /* 0x000ea20008000800 */
        /* <DEDUP_REMOVED lines=8> */
[----:B-1----:R-:W-:Y:S01]  /*17bb0*/  ISETP.LT.AND P5, PT, R76, UR6, !P0 ;  /* 0x000000064c007c0c */ /* 0x002fe2000c7a1270 */
[----:B------:R-:W1:Y:S01]  /*17bc0*/  LDCU UR6, c[0x0][0x39c] ;  /* 0x00007380ff0677ac */ /* 0x000e620008000800 */
[C---:B------:R-:W-:Y:S01]  /*17bd0*/  VIADD R77, R79.reuse, UR5 ;  /* 0x000000054f4d7c36 */ /* 0x040fe20008000000 */
[----:B------:R4:W-:Y:S01]  /*17be0*/  @P4 STG.E desc[UR16][R74.64], R91 ;  /* 0x0000005b4a004986 */ /* 0x0009e2000c101910 */
[----:B---3--:R-:W-:Y:S01]  /*17bf0*/  LEA R68, P4, R79, R2, 0x2 ;  /* 0x000000024f447211 */ /* 0x008fe200078810ff */
[----:B-----5:R-:W-:-:S02]  /*17c00*/  VIADD R71, R3, 0x9c ;  /* 0x0000009c03477836 */ /* 0x020fc40000000000 */
[----:B------:R-:W-:Y:S02]  /*17c10*/  LEA R70, P6, R77, R2, 0x2 ;  /* 0x000000024d467211 */ /* 0x000fe400078c10ff */
[-C--:B------:R-:W-:Y:S02]  /*17c20*/  LEA.HI.X.SX32 R69, R79, R0.reuse, 0x2, P4 ;  /* 0x000000004f457211 */ /* 0x080fe400020f16ff */
[----:B--2---:R-:W-:Y:S01]  /*17c30*/  ISETP.LT.AND P4, PT, R71, UR4, !P0 ;  /* 0x0000000447007c0c */ /* 0x004fe2000c781270 */
[----:B------:R-:W2:Y:S01]  /*17c40*/  LDCU UR4, c[0x0][0x39c] ;  /* 0x00007380ff0477ac */ /* 0x000ea20008000800 */
[----:B------:R-:W-:Y:S01]  /*17c50*/  VIADD R72, R3, 0x9d ;  /* 0x0000009d03487836 */ /* 0x000fe20000000000 */
[C---:B------:R-:W-:Y:S01]  /*17c60*/  LEA.HI.X.SX32 R71, R77.reuse, R0, 0x2, P6 ;  /* 0x000000004d477211 */ /* 0x040fe200030f16ff */
[----:B------:R-:W-:Y:S01]  /*17c70*/  VIADD R77, R77, UR5 ;  /* 0x000000054d4d7c36 */ /* 0x000fe20008000000 */
[----:B------:R3:W-:Y:S01]  /*17c80*/  @P3 STG.E desc[UR16][R68.64], R92 ;  /* 0x0000005c44003986 */ /* 0x0007e2000c101910 */
[----:B----4-:R-:W-:Y:S01]  /*17c90*/  VIADD R74, R3, 0x9e ;  /* 0x0000009e034a7836 */ /* 0x010fe20000000000 */
[----:B------:R-:W-:Y:S01]  /*17ca0*/  ISETP.LT.AND P3, PT, R72, UR7, !P0 ;  /* 0x0000000748007c0c */ /* 0x000fe2000c761270 */
[----:B------:R-:W4:Y:S01]  /*17cb0*/  LDCU UR7, c[0x0][0x39c] ;  /* 0x00007380ff0777ac */ /* 0x000f220008000800 */
[----:B------:R5:W-:Y:S01]  /*17cc0*/  @P2 STG.E desc[UR16][R70.64], R93 ;  /* 0x0000005d46002986 */ /* 0x000be2000c101910 */
[C---:B------:R-:W-:Y:S01]  /*17cd0*/  LEA R72, P2, R77.reuse, R2, 0x2 ;  /* 0x000000024d487211 */ /* 0x040fe200078410ff */
[----:B------:R-:W-:-:S03]  /*17ce0*/  VIADD R75, R77, UR5 ;  /* 0x000000054d4b7c36 */ /* 0x000fc60008000000 */
[----:B------:R-:W-:Y:S02]  /*17cf0*/  LEA.HI.X.SX32 R73, R77, R0, 0x2, P2 ;  /* 0x000000004d497211 */ /* 0x000fe400010f16ff */
[----:B-1----:R-:W-:Y:S01]  /*17d00*/  ISETP.LT.AND P2, PT, R74, UR6, !P0 ;  /* 0x000000064a007c0c */ /* 0x002fe2000c741270 */
[----:B------:R-:W1:Y:S01]  /*17d10*/  LDCU UR6, c[0x0][0x39c] ;  /* 0x00007380ff0677ac */ /* 0x000e620008000800 */
[----:B---3--:R-:W-:Y:S01]  /*17d20*/  VIADD R69, R3, 0x9f ;  /* 0x0000009f03457836 */ /* 0x008fe20000000000 */
[C---:B------:R-:W-:Y:S01]  /*17d30*/  LEA R68, P6, R75.reuse, R2, 0x2 ;  /* 0x000000024b447211 */ /* 0x040fe200078c10ff */
[----:B-----5:R-:W-:Y:S01]  /*17d40*/  VIADD R71, R75, UR5 ;  /* 0x000000054b477c36 */ /* 0x020fe20008000000 */
[----:B------:R3:W-:Y:S02]  /*17d50*/  @P1 STG.E desc[UR16][R72.64], R94 ;  /* 0x0000005e48001986 */ /* 0x0007e4000c101910 */
[----:B--2---:R-:W-:Y:S01]  /*17d60*/  ISETP.LT.AND P1, PT, R69, UR4, !P0 ;  /* 0x0000000445007c0c */ /* 0x004fe2000c721270 */
[----:B------:R-:W2:Y:S01]  /*17d70*/  LDCU UR4, c[0x0][0x39c] ;  /* 0x00007380ff0477ac */ /* 0x000ea20008000800 */
[----:B------:R-:W-:Y:S01]  /*17d80*/  LEA.HI.X.SX32 R69, R75, R0, 0x2, P6 ;  /* 0x000000004b457211 */ /* 0x000fe200030f16ff */
[C---:B------:R-:W-:Y:S01]  /*17d90*/  VIADD R77, R71.reuse, UR5 ;  /* 0x00000005474d7c36 */ /* 0x040fe20008000000 */
[----:B------:R-:W-:Y:S01]  /*17da0*/  LEA R70, P6, R71, R2, 0x2 ;  /* 0x0000000247467211 */ /* 0x000fe200078c10ff */
[----:B------:R-:W-:-:S03]  /*17db0*/  VIADD R75, R3, 0xa0 ;  /* 0x000000a0034b7836 */ /* 0x000fc60000000000 */
[----:B------:R-:W-:Y:S02]  /*17dc0*/  LEA.HI.X.SX32 R71, R71, R0, 0x2, P6 ;  /* 0x0000000047477211 */ /* 0x000fe400030f16ff */
[----:B------:R-:W-:Y:S01]  /*17dd0*/  LEA R74, P6, R77, R2, 0x2 ;  /* 0x000000024d4a7211 */ /* 0x000fe200078c10ff */
[----:B---3--:R-:W-:Y:S01]  /*17de0*/  VIADD R72, R3, 0xa1 ;  /* 0x000000a103487836 */ /* 0x008fe20000000000 */
[----:B------:R3:W-:Y:S01]  /*17df0*/  @P5 STG.E desc[UR16][R68.64], R95 ;  /* 0x0000005f44005986 */ /* 0x0007e2000c101910 */
[----:B----4-:R-:W-:Y:S01]  /*17e00*/  ISETP.LT.AND P5, PT, R75, UR7, !P0 ;  /* 0x000000074b007c0c */ /* 0x010fe2000c7a1270 */
[----:B------:R-:W4:Y:S01]  /*17e10*/  LDCU UR7, c[0x0][0x39c] ;  /* 0x00007380ff0777ac */ /* 0x000f220008000800 */
[C---:B------:R-:W-:Y:S01]  /*17e20*/  LEA.HI.X.SX32 R75, R77.reuse, R0, 0x2, P6 ;  /* 0x000000004d4b7211 */ /* 0x040fe200030f16ff */
[----:B------:R5:W-:Y:S01]  /*17e30*/  @P4 STG.E desc[UR16][R70.64], R96 ;  /* 0x0000006046004986 */ /* 0x000be2000c101910 */
[----:B-1----:R-:W-:Y:S01]  /*17e40*/  ISETP.LT.AND P4, PT, R72, UR6, !P0 ;  /* 0x0000000648007c0c */ /* 0x002fe2000c781270 */
[----:B------:R-:W-:Y:S01]  /*17e50*/  VIADD R77, R77, UR5 ;  /* 0x000000054d4d7c36 */ /* 0x000fe20008000000 */
[----:B------:R-:W1:Y:S01]  /*17e60*/  LDCU UR6, c[0x0][0x39c] ;  /* 0x00007380ff0677ac */ /* 0x000e620008000800 */
[----:B------:R-:W-:-:S02]  /*17e70*/  VIADD R72, R3, 0xa2 ;  /* 0x000000a203487836 */ /* 0x000fc40000000000 */
[C---:B------:R-:W-:Y:S01]  /*17e80*/  VIADD R73, R77.reuse, UR5 ;  /* 0x000000054d497c36 */ /* 0x040fe20008000000 */
[C---:B---3--:R-:W-:Y:S01]  /*17e90*/  LEA R68, P6, R77.reuse, R2, 0x2 ;  /* 0x000000024d447211 */ /* 0x048fe200078c10ff */
[----:B------:R3:W-:Y:S03]  /*17ea0*/  @P3 STG.E desc[UR16][R74.64], R97 ;  /* 0x000000614a003986 */ /* 0x0007e6000c101910 */
[----:B------:R-:W-:Y:S01]  /*17eb0*/  LEA.HI.X.SX32 R69, R77, R0, 0x2, P6 ;  /* 0x000000004d457211 */ /* 0x000fe200030f16ff */
[C---:B------:R-:W-:Y:S01]  /*17ec0*/  VIADD R77, R73.reuse, UR5 ;  /* 0x00000005494d7c36 */ /* 0x040fe20008000000 */
[----:B-----5:R-:W-:Y:S02]  /*17ed0*/  LEA R70, P6, R73, R2, 0x2 ;  /* 0x0000000249467211 */ /* 0x020fe400078c10ff */
[----:B--2---:R-:W-:Y:S01]  /*17ee0*/  ISETP.LT.AND P3, PT, R72, UR4, !P0 ;  /* 0x0000000448007c0c */ /* 0x004fe2000c761270 */
[----:B------:R-:W2:Y:S01]  /*17ef0*/  LDCU UR4, c[0x0][0x39c] ;  /* 0x00007380ff0477ac */ /* 0x000ea20008000800 */
[----:B------:R-:W-:Y:S01]  /*17f00*/  VIADD R76, R3, 0xa3 ;  /* 0x000000a3034c7836 */ /* 0x000fe20000000000 */
[----:B------:R-:W-:-:S02]  /*17f10*/  LEA.HI.X.SX32 R71, R73, R0, 0x2, P6 ;  /* 0x0000000049477211 */ /* 0x000fc400030f16ff */
[----:B------:R-:W-:Y:S01]  /*17f20*/  LEA R72, P6, R77, R2, 0x2 ;  /* 0x000000024d487211 */ /* 0x000fe200078c10ff */
[----:B------:R5:W-:Y:S01]  /*17f30*/  @P2 STG.E desc[UR16][R68.64], R98 ;  /* 0x0000006244002986 */ /* 0x000be2000c101910 */
[----:B-1----:R-:W-:Y:S01]  /*17f40*/  ISETP.LT.AND P2, PT, R76, UR6, !P0 ;  /* 0x000000064c007c0c */ /* 0x002fe2000c741270 */
[----:B---3--:R-:W-:Y:S01]  /*17f50*/  VIADD R74, R3, 0xa4 ;  /* 0x000000a4034a7836 */ /* 0x008fe20000000000 */
[C---:B------:R-:W-:Y:S01]  /*17f60*/  LEA.HI.X.SX32 R73, R77.reuse, R0, 0x2, P6 ;  /* 0x000000004d497211 */ /* 0x040fe200030f16ff */
[----:B------:R-:W1:Y:S01]  /*17f70*/  LDCU UR6, c[0x0][0x39c] ;  /* 0x00007380ff0677ac */ /* 0x000e620008000800 */
        /* <DEDUP_REMOVED lines=11> */
[----:B--2---:R-:W-:Y:S01]  /*18030*/  ISETP.LT.AND P5, PT, R74, UR4, !P0 ;  /* 0x000000044a007c0c */ /* 0x004fe2000c7a1270 */
[----:B------:R-:W2:Y:S01]  /*18040*/  LDCU UR4, c[0x0][0x39c] ;  /* 0x00007380ff0477ac */ /* 0x000ea20008000800 */
        /* <DEDUP_REMOVED lines=17> */
[----:B--2---:R-:W-:Y:S01]  /*18160*/  ISETP.LT.AND P2, PT, R76, UR4, !P0 ;  /* 0x000000044c007c0c */ /* 0x004fe2000c741270 */
[----:B------:R-:W2:Y:S01]  /*18170*/  LDCU UR4, c[0x0][0x39c] ;  /* 0x00007380ff0477ac */ /* 0x000ea20008000800 */
[C---:B------:R-:W-:Y:S01]  /*18180*/  VIADD R77, R79.reuse, UR5 ;  /* 0x000000054f4d7c36 */ /* 0x040fe20008000000 */
[----:B------:R4:W-:Y:S01]  /*18190*/  @P1 STG.E desc[UR16][R74.64], R104 ;  /* 0x000000684a001986 */ /* 0x0009e2000c101910 */
[----:B---3--:R-:W-:Y:S01]  /*181a0*/  LEA R68, P1, R79, R2, 0x2 ;  /* 0x000000024f447211 */ /* 0x008fe200078210ff */
        /* <DEDUP_REMOVED lines=16> */
[----:B--2---:R-:W-:Y:S01]  /*182b0*/  ISETP.LT.AND P4, PT, R74, UR4, !P0 ;  /* 0x000000044a007c0c */ /* 0x004fe2000c781270 */
[----:B------:R-:W2:Y:S01]  /*182c0*/  LDCU UR4, c[0x0][0x39c] ;  /* 0x00007380ff0477ac */ /* 0x000ea20008000800 */
[----:B---3--:R-:W-:Y:S01]  /*182d0*/  VIADD R69, R3, 0xac ;  /* 0x000000ac03457836 */ /* 0x008fe20000000000 */
        /* <DEDUP_REMOVED lines=17> */
[----:B--2---:R-:W-:Y:S01]  /*183f0*/  ISETP.LT.AND P1, PT, R72, UR4, !P0 ;  /* 0x0000000448007c0c */ /* 0x004fe2000c721270 */
[----:B------:R-:W-:Y:S01]  /*18400*/  VIADD R77, R77, UR5 ;  /* 0x000000054d4d7c36 */ /* 0x000fe20008000000 */
[----:B------:R-:W2:Y:S01]  /*18410*/  LDCU UR4, c[0x0][0x39c] ;  /* 0x00007380ff0477ac */ /* 0x000ea20008000800 */
[----:B------:R-:W-:-:S02]  /*18420*/  VIADD R72, R3, 0xaf ;  /* 0x000000af03487836 */ /* 0x000fc40000000000 */
[C---:B------:R-:W-:Y:S01]  /*18430*/  VIADD R73, R77.reuse, UR5 ;  /* 0x000000054d497c36 */ /* 0x040fe20008000000 */
[C---:B---3--:R-:W-:Y:S01]  /*18440*/  LEA R68, P6, R77.reuse, R2, 0x2 ;  /* 0x000000024d447211 */ /* 0x048fe200078c10ff */
        /* <DEDUP_REMOVED lines=10> */
[----:B--2---:R-:W-:Y:S01]  /*184f0*/  ISETP.LT.AND P4, PT, R76, UR4, !P0 ;  /* 0x000000044c007c0c */ /* 0x004fe2000c781270 */
[----:B---3--:R-:W-:Y:S01]  /*18500*/  VIADD R74, R3, 0xb1 ;  /* 0x000000b1034a7836 */ /* 0x008fe20000000000 */
        /* <DEDUP_REMOVED lines=48> */
[C---:B------:R-:W-:Y:S01]  /*18810*/  VIADD R75, R77.reuse, UR5 ;  /* 0x000000054d4b7c36 */ /* 0x040fe20008000000 */
[----:B------:R4:W-:Y:S01]  /*18820*/  @P1 STG.E desc[UR16][R70.64], R119 ;  /* 0x0000007746001986 */ /* 0x0009e2000c101910 */
[C---:B------:R-:W-:Y:S01]  /*18830*/  LEA R72, P1, R77.reuse, R2, 0x2 ;  /* 0x000000024d487211 */ /* 0x040fe200078210ff */
[----:B------:R-:W5:Y:S03]  /*18840*/  LDCU UR7, c[0x0][0x39c] ;  /* 0x00007380ff0777ac */ /* 0x000f660008000800 */
[----:B------:R-:W-:-:S02]  /*18850*/  LEA.HI.X.SX32 R73, R77, R0, 0x2, P1 ;  /* 0x000000004d497211 */ /* 0x000fc400008f16ff */
[----:B-1----:R-:W-:Y:S01]  /*18860*/  ISETP.LT.AND P1, PT, R74, UR6, !P0 ;  /* 0x000000064a007c0c */ /* 0x002fe2000c721270 */
[----:B------:R-:W1:Y:S01]  /*18870*/  LDCU UR6, c[0x0][0x39c] ;  /* 0x00007380ff0677ac */ /* 0x000e620008000800 */
[----:B---3--:R-:W-:Y:S01]  /*18880*/  VIADD R69, R3, 0xb9 ;  /* 0x000000b903457836 */ /* 0x008fe20000000000 */
[C---:B------:R-:W-:Y:S01]  /*18890*/  LEA R68, P6, R75.reuse, R2, 0x2 ;  /* 0x000000024b447211 */ /* 0x040fe200078c10ff */
[----:B----4-:R-:W-:Y:S01]  /*188a0*/  VIADD R71, R75, UR5 ;  /* 0x000000054b477c36 */ /* 0x010fe20008000000 */
        /* <DEDUP_REMOVED lines=11> */
[----:B-----5:R-:W-:Y:S01]  /*18960*/  ISETP.LT.AND P4, PT, R75, UR7, !P0 ;  /* 0x000000074b007c0c */ /* 0x020fe2000c781270 */
[----:B------:R-:W4:Y:S01]  /*18970*/  LDCU UR7, c[0x0][0x39c] ;  /* 0x00007380ff0777ac */ /* 0x000f220008000800 */
[C---:B------:R-:W-:Y:S01]  /*18980*/  LEA.HI.X.SX32 R75, R77.reuse, R0, 0x2, P6 ;  /* 0x000000004d4b7211 */ /* 0x040fe200030f16ff */
[----:B------:R5:W-:Y:S01]  /*18990*/  @P3 STG.E desc[UR16][R70.64], R122 ;  /* 0x0000007a46003986 */ /* 0x000be2000c101910 */
[----:B-1----:R-:W-:Y:S01]  /*189a0*/  ISETP.LT.AND P3, PT, R72, UR6, !P0 ;  /* 0x0000000648007c0c */ /* 0x002fe2000c761270 */
[----:B------:R-:W1:Y:S01]  /*189b0*/  LDCU UR6, c[0x0][0x39c] ;  /* 0x00007380ff0677ac */ /* 0x000e620008000800 */
[----:B------:R-:W-:-:S02]  /*189c0*/  VIADD R77, R77, UR5 ;  /* 0x000000054d4d7c36 */ /* 0x000fc40008000000 */
[----:B------:R-:W-:Y:S02]  /*189d0*/  VIADD R72, R3, 0xbc ;  /* 0x000000bc03487836 */ /* 0x000fe40000000000 */
[C---:B------:R-:W-:Y:S01]  /*189e0*/  VIADD R73, R77.reuse, UR5 ;  /* 0x000000054d497c36 */ /* 0x040fe20008000000 */
[C---:B---3--:R-:W-:Y:S01]  /*189f0*/  LEA R68, P6, R77.reuse, R2, 0x2 ;  /* 0x000000024d447211 */ /* 0x048fe200078c10ff */
[----:B------:R3:W-:Y:S03]  /*18a00*/  @P2 STG.E desc[UR16][R74.64], R123 ;  /* 0x0000007b4a002986 */ /* 0x0007e6000c101910 */
[----:B------:R-:W-:Y:S01]  /*18a10*/  LEA.HI.X.SX32 R69, R77, R0, 0x2, P6 ;  /* 0x000000004d457211 */ /* 0x000fe200030f16ff */
[C---:B------:R-:W-:Y:S01]  /*18a20*/  VIADD R77, R73.reuse, UR5 ;  /* 0x00000005494d7c36 */ /* 0x040fe20008000000 */
[----:B-----5:R-:W-:Y:S01]  /*18a30*/  LEA R70, P6, R73, R2, 0x2 ;  /* 0x0000000249467211 */ /* 0x020fe200078c10ff */
[----:B------:R-:W-:Y:S01]  /*18a40*/  VIADD R76, R3, 0xbd ;  /* 0x000000bd034c7836 */ /* 0x000fe20000000000 */
[----:B--2---:R-:W-:Y:S01]  /*18a50*/  ISETP.LT.AND P2, PT, R72, UR4, !P0 ;  /* 0x0000000448007c0c */ /* 0x004fe2000c741270 */
[----:B------:R-:W2:Y:S01]  /*18a60*/  LDCU UR4, c[0x0][0x39c] ;  /* 0x00007380ff0477ac */ /* 0x000ea20008000800 */
        /* <DEDUP_REMOVED lines=27> */
[----:B------:R-:W1:Y:S01]  /*18c20*/  LDCU UR6, c[0x0][0x39c] ;  /* 0x00007380ff0677ac */ /* 0x000e620008000800 */
[----:B------:R-:W-:-:S02]  /*18c30*/  LEA.HI.X.SX32 R73, R77, R0, 0x2, P6 ;  /* 0x000000004d497211 */ /* 0x000fc400030f16ff */
        /* <DEDUP_REMOVED lines=33> */
[----:B------:R3:W-:Y:S01]  /*18e50*/  @P2 STG.E desc[UR16][R72.64], R5 ;  /* 0x0000000548002986 */ /* 0x0007e2000c101910 */
[----:B-----5:R-:W-:Y:S02]  /*18e60*/  VIADD R71, R75, UR5 ;  /* 0x000000054b477c36 */ /* 0x020fe40008000000 */
[----:B-1----:R-:W-:Y:S01]  /*18e70*/  ISETP.LT.AND P2, PT, R69, UR6, !P0 ;  /* 0x0000000645007c0c */ /* 0x002fe2000c741270 */
[----:B------:R-:W-:Y:S01]  /*18e80*/  VIADD R4, R3, 0xc7 ;  /* 0x000000c703047836 */ /* 0x000fe20000000000 */
[----:B------:R-:W-:Y:S01]  /*18e90*/  LEA.HI.X.SX32 R69, R75, R0, 0x2, P6 ;  /* 0x000000004b457211 */ /* 0x000fe200030f16ff */
[----:B------:R-:W1:Y:S01]  /*18ea0*/  LDCU UR6, c[0x0][0x39c] ;  /* 0x00007380ff0677ac */ /* 0x000e620008000800 */
[C---:B------:R-:W-:Y:S01]  /*18eb0*/  LEA R70, P6, R71.reuse, R2, 0x2 ;  /* 0x0000000247467211 */ /* 0x040fe200078c10ff */
[----:B------:R-:W-:-:S02]  /*18ec0*/  VIADD R77, R71, UR5 ;  /* 0x00000005474d7c36 */ /* 0x000fc40008000000 */
[----:B------:R5:W-:Y:S01]  /*18ed0*/  @P1 STG.E desc[UR16][R68.64], R6 ;  /* 0x0000000644001986 */ /* 0x000be2000c101910 */
[----:B------:R-:W-:Y:S02]  /*18ee0*/  LEA.HI.X.SX32 R71, R71, R0, 0x2, P6 ;  /* 0x0000000047477211 */ /* 0x000fe400030f16ff */
[----:B----4-:R-:W-:Y:S01]  /*18ef0*/  ISETP.LT.AND P1, PT, R4, UR7, !P0 ;  /* 0x0000000704007c0c */ /* 0x010fe2000c721270 */
[----:B------:R-:W-:Y:S01]  /*18f00*/  VIADD R4, R3, 0xc8 ;  /* 0x000000c803047836 */ /* 0x000fe20000000000 */
[----:B------:R-:W-:Y:S01]  /*18f10*/  LEA R74, P6, R77, R2, 0x2 ;  /* 0x000000024d4a7211 */ /* 0x000fe200078c10ff */
[----:B------:R4:W-:Y:S01]  /*18f20*/  @P5 STG.E desc[UR16][R70.64], R7 ;  /* 0x0000000746005986 */ /* 0x0009e2000c101910 */
[----:B---3--:R-:W-:Y:S01]  /*18f30*/  VIADD R5, R3, 0xc9 ;  /* 0x000000c903057836 */ /* 0x008fe20000000000 */
[----:B------:R-:W3:Y:S01]  /*18f40*/  LDCU UR7, c[0x0][0x39c] ;  /* 0x00007380ff0777ac */ /* 0x000ee20008000800 */
[----:B--2---:R-:W-:Y:S02]  /*18f50*/  ISETP.LT.AND P5, PT, R4, UR4, !P0 ;  /* 0x0000000404007c0c */ /* 0x004fe4000c7a1270 */
[C---:B------:R-:W-:Y:S01]  /*18f60*/  LEA.HI.X.SX32 R75, R77.reuse, R0, 0x2, P6 ;  /* 0x000000004d4b7211 */ /* 0x040fe200030f16ff */
[----:B------:R-:W2:Y:S01]  /*18f70*/  LDCU UR4, c[0x0][0x39c] ;  /* 0x00007380ff0477ac */ /* 0x000ea20008000800 */
[----:B------:R-:W-:-:S04]  /*18f80*/  VIADD R77, R77, UR5 ;  /* 0x000000054d4d7c36 */ /* 0x000fc80008000000 */
[C---:B-----5:R-:W-:Y:S01]  /*18f90*/  VIADD R69, R77.reuse, UR5 ;  /* 0x000000054d457c36 */ /* 0x060fe20008000000 */
[----:B------:R-:W-:Y:S01]  /*18fa0*/  LEA R4, P6, R77, R2, 0x2 ;  /* 0x000000024d047211 */ /* 0x000fe200078c10ff */
[----:B------:R5:W-:Y:S01]  /*18fb0*/  @P4 STG.E desc[UR16][R74.64], R8 ;  /* 0x000000084a004986 */ /* 0x000be2000c101910 */
[----:B-1----:R-:W-:Y:S01]  /*18fc0*/  ISETP.LT.AND P4, PT, R5, UR6, !P0 ;  /* 0x0000000605007c0c */ /* 0x002fe2000c781270 */
[----:B----4-:R-:W-:Y:S01]  /*18fd0*/  VIADD R71, R69, UR5 ;  /* 0x0000000545477c36 */ /* 0x010fe20008000000 */
[----:B------:R-:W-:Y:S01]  /*18fe0*/  LEA.HI.X.SX32 R5, R77, R0, 0x2, P6 ;  /* 0x000000004d057211 */ /* 0x000fe200030f16ff */
[----:B------:R-:W1:Y:S01]  /*18ff0*/  LDCU UR6, c[0x0][0x39c] ;  /* 0x00007380ff0677ac */ /* 0x000e620008000800 */
[----:B------:R-:W-:Y:S01]  /*19000*/  LEA R6, P6, R69, R2, 0x2 ;  /* 0x0000000245067211 */ /* 0x000fe200078c10ff */
[----:B------:R-:W-:Y:S02]  /*19010*/  VIADD R70, R3, 0xca ;  /* 0x000000ca03467836 */ /* 0x000fe40000000000 */
[----:B------:R4:W-:Y:S01]  /*19020*/  @P3 STG.E desc[UR16][R4.64], R9 ;  /* 0x0000000904003986 */ /* 0x0009e2000c101910 */
[----:B------:R-:W-:-:S02]  /*19030*/  LEA.HI.X.SX32 R7, R69, R0, 0x2, P6 ;  /* 0x0000000045077211 */ /* 0x000fc400030f16ff */
[----:B------:R-:W-:Y:S02]  /*19040*/  LEA R68, P6, R71, R2, 0x2 ;  /* 0x0000000247447211 */ /* 0x000fe400078c10ff */
[----:B--2---:R-:W-:Y:S01]  /*19050*/  ISETP.LT.AND P3, PT, R70, UR4, !P0 ;  /* 0x0000000446007c0c */ /* 0x004fe2000c761270 */
[----:B------:R-:W2:Y:S01]  /*19060*/  LDCU UR4, c[0x0][0x39c] ;  /* 0x00007380ff0477ac */ /* 0x000ea20008000800 */
[----:B-----5:R-:W-:Y:S01]  /*19070*/  VIADD R8, R3, 0xcb ;  /* 0x000000cb03087836 */ /* 0x020fe20000000000 */
[C---:B------:R-:W-:Y:S01]  /*19080*/  LEA.HI.X.SX32 R69, R71.reuse, R0, 0x2, P6 ;  /* 0x0000000047457211 */ /* 0x040fe200030f16ff */
[----:B------:R-:W-:Y:S01]  /*19090*/  VIADD R71, R71, UR5 ;  /* 0x0000000547477c36 */ /* 0x000fe20008000000 */
[----:B------:R5:W-:Y:S02]  /*190a0*/  @P2 STG.E desc[UR16][R6.64], R10 ;  /* 0x0000000a06002986 */ /* 0x000be4000c101910 */
[----:B---3--:R-:W-:Y:S01]  /*190b0*/  ISETP.LT.AND P2, PT, R8, UR7, !P0 ;  /* 0x0000000708007c0c */ /* 0x008fe2000c741270 */
[----:B------:R-:W-:Y:S01]  /*190c0*/  VIADD R8, R3, 0xcc ;  /* 0x000000cc03087836 */ /* 0x000fe20000000000 */
[C---:B----4-:R-:W-:Y:S01]  /*190d0*/  LEA R4, P6, R71.reuse, R2, 0x2 ;  /* 0x0000000247047211 */ /* 0x050fe200078c10ff */
[----:B------:R-:W-:Y:S01]  /*190e0*/  VIADD R9, R71, UR5 ;  /* 0x0000000547097c36 */ /* 0x000fe20008000000 */
[----:B------:R-:W3:Y:S01]  /*190f0*/  LDCU UR7, c[0x0][0x39c] ;  /* 0x00007380ff0777ac */ /* 0x000ee20008000800 */
[----:B------:R4:W-:Y:S01]  /*19100*/  @P1 STG.E desc[UR16][R68.64], R11 ;  /* 0x0000000b44001986 */ /* 0x0009e2000c101910 */
[----:B-1----:R-:W-:Y:S01]  /*19110*/  ISETP.LT.AND P1, PT, R8, UR6, !P0 ;  /* 0x0000000608007c0c */ /* 0x002fe2000c721270 */
[----:B------:R-:W-:Y:S01]  /*19120*/  VIADD R8, R3, 0xcd ;  /* 0x000000cd03087836 */ /* 0x000fe20000000000 */
[----:B------:R-:W-:Y:S01]  /*19130*/  LEA.HI.X.SX32 R5, R71, R0, 0x2, P6 ;  /* 0x0000000047057211 */ /* 0x000fe200030f16ff */
[C---:B------:R-:W-:Y:S01]  /*19140*/  VIADD R71, R9.reuse, UR5 ;  /* 0x0000000509477c36 */ /* 0x040fe20008000000 */
[C---:B-----5:R-:W-:Y:S01]  /*19150*/  LEA R6, P6, R9.reuse, R2, 0x2 ;  /* 0x0000000209067211 */ /* 0x060fe200078c10ff */
[----:B------:R-:W1:Y:S02]  /*19160*/  LDCU UR6, c[0x0][0x39c] ;  /* 0x00007380ff0677ac */ /* 0x000e640008000800 */
[----:B------:R-:W-:Y:S01]  /*19170*/  @P5 STG.E desc[UR16][R4.64], R12 ;  /* 0x0000000c04005986 */ /* 0x000fe2000c101910 */
[----:B------:R-:W-:-:S02]  /*19180*/  LEA.HI.X.SX32 R7, R9, R0, 0x2, P6 ;  /* 0x0000000009077211 */ /* 0x000fc400030f16ff */
[----:B--2---:R-:W-:Y:S01]  /*19190*/  ISETP.LT.AND P5, PT, R8, UR4, !P0 ;  /* 0x0000000408007c0c */ /* 0x004fe2000c7a1270 */
[C---:B----4-:R-:W-:Y:S01]  /*191a0*/  VIADD R69, R71.reuse, UR5 ;  /* 0x0000000547457c36 */ /* 0x050fe20008000000 */
[----:B------:R-:W-:Y:S01]  /*191b0*/  LEA R8, P6, R71, R2, 0x2 ;  /* 0x0000000247087211 */ /* 0x000fe200078c10ff */
[----:B------:R-:W-:Y:S01]  /*191c0*/  VIADD R11, R3, 0xce ;  /* 0x000000ce030b7836 */ /* 0x000fe20000000000 */
[----:B------:R-:W2:Y:S02]  /*191d0*/  LDCU UR4, c[0x0][0x39c] ;  /* 0x00007380ff0477ac */ /* 0x000ea40008000800 */
[----:B------:R-:W-:Y:S02]  /*191e0*/  LEA.HI.X.SX32 R9, R71, R0, 0x2, P6 ;  /* 0x0000000047097211 */ /* 0x000fe400030f16ff */
[----:B------:R-:W-:Y:S01]  /*191f0*/  LEA R10, P6, R69, R2, 0x2 ;  /* 0x00000002450a7211 */ /* 0x000fe200078c10ff */
[----:B------:R4:W-:Y:S01]  /*19200*/  @P4 STG.E desc[UR16][R6.64], R13 ;  /* 0x0000000d06004986 */ /* 0x0009e2000c101910 */
[----:B---3--:R-:W-:Y:S01]  /*19210*/  ISETP.LT.AND P4, PT, R11, UR7, !P0 ;  /* 0x000000070b007c0c */ /* 0x008fe2000c781270 */
[----:B------:R-:W-:Y:S01]  /*19220*/  VIADD R68, R3, 0xcf ;  /* 0x000000cf03447836 */ /* 0x000fe20000000000 */
[C---:B------:R-:W-:Y:S01]  /*19230*/  LEA.HI.X.SX32 R11, R69.reuse, R0, 0x2, P6 ;  /* 0x00000000450b7211 */ /* 0x040fe200030f16ff */
[----:B------:R-:W3:Y:S01]  /*19240*/  LDCU UR7, c[0x0][0x39c] ;  /* 0x00007380ff0777ac */ /* 0x000ee20008000800 */
[----:B------:R-:W-:Y:S01]  /*19250*/  VIADD R69, R69, UR5 ;  /* 0x0000000545457c36 */ /* 0x000fe20008000000 */
[----:B------:R5:W-:Y:S01]  /*19260*/  @P3 STG.E desc[UR16][R8.64], R14 ;  /* 0x0000000e08003986 */ /* 0x000be2000c101910 */
[----:B-1----:R-:W-:Y:S01]  /*19270*/  ISETP.LT.AND P3, PT, R68, UR6, !P0 ;  /* 0x0000000644007c0c */ /* 0x002fe2000c761270 */
[----:B------:R-:W1:Y:S02]  /*19280*/  LDCU UR6, c[0x0][0x39c] ;  /* 0x00007380ff0677ac */ /* 0x000e640008000800 */
[----:B------:R1:W-:Y:S01]  /*19290*/  @P2 STG.E desc[UR16][R10.64], R15 ;  /* 0x0000000f0a002986 */ /* 0x0003e2000c101910 */
[C---:B----4-:R-:W-:Y:S01]  /*192a0*/  VIADD R13, R69.reuse, UR5 ;  /* 0x00000005450d7c36 */ /* 0x050fe20008000000 */
[----:B------:R-:W-:Y:S01]  /*192b0*/  LEA R4, P2, R69, R2, 0x2 ;  /* 0x0000000245047211 */ /* 0x000fe200078410ff */
[----:B------:R-:W-:-:S03]  /*192c0*/  VIADD R7, R3, 0xd0 ;  /* 0x000000d003077836 */ /* 0x000fc60000000000 */
[----:B------:R-:W-:Y:S02]  /*192d0*/  LEA R6, P6, R13, R2, 0x2 ;  /* 0x000000020d067211 */ /* 0x000fe400078c10ff */
[-C--:B------:R-:W-:Y:S01]  /*192e0*/  LEA.HI.X.SX32 R5, R69, R0.reuse, 0x2, P2 ;  /* 0x0000000045057211 */ /* 0x080fe200010f16ff */
[----:B-----5:R-:W-:Y:S01]  /*192f0*/  VIADD R8, R3, 0xd1 ;  /* 0x000000d103087836 */ /* 0x020fe20000000000 */
[----:B--2---:R-:W-:Y:S01]  /*19300*/  ISETP.LT.AND P2, PT, R7, UR4, !P0 ;  /* 0x0000000407007c0c */ /* 0x004fe2000c741270 */
[----:B------:R-:W2:Y:S01]  /*19310*/  LDCU UR4, c[0x0][0x39c] ;  /* 0x00007380ff0477ac */ /* 0x000ea20008000800 */
[C---:B------:R-:W-:Y:S01]  /*19320*/  LEA.HI.X.SX32 R7, R13.reuse, R0, 0x2, P6 ;  /* 0x000000000d077211 */ /* 0x040fe200030f16ff */
[----:B------:R-:W-:Y:S01]  /*19330*/  VIADD R13, R13, UR5 ;  /* 0x000000050d0d7c36 */ /* 0x000fe20008000000 */
[----:B------:R4:W-:Y:S01]  /*19340*/  @P1 STG.E desc[UR16][R4.64], R16 ;  /* 0x0000001004001986 */ /* 0x0009e2000c101910 */
[----:B---3--:R-:W-:Y:S01]  /*19350*/  ISETP.LT.AND P1, PT, R8, UR7, !P0 ;  /* 0x0000000708007c0c */ /* 0x008fe2000c721270 */
[----:B-1----:R-:W-:Y:S01]  /*19360*/  VIADD R10, R3, 0xd2 ;  /* 0x000000d2030a7836 */ /* 0x002fe20000000000 */
[----:B------:R-:W1:Y:S01]  /*19370*/  LDCU UR7, c[0x0][0x39c] ;  /* 0x00007380ff0777ac */ /* 0x000e620008000800 */
[----:B------:R3:W-:Y:S01]  /*19380*/  @P5 STG.E desc[UR16][R6.64], R17 ;  /* 0x0000001106005986 */ /* 0x0007e2000c101910 */
[C---:B------:R-:W-:Y:S01]  /*19390*/  LEA R8, P5, R13.reuse, R2, 0x2 ;  /* 0x000000020d087211 */ /* 0x040fe200078a10ff */
[----:B------:R-:W-:-:S03]  /*193a0*/  VIADD R11, R13, UR5 ;  /* 0x000000050d0b7c36 */ /* 0x000fc60008000000 */
[----:B------:R-:W-:Y:S02]  /*193b0*/  LEA.HI.X.SX32 R9, R13, R0, 0x2, P5 ;  /* 0x000000000d097211 */ /* 0x000fe400028f16ff */
[----:B------:R-:W-:Y:S01]  /*193c0*/  ISETP.LT.AND P5, PT, R10, UR6, !P0 ;  /* 0x000000060a007c0c */ /* 0x000fe2000c7a1270 */
[----:B------:R-:W5:Y:S01]  /*193d0*/  LDCU UR6, c[0x0][0x39c] ;  /* 0x00007380ff0677ac */ /* 0x000f620008000800 */
[----:B----4-:R-:W-:Y:S01]  /*193e0*/  VIADD R5, R3, 0xd3 ;  /* 0x000000d303057836 */ /* 0x010fe20000000000 */
[C---:B------:R-:W-:Y:S01]  /*193f0*/  LEA R4, P6, R11.reuse, R2, 0x2 ;  /* 0x000000020b047211 */ /* 0x040fe200078c10ff */
[----:B---3--:R-:W-:Y:S01]  /*19400*/  VIADD R7, R11, UR5 ;  /* 0x000000050b077c36 */ /* 0x008fe20008000000 */
        /* <DEDUP_REMOVED lines=11> */
[----:B-1----:R-:W-:Y:S01]  /*194c0*/  ISETP.LT.AND P3, PT, R11, UR7, !P0 ;  /* 0x000000070b007c0c */ /* 0x002fe2000c761270 */
[----:B------:R-:W1:Y:S01]  /*194d0*/  LDCU UR7, c[0x0][0x39c] ;  /* 0x00007380ff0777ac */ /* 0x000e620008000800 */
[C---:B------:R-:W-:Y:S01]  /*194e0*/  LEA.HI.X.SX32 R11, R13.reuse, R0, 0x2, P6 ;  /* 0x000000000d0b7211 */ /* 0x040fe200030f16ff */
[----:B------:R4:W-:Y:S01]  /*194f0*/  @P2 STG.E desc[UR16][R6.64], R20 ;  /* 0x0000001406002986 */ /* 0x0009e2000c101910 */
[----:B-----5:R-:W-:Y:S01]  /*19500*/  ISETP.LT.AND P2, PT, R8, UR6, !P0 ;  /* 0x0000000608007c0c */ /* 0x020fe2000c741270 */
[----:B------:R-:W-:Y:S01]  /*19510*/  VIADD R13, R13, UR5 ;  /* 0x000000050d0d7c36 */ /* 0x000fe20008000000 */
[----:B------:R-:W5:Y:S01]  /*19520*/  LDCU UR6, c[0x0][0x39c] ;  /* 0x00007380ff0677ac */ /* 0x000f620008000800 */
[----:B------:R-:W-:-:S02]  /*19530*/  VIADD R8, R3, 0xd6 ;  /* 0x000000d603087836 */ /* 0x000fc40000000000 */
[C---:B------:R-:W-:Y:S01]  /*19540*/  VIADD R9, R13.reuse, UR5 ;  /* 0x000000050d097c36 */ /* 0x040fe20008000000 */
[C---:B---3--:R-:W-:Y:S01]  /*19550*/  LEA R4, P6, R13.reuse, R2, 0x2 ;  /* 0x000000020d047211 */ /* 0x048fe200078c10ff */
[----:B------:R3:W-:Y:S03]  /*19560*/  @P1 STG.E desc[UR16][R10.64], R21 ;  /* 0x000000150a001986 */ /* 0x0007e6000c101910 */
[----:B------:R-:W-:Y:S01]  /*19570*/  LEA.HI.X.SX32 R5, R13, R0, 0x2, P6 ;  /* 0x000000000d057211 */ /* 0x000fe200030f16ff */
[C---:B------:R-:W-:Y:S01]  /*19580*/  VIADD R13, R9.reuse, UR5 ;  /* 0x00000005090d7c36 */ /* 0x040fe20008000000 */
[----:B----4-:R-:W-:Y:S02]  /*19590*/  LEA R6, P6, R9, R2, 0x2 ;  /* 0x0000000209067211 */ /* 0x010fe400078c10ff */
[----:B--2---:R-:W-:Y:S01]  /*195a0*/  ISETP.LT.AND P1, PT, R8, UR4, !P0 ;  /* 0x0000000408007c0c */ /* 0x004fe2000c721270 */
[----:B------:R-:W2:Y:S01]  /*195b0*/  LDCU UR4, c[0x0][0x39c] ;  /* 0x00007380ff0477ac */ /* 0x000ea20008000800 */
[----:B------:R-:W-:Y:S01]  /*195c0*/  VIADD R12, R3, 0xd7 ;  /* 0x000000d7030c7836 */ /* 0x000fe20000000000 */
[----:B------:R-:W-:-:S02]  /*195d0*/  LEA.HI.X.SX32 R7, R9, R0, 0x2, P6 ;  /* 0x0000000009077211 */ /* 0x000fc400030f16ff */
[----:B------:R-:W-:Y:S01]  /*195e0*/  LEA R8, P6, R13, R2, 0x2 ;  /* 0x000000020d087211 */ /* 0x000fe200078c10ff */
[----:B------:R4:W-:Y:S01]  /*195f0*/  @P5 STG.E desc[UR16][R4.64], R22 ;  /* 0x0000001604005986 */ /* 0x0009e2000c101910 */
[----:B-----5:R-:W-:Y:S01]  /*19600*/  ISETP.LT.AND P5, PT, R12, UR6, !P0 ;  /* 0x000000060c007c0c */ /* 0x020fe2000c7a1270 */
[----:B---3--:R-:W-:Y:S01]  /*19610*/  VIADD R10, R3, 0xd8 ;  /* 0x000000d8030a7836 */ /* 0x008fe20000000000 */
[C---:B------:R-:W-:Y:S01]  /*19620*/  LEA.HI.X.SX32 R9, R13.reuse, R0, 0x2, P6 ;  /* 0x000000000d097211 */ /* 0x040fe200030f16ff */
[----:B------:R-:W3:Y:S01]  /*19630*/  LDCU UR6, c[0x0][0x39c] ;  /* 0x00007380ff0677ac */ /* 0x000ee20008000800 */
[----:B------:R-:W-:Y:S01]  /*19640*/  VIADD R13, R13, UR5 ;  /* 0x000000050d0d7c36 */ /* 0x000fe20008000000 */
[----:B------:R5:W-:Y:S01]  /*19650*/  @P4 STG.E desc[UR16][R6.64], R23 ;  /* 0x0000001706004986 */ /* 0x000be2000c101910 */
[----:B-1----:R-:W-:Y:S01]  /*19660*/  ISETP.LT.AND P4, PT, R10, UR7, !P0 ;  /* 0x000000070a007c0c */ /* 0x002fe2000c781270 */
[----:B------:R-:W1:Y:S01]  /*19670*/  LDCU UR7, c[0x0][0x39c] ;  /* 0x00007380ff0777ac */ /* 0x000e620008000800 */
[----:B------:R-:W-:-:S02]  /*19680*/  VIADD R11, R13, UR5 ;  /* 0x000000050d0b7c36 */ /* 0x000fc40008000000 */
[----:B------:R-:W-:Y:S01]  /*19690*/  VIADD R10, R3, 0xd9 ;  /* 0x000000d9030a7836 */ /* 0x000fe20000000000 */
[C---:B----4-:R-:W-:Y:S01]  /*196a0*/  LEA R4, P6, R13.reuse, R2, 0x2 ;  /* 0x000000020d047211 */ /* 0x050fe200078c10ff */
[----:B------:R4:W-:Y:S03]  /*196b0*/  @P3 STG.E desc[UR16][R8.64], R24 ;  /* 0x0000001808003986 */ /* 0x0009e6000c101910 */
[----:B------:R-:W-:Y:S01]  /*196c0*/  LEA.HI.X.SX32 R5, R13, R0, 0x2, P6 ;  /* 0x000000000d057211 */ /* 0x000fe200030f16ff */
[C---:B------:R-:W-:Y:S01]  /*196d0*/  VIADD R13, R11.reuse, UR5 ;  /* 0x000000050b0d7c36 */ /* 0x040fe20008000000 */
[----:B-----5:R-:W-:Y:S02]  /*196e0*/  LEA R6, P6, R11, R2, 0x2 ;  /* 0x000000020b067211 */ /* 0x020fe400078c10ff */
[----:B--2---:R-:W-:Y:S01]  /*196f0*/  ISETP.LT.AND P3, PT, R10, UR4, !P0 ;  /* 0x000000040a007c0c */ /* 0x004fe2000c761270 */
[----:B------:R-:W2:Y:S01]  /*19700*/  LDCU UR4, c[0x0][0x39c] ;  /* 0x00007380ff0477ac */ /* 0x000ea20008000800 */
[----:B------:R-:W-:Y:S01]  /*19710*/  VIADD R10, R3, 0xda ;  /* 0x000000da030a7836 */ /* 0x000fe20000000000 */
[----:B------:R-:W-:Y:S01]  /*19720*/  LEA.HI.X.SX32 R7, R11, R0, 0x2, P6 ;  /* 0x000000000b077211 */ /* 0x000fe200030f16ff */
[C---:B------:R-:W-:Y:S01]  /*19730*/  VIADD R15, R13.reuse, UR5 ;  /* 0x000000050d0f7c36 */ /* 0x040fe20008000000 */
[----:B----4-:R-:W-:Y:S01]  /*19740*/  LEA R8, P6, R13, R2, 0x2 ;  /* 0x000000020d087211 */ /* 0x010fe200078c10ff */
[----:B------:R4:W-:Y:S01]  /*19750*/  @P2 STG.E desc[UR16][R4.64], R25 ;  /* 0x0000001904002986 */ /* 0x0009e2000c101910 */
[----:B---3--:R-:W-:Y:S01]  /*19760*/  ISETP.LT.AND P2, PT, R10, UR6, !P0 ;  /* 0x000000060a007c0c */ /* 0x008fe2000c741270 */
[----:B------:R-:W-:Y:S01]  /*19770*/  VIADD R11, R3, 0xdb ;  /* 0x000000db030b7836 */ /* 0x000fe20000000000 */
[----:B------:R-:W-:Y:S01]  /*19780*/  LEA.HI.X.SX32 R9, R13, R0, 0x2, P6 ;  /* 0x000000000d097211 */ /* 0x000fe200030f16ff */
[----:B------:R-:W3:Y:S01]  /*19790*/  LDCU UR6, c[0x0][0x39c] ;  /* 0x00007380ff0677ac */ /* 0x000ee20008000800 */
[----:B------:R-:W-:Y:S01]  /*197a0*/  LEA R10, P6, R15, R2, 0x2 ;  /* 0x000000020f0a7211 */ /* 0x000fe200078c10ff */
[----:B------:R5:W-:Y:S01]  /*197b0*/  @P1 STG.E desc[UR16][R6.64], R26 ;  /* 0x0000001a06001986 */ /* 0x000be2000c101910 */
[----:B-1----:R-:W-:Y:S01]  /*197c0*/  ISETP.LT.AND P1, PT, R11, UR7, !P0 ;  /* 0x000000070b007c0c */ /* 0x002fe2000c721270 */
[----:B------:R-:W-:Y:S01]  /*197d0*/  VIADD R12, R3, 0xdc ;  /* 0x000000dc030c7836 */ /* 0x000fe20000000000 */
[C---:B------:R-:W-:Y:S01]  /*197e0*/  LEA.HI.X.SX32 R11, R15.reuse, R0, 0x2, P6 ;  /* 0x000000000f0b7211 */ /* 0x040fe200030f16ff */
[----:B------:R-:W1:Y:S01]  /*197f0*/  LDCU UR7, c[0x0][0x39c] ;  /* 0x00007380ff0777ac */ /* 0x000e620008000800 */
[----:B------:R-:W-:Y:S01]  /*19800*/  VIADD R15, R15, UR5 ;  /* 0x000000050f0f7c36 */ /* 0x000fe20008000000 */
[----:B------:R3:W-:Y:S01]  /*19810*/  @P5 STG.E desc[UR16][R8.64], R27 ;  /* 0x0000001b08005986 */ /* 0x0007e2000c101910 */
[----:B--2---:R-:W-:Y:S01]  /*19820*/  ISETP.LT.AND P5, PT, R12, UR4, !P0 ;  /* 0x000000040c007c0c */ /* 0x004fe2000c7a1270 */
[----:B------:R-:W2:Y:S01]  /*19830*/  LDCU UR4, c[0x0][0x39c] ;  /* 0x00007380ff0477ac */ /* 0x000ea20008000800 */
        /* <DEDUP_REMOVED lines=12> */
[----:B-1----:R-:W-:Y:S01]  /*19900*/  VIADD R10, R3, 0xdf ;  /* 0x000000df030a7836 */ /* 0x002fe20000000000 */
[----:B------:R-:W-:Y:S01]  /*19910*/  ISETP.LT.AND P3, PT, R8, UR7, !P0 ;  /* 0x0000000708007c0c */ /* 0x000fe2000c761270 */
[----:B------:R-:W1:Y:S01]  /*19920*/  LDCU UR7, c[0x0][0x39c] ;  /* 0x00007380ff0777ac */ /* 0x000e620008000800 */
[----:B------:R5:W-:Y:S01]  /*19930*/  @P2 STG.E desc[UR16][R6.64], R30 ;  /* 0x0000001e06002986 */ /* 0x000be2000c101910 */
[C---:B------:R-:W-:Y:S01]  /*19940*/  LEA R8, P2, R13.reuse, R2, 0x2 ;  /* 0x000000020d087211 */ /* 0x040fe200078410ff */
[----:B------:R-:W-:-:S03]  /*19950*/  VIADD R11, R13, UR5 ;  /* 0x000000050d0b7c36 */ /* 0x000fc60008000000 */
[----:B------:R-:W-:Y:S02]  /*19960*/  LEA.HI.X.SX32 R9, R13, R0, 0x2, P2 ;  /* 0x000000000d097211 */ /* 0x000fe400010f16ff */
[----:B--2---:R-:W-:Y:S01]  /*19970*/  ISETP.LT.AND P2, PT, R10, UR4, !P0 ;  /* 0x000000040a007c0c */ /* 0x004fe2000c741270 */
[----:B------:R-:W2:Y:S01]  /*19980*/  LDCU UR4, c[0x0][0x39c] ;  /* 0x00007380ff0477ac */ /* 0x000ea20008000800 */
        /* <DEDUP_REMOVED lines=14> */
[----:B-1----:R-:W-:Y:S01]  /*19a70*/  ISETP.LT.AND P5, PT, R11, UR7, !P0 ;  /* 0x000000070b007c0c */ /* 0x002fe2000c7a1270 */
[----:B------:R-:W1:Y:S01]  /*19a80*/  LDCU UR7, c[0x0][0x39c] ;  /* 0x00007380ff0777ac */ /* 0x000e620008000800 */
[C---:B------:R-:W-:Y:S01]  /*19a90*/  LEA.HI.X.SX32 R11, R13.reuse, R0, 0x2, P6 ;  /* 0x000000000d0b7211 */ /* 0x040fe200030f16ff */
[----:B------:R5:W-:Y:S01]  /*19aa0*/  @P4 STG.E desc[UR16][R6.64], R33 ;  /* 0x0000002106004986 */ /* 0x000be2000c101910 */
[----:B--2---:R-:W-:Y:S01]  /*19ab0*/  ISETP.LT.AND P4, PT, R8, UR4, !P0 ;  /* 0x0000000408007c0c */ /* 0x004fe2000c781270 */
[----:B------:R-:W-:Y:S01]  /*19ac0*/  VIADD R13, R13, UR5 ;  /* 0x000000050d0d7c36 */ /* 0x000fe20008000000 */
[----:B------:R-:W2:Y:S01]  /*19ad0*/  LDCU UR4, c[0x0][0x39c] ;  /* 0x00007380ff0477ac */ /* 0x000ea20008000800 */
        /* <DEDUP_REMOVED lines=13> */
[----:B--2---:R-:W-:Y:S01]  /*19bb0*/  ISETP.LT.AND P2, PT, R12, UR4, !P0 ;  /* 0x000000040c007c0c */ /* 0x004fe2000c741270 */
[----:B----4-:R-:W-:Y:S01]  /*19bc0*/  VIADD R10, R3, 0xe5 ;  /* 0x000000e5030a7836 */ /* 0x010fe20000000000 */
[C---:B------:R-:W-:Y:S01]  /*19bd0*/  LEA.HI.X.SX32 R9, R13.reuse, R0, 0x2, P6 ;  /* 0x000000000d097211 */ /* 0x040fe200030f16ff */
[----:B------:R-:W2:Y:S01]  /*19be0*/  LDCU UR4, c[0x0][0x39c] ;  /* 0x00007380ff0477ac */ /* 0x000ea20008000800 */
[----:B------:R-:W-:Y:S01]  /*19bf0*/  VIADD R13, R13, UR5 ;  /* 0x000000050d0d7c36 */ /* 0x000fe20008000000 */
[----:B------:R4:W-:Y:S01]  /*19c00*/  @P1 STG.E desc[UR16][R6.64], R36 ;  /* 0x0000002406001986 */ /* 0x0009e2000c101910 */
[----:B-1----:R-:W-:Y:S01]  /*19c10*/  ISETP.LT.AND P1, PT, R10, UR7, !P0 ;  /* 0x000000070a007c0c */ /* 0x002fe2000c721270 */
[----:B------:R-:W1:Y:S01]  /*19c20*/  LDCU UR7, c[0x0][0x39c] ;  /* 0x00007380ff0777ac */ /* 0x000e620008000800 */
        /* <DEDUP_REMOVED lines=98> */
[----:B--2---:R-:W-:Y:S01]  /*1a250*/  ISETP.LT.AND P2, PT, R10, UR4, !P0 ;  /* 0x000000040a007c0c */ /* 0x004fe2000c741270 */
[----:B------:R-:W2:Y:S01]  /*1a260*/  LDCU UR4, c[0x0][0x39c] ;  /* 0x00007380ff0477ac */ /* 0x000ea20008000800 */
        /* <DEDUP_REMOVED lines=33> */
[C---:B------:R-:W-:Y:S01]  /*1a480*/  VIADD R11, R13.reuse, UR5 ;  /* 0x000000050d0b7c36 */ /* 0x040fe20008000000 */
[----:B------:R1:W-:Y:S01]  /*1a490*/  @P1 STG.E desc[UR16][R6.64], R56 ;  /* 0x0000003806001986 */ /* 0x0003e2000c101910 */
[C---:B------:R-:W-:Y:S01]  /*1a4a0*/  LEA R8, P1, R13.reuse, R2, 0x2 ;  /* 0x000000020d087211 */ /* 0x040fe200078210ff */
[----:B------:R-:W5:Y:S03]  /*1a4b0*/  LDCU UR7, c[0x0][0x39c] ;  /* 0x00007380ff0777ac */ /* 0x000f660008000800 */
[----:B------:R-:W-:-:S02]  /*1a4c0*/  LEA.HI.X.SX32 R9, R13, R0, 0x2, P1 ;  /* 0x000000000d097211 */ /* 0x000fc400008f16ff */
[----:B--2---:R-:W-:Y:S01]  /*1a4d0*/  ISETP.LT.AND P1, PT, R10, UR4, !P0 ;  /* 0x000000040a007c0c */ /* 0x004fe2000c721270 */
[----:B------:R-:W2:Y:S01]  /*1a4e0*/  LDCU UR4, c[0x0][0x39c] ;  /* 0x00007380ff0477ac */ /* 0x000ea20008000800 */
[----:B----4-:R-:W-:Y:S01]  /*1a4f0*/  VIADD R5, R3, 0xfa ;  /* 0x000000fa03057836 */ /* 0x010fe20000000000 */
[C---:B------:R-:W-:Y:S01]  /*1a500*/  LEA R4, P6, R11.reuse, R2, 0x2 ;  /* 0x000000020b047211 */ /* 0x040fe200078c10ff */
[----:B-1----:R-:W-:Y:S01]  /*1a510*/  VIADD R7, R11, UR5 ;  /* 0x000000050b077c36 */ /* 0x002fe20008000000 */
[----:B------:R1:W-:Y:S02]  /*1a520*/  @P5 STG.E desc[UR16][R8.64], R57 ;  /* 0x0000003908005986 */ /* 0x0003e4000c101910 */
[----:B---3--:R-:W-:Y:S01]  /*1a530*/  ISETP.LT.AND P5, PT, R5, UR6, !P0 ;  /* 0x0000000605007c0c */ /* 0x008fe2000c7a1270 */
[----:B------:R-:W3:Y:S01]  /*1a540*/  LDCU UR6, c[0x0][0x39c] ;  /* 0x00007380ff0677ac */ /* 0x000ee20008000800 */
[----:B------:R-:W-:Y:S01]  /*1a550*/  LEA.HI.X.SX32 R5, R11, R0, 0x2, P6 ;  /* 0x000000000b057211 */ /* 0x000fe200030f16ff */
[C---:B------:R-:W-:Y:S01]  /*1a560*/  VIADD R11, R7.reuse, UR5 ;  /* 0x00000005070b7c36 */ /* 0x040fe20008000000 */
[----:B------:R-:W-:Y:S01]  /*1a570*/  LEA R6, P6, R7, R2, 0x2 ;  /* 0x0000000207067211 */ /* 0x000fe200078c10ff */
[----:B------:R-:W-:-:S02]  /*1a580*/  VIADD R10, R3, 0xfb ;  /* 0x000000fb030a7836 */ /* 0x000fc40000000000 */
[----:B------:R-:W-:Y:S01]  /*1a590*/  VIADD R13, R11, UR5 ;  /* 0x000000050b0d7c36 */ /* 0x000fe20008000000 */
[----:B------:R-:W-:Y:S01]  /*1a5a0*/  LEA.HI.X.SX32 R7, R7, R0, 0x2, P6 ;  /* 0x0000000007077211 */ /* 0x000fe200030f16ff */
[----:B-1----:R-:W-:Y:S01]  /*1a5b0*/  VIADD R9, R3, 0xfc ;  /* 0x000000fc03097836 */ /* 0x002fe20000000000 */
[----:B------:R-:W-:Y:S01]  /*1a5c0*/  LEA R8, P6, R11, R2, 0x2 ;  /* 0x000000020b087211 */ /* 0x000fe200078c10ff */
[----:B------:R1:W-:Y:S01]  /*1a5d0*/  @P4 STG.E desc[UR16][R4.64], R58 ;  /* 0x0000003a04004986 */ /* 0x0003e2000c101910 */
[----:B------:R-:W-:Y:S01]  /*1a5e0*/  VIADD R15, R13, UR5 ;  /* 0x000000050d0f7c36 */ /* 0x000fe20008000000 */
[----:B-----5:R-:W-:Y:S02]  /*1a5f0*/  ISETP.LT.AND P4, PT, R10, UR7, !P0 ;  /* 0x000000070a007c0c */ /* 0x020fe4000c781270 */
[----:B------:R4:W-:Y:S01]  /*1a600*/  @P3 STG.E desc[UR16][R6.64], R59 ;  /* 0x0000003b06003986 */ /* 0x0009e2000c101910 */
[----:B--2---:R-:W-:Y:S01]  /*1a610*/  ISETP.LT.AND P3, PT, R9, UR4, !P0 ;  /* 0x0000000409007c0c */ /* 0x004fe2000c761270 */
[----:B------:R-:W-:Y:S01]  /*1a620*/  VIADD R17, R15, UR5 ;  /* 0x000000050f117c36 */ /* 0x000fe20008000000 */
[----:B------:R-:W-:Y:S01]  /*1a630*/  LEA.HI.X.SX32 R9, R11, R0, 0x2, P6 ;  /* 0x000000000b097211 */ /* 0x000fe200030f16ff */
[----:B------:R-:W2:Y:S01]  /*1a640*/  LDCU UR4, c[0x0][0x39c] ;  /* 0x00007380ff0477ac */ /* 0x000ea20008000800 */
[----:B------:R-:W-:Y:S01]  /*1a650*/  LEA R10, P6, R13, R2, 0x2 ;  /* 0x000000020d0a7211 */ /* 0x000fe200078c10ff */
[----:B-1----:R-:W-:-:S03]  /*1a660*/  VIADD R4, R3, 0xfd ;  /* 0x000000fd03047836 */ /* 0x002fc60000000000 */
[----:B------:R-:W-:Y:S01]  /*1a670*/  LEA.HI.X.SX32 R11, R13, R0, 0x2, P6 ;  /* 0x000000000d0b7211 */ /* 0x000fe200030f16ff */
[----:B------:R1:W-:Y:S01]  /*1a680*/  @P2 STG.E desc[UR16][R8.64], R60 ;  /* 0x0000003c08002986 */ /* 0x0003e2000c101910 */
[----:B------:R-:W-:Y:S01]  /*1a690*/  VIADD R13, R17, UR5 ;  /* 0x00000005110d7c36 */ /* 0x000fe20008000000 */
[----:B---3--:R-:W-:Y:S01]  /*1a6a0*/  ISETP.LT.AND P2, PT, R4, UR6, !P0 ;  /* 0x0000000604007c0c */ /* 0x008fe2000c741270 */
[----:B------:R-:W3:Y:S02]  /*1a6b0*/  LDCU UR6, c[0x0][0x39c] ;  /* 0x00007380ff0677ac */ /* 0x000ee40008000800 */
[----:B------:R-:W-:Y:S01]  /*1a6c0*/  VIADD R19, R13, UR5 ;  /* 0x000000050d137c36 */ /* 0x000fe20008000000 */
[----:B------:R5:W-:Y:S01]  /*1a6d0*/  @P1 STG.E desc[UR16][R10.64], R61 ;  /* 0x0000003d0a001986 */ /* 0x000be2000c101910 */
[-C--:B------:R-:W-:Y:S02]  /*1a6e0*/  LEA R4, P1, R15, R2.reuse, 0x2 ;  /* 0x000000020f047211 */ /* 0x080fe400078210ff */
[----:B----4-:R-:W-:Y:S01]  /*1a6f0*/  LEA R6, P6, R17, R2, 0x2 ;  /* 0x0000000211067211 */ /* 0x010fe200078c10ff */
[----:B------:R-:W-:Y:S01]  /*1a700*/  VIADD R21, R19, UR5 ;  /* 0x0000000513157c36 */ /* 0x000fe20008000000 */
[----:B------:R-:W-:-:S02]  /*1a710*/  LEA.HI.X.SX32 R5, R15, R0, 0x2, P1 ;  /* 0x000000000f057211 */ /* 0x000fc400008f16ff */
[----:B------:R-:W-:Y:S01]  /*1a720*/  LEA.HI.X.SX32 R7, R17, R0, 0x2, P6 ;  /* 0x0000000011077211 */ /* 0x000fe200030f16ff */
[----:B------:R-:W-:Y:S01]  /*1a730*/  VIADD R15, R21, UR5 ;  /* 0x00000005150f7c36 */ /* 0x000fe20008000000 */
[-C--:B-1----:R-:W-:Y:S01]  /*1a740*/  LEA R8, P6, R13, R2.reuse, 0x2 ;  /* 0x000000020d087211 */ /* 0x082fe200078c10ff */
[----:B------:R-:W-:Y:S01]  /*1a750*/  VIADD R14, R3, 0xfe ;  /* 0x000000fe030e7836 */ /* 0x000fe20000000000 */
[----:B------:R-:W-:Y:S01]  /*1a760*/  LEA R12, P1, R19, R2, 0x2 ;  /* 0x00000002130c7211 */ /* 0x000fe200078210ff */
[----:B------:R-:W-:Y:S01]  /*1a770*/  VIADD R3, R3, 0xff ;  /* 0x000000ff03037836 */ /* 0x000fe20000000000 */
[----:B------:R-:W-:Y:S02]  /*1a780*/  LEA.HI.X.SX32 R9, R13, R0, 0x2, P6 ;  /* 0x000000000d097211 */ /* 0x000fe400030f16ff */
[----:B-----5:R-:W-:Y:S02]  /*1a790*/  LEA R10, P6, R15, R2, 0x2 ;  /* 0x000000020f0a7211 */ /* 0x020fe400078c10ff */
[----:B------:R-:W-:-:S02]  /*1a7a0*/  LEA.HI.X.SX32 R13, R19, R0, 0x2, P1 ;  /* 0x00000000130d7211 */ /* 0x000fc400008f16ff */
[----:B--2---:R-:W-:Y:S02]  /*1a7b0*/  ISETP.LT.AND P1, PT, R14, UR4, !P0 ;  /* 0x000000040e007c0c */ /* 0x004fe4000c721270 */
[----:B---3--:R-:W-:Y:S02]  /*1a7c0*/  ISETP.LT.AND P0, PT, R3, UR6, !P0 ;  /* 0x0000000603007c0c */ /* 0x008fe4000c701270 */
[----:B------:R-:W-:Y:S02]  /*1a7d0*/  LEA.HI.X.SX32 R11, R15, R0, 0x2, P6 ;  /* 0x000000000f0b7211 */ /* 0x000fe400030f16ff */
[C---:B------:R-:W-:Y:S01]  /*1a7e0*/  LEA R2, P6, R21.reuse, R2, 0x2 ;  /* 0x0000000215027211 */ /* 0x040fe200078c10ff */
[----:B------:R1:W-:Y:S03]  /*1a7f0*/  @P5 STG.E desc[UR16][R4.64], R62 ;  /* 0x0000003e04005986 */ /* 0x0003e6000c101910 */
[----:B------:R-:W-:Y:S01]  /*1a800*/  LEA.HI.X.SX32 R3, R21, R0, 0x2, P6 ;  /* 0x0000000015037211 */ /* 0x000fe200030f16ff */
[----:B------:R1:W-:Y:S04]  /*1a810*/  @P4 STG.E desc[UR16][R6.64], R63 ;  /* 0x0000003f06004986 */ /* 0x0003e8000c101910 */
[----:B------:R1:W-:Y:S04]  /*1a820*/  @P3 STG.E desc[UR16][R8.64], R64 ;  /* 0x0000004008003986 */ /* 0x0003e8000c101910 */
[----:B------:R1:W-:Y:S04]  /*1a830*/  @P2 STG.E desc[UR16][R12.64], R65 ;  /* 0x000000410c002986 */ /* 0x0003e8000c101910 */
[----:B------:R1:W-:Y:S04]  /*1a840*/  @P1 STG.E desc[UR16][R2.64], R66 ;  /* 0x0000004202001986 */ /* 0x0003e8000c101910 */
[----:B------:R1:W-:Y:S01]  /*1a850*/  @P0 STG.E desc[UR16][R10.64], R67 ;  /* 0x000000430a000986 */ /* 0x0003e2000c101910 */
[----:B------:R-:W-:Y:S06]  /*1a860*/  BAR.SYNC.DEFER_BLOCKING 0x0 ;  /* 0x0000000000007b1d */ /* 0x000fec0000010000 */
[----:B------:R-:W-:Y:S05]  /*1a870*/  BRA.U UP0, `(.L_x_14) ;  /* 0x0000000100a07547 */ /* 0x000fea000b800000 */
[----:B------:R-:W2:Y:S01]  /*1a880*/  S2UR UR5, SR_CgaCtaId ;  /* 0x00000000000579c3 */ /* 0x000ea20000008800 */
[----:B------:R-:W-:Y:S01]  /*1a890*/  NOP ;  /* 0x0000000000007918 */ /* 0x000fe20000000000 */
[----:B------:R-:W-:Y:S01]  /*1a8a0*/  UMOV UR4, 0x50 ;  /* 0x0000005000047882 */ /* 0x000fe20000000000 */
[----:B------:R-:W-:Y:S02]  /*1a8b0*/  IMAD.U32 R0, RZ, RZ, UR18 ;  /* 0x00000012ff007e24 */ /* 0x000fe4000f8e00ff */
[----:B-1----:R-:W-:Y:S02]  /*1a8c0*/  IMAD.MOV.U32 R3, RZ, RZ, 0xffff ;  /* 0x0000ffffff037424 */ /* 0x002fe400078e00ff */
[----:B------:R-:W-:Y:S01]  /*1a8d0*/  IMAD.MOV.U32 R7, RZ, RZ, 0x1 ;  /* 0x00000001ff077424 */ /* 0x000fe200078e00ff */
[----:B------:R-:W-:-:S04]  /*1a8e0*/  LOP3.LUT R0, R0, 0xffff, RZ, 0xc0, !PT ;  /* 0x0000ffff00007812 */ /* 0x000fc800078ec0ff */
[----:B------:R-:W-:-:S05]  /*1a8f0*/  SHF.R.U32.HI R0, RZ, 0x5, R0 ;  /* 0x00000005ff007819 */ /* 0x000fca0000011600 */
[----:B------:R-:W-:Y:S01]  /*1a900*/  VIADD R2, R0, 0x10 ;  /* 0x0000001000027836 */ /* 0x000fe20000000000 */
[----:B------:R-:W-:Y:S01]  /*1a910*/  SHF.L.U32 R0, R3, R0, RZ ;  /* 0x0000000003007219 */ /* 0x000fe200000006ff */
[----:B--2---:R-:W-:-:S03]  /*1a920*/  ULEA UR6, UR5, UR4, 0x18 ;  /* 0x0000000405067291 */ /* 0x004fc6000f8ec0ff */
[----:B------:R-:W-:-:S04]  /*1a930*/  SHF.L.U32 R3, R7, R2, RZ ;  /* 0x0000000207037219 */ /* 0x000fc800000006ff */
[----:B------:R-:W-:Y:S02]  /*1a940*/  LOP3.LUT R0, R3, R0, RZ, 0xfc, !PT ;  /* 0x0000000003007212 */ /* 0x000fe400078efcff */
[----:B------:R-:W1:Y:S02]  /*1a950*/  LDS R5, [UR6] ;  /* 0x00000006ff057984 */ /* 0x000e640008000800 */
[C---:B------:R-:W-:Y:S02]  /*1a960*/  LOP3.LUT R2, R0.reuse, 0xffff, RZ, 0xc0, !PT ;  /* 0x0000ffff00027812 */ /* 0x040fe400078ec0ff */
[----:B-1----:R-:W-:-:S04]  /*1a970*/  LOP3.LUT R3, R0, 0xffff, R5, 0x80, !PT ;  /* 0x0000ffff00037812 */ /* 0x002fc800078e8005 */
[----:B------:R-:W-:-:S13]  /*1a980*/  ISETP.NE.AND P0, PT, R3, R2, PT ;  /* 0x000000020300720c */ /* 0x000fda0003f05270 */
[----:B------:R-:W-:Y:S05]  /*1a990*/  @P0 BRA `(.L_x_15) ;  /* 0x0000000000500947 */ /* 0x000fea0003800000 */
[----:B------:R-:W-:Y:S02]  /*1a9a0*/  SHF.R.U32.HI R5, RZ, 0x10, R5 ;  /* 0x00000010ff057819 */ /* 0x000fe40000011605 */
[----:B------:R-:W-:-:S04]  /*1a9b0*/  SHF.R.U32.HI R2, RZ, 0x10, R0 ;  /* 0x00000010ff027819 */ /* 0x000fc80000011600 */
[----:B------:R-:W-:-:S04]  /*1a9c0*/  LOP3.LUT R5, R5, R2, RZ, 0xc0, !PT ;  /* 0x0000000205057212 */ /* 0x000fc800078ec0ff */
[----:B------:R-:W-:-:S13]  /*1a9d0*/  ISETP.NE.AND P0, PT, R5, R2, PT ;  /* 0x000000020500720c */ /* 0x000fda0003f05270 */
[----:B------:R-:W-:Y:S05]  /*1a9e0*/  @P0 BRA `(.L_x_16) ;  /* 0x0000000000300947 */ /* 0x000fea0003800000 */
[----:B------:R-:W-:Y:S01]  /*1a9f0*/  R2UR UR4, R0 ;  /* 0x00000000000472ca */ /* 0x000fe200000e0000 */
[----:B------:R-:W-:Y:S01]  /*1aa00*/  VOTEU.ANY UR5, UPT, PT ;  /* 0x0000000000057886 */ /* 0x000fe200038e0100 */
[----:B------:R-:W1:Y:S01]  /*1aa10*/  S2R R0, SR_LANEID ;  /* 0x0000000000007919 */ /* 0x000e620000000000 */
[----:B------:R-:W-:-:S10]  /*1aa20*/  UFLO.U32 UR5, UR5 ;  /* 0x00000005000572bd */ /* 0x000fd400080e0000 */
[----:B------:R-:W-:-:S06]  /*1aa30*/  ULOP3.LUT UR4, URZ, UR4, URZ, 0x33, !UPT ;  /* 0x00000004ff047292 */ /* 0x000fcc000f8e33ff */
[----:B------:R-:W-:-:S04]  /*1aa40*/  IMAD.U32 R2, RZ, RZ, UR4 ;  /* 0x00000004ff027e24 */ /* 0x000fc8000f8e00ff */
[----:B------:R-:W2:Y:S02]  /*1aa50*/  REDUX UR7, R2 ;  /* 0x00000000020773c4 */ /* 0x000ea40000000000 */
[----:B------:R3:W-:Y:S01]  /*1aa60*/  UTCATOMSWS.AND URZ, UR4 ;  /* 0x0000000400ff79e3 */ /* 0x0007e20008000000 */
[----:B-1----:R-:W-:Y:S01]  /*1aa70*/  ISETP.EQ.U32.AND P0, PT, R0, UR5, PT ;  /* 0x0000000500007c0c */ /* 0x002fe2000bf02070 */
[----:B--2---:R-:W-:-:S12]  /*1aa80*/  IMAD.U32 R0, RZ, RZ, UR7 ;  /* 0x00000007ff007e24 */ /* 0x004fd8000f8e00ff */
[----:B------:R3:W-:Y:S01]  /*1aa90*/  @P0 ATOMS.AND RZ, [UR6], R0 ;  /* 0x00000000ffff098c */ /* 0x0007e2000a800006 */
[----:B------:R-:W-:Y:S05]  /*1aaa0*/  BRA `(.L_x_14) ;  /* 0x0000000000147947 */ /* 0x000fea0003800000 */
.L_x_16:
[----:B------:R-:W-:-:S07]  /*1aab0*/  MOV R2, 0x1aad0 ;  /* 0x0001aad000027802 */ /* 0x000fce0000000f00 */
[----:B------:R-:W-:Y:S05]  /*1aac0*/  CALL.REL.NOINC `($__internal_0_$__cuda_sm10x_tcgen05_guardrail_trap_col_being_dealloced_not_returned_by_alloc) ;  /* 0x00000000002c7944 */ /* 0x000fea0003c00000 */
[----:B------:R-:W-:Y:S05]  /*1aad0*/  BRA `(.L_x_14) ;  /* 0x0000000000087947 */ /* 0x000fea0003800000 */
.L_x_15:
[----:B------:R-:W-:-:S07]  /*1aae0*/  MOV R2, 0x1ab00 ;  /* 0x0001ab0000027802 */ /* 0x000fce0000000f00 */
[----:B------:R-:W-:Y:S05]  /*1aaf0*/  CALL.REL.NOINC `($__internal_2_$__cuda_sm10x_tcgen05_guardrail_trap_unallocated_columns_being_dealloced) ;  /* 0x0000000000387944 */ /* 0x000fea0003c00000 */
.L_x_14:
[----:B------:R-:W-:Y:S01]  /*1ab00*/  NOP ;  /* 0x0000000000007918 */ /* 0x000fe20000000000 */
[----:B---3--:R-:W-:Y:S05]  /*1ab10*/  EXIT ;  /* 0x000000000000794d */ /* 0x008fea0003800000 */
.L_x_9:
[----:B------:R-:W1:Y:S02]  /*1ab20*/  SYNCS.PHASECHK.TRANS64.TRYWAIT P2, [UR8], R4 ;  /* 0x00000004ff0075a7 */ /* 0x000e640008041108 */
[----:B-1----:R-:W-:Y:S05]  /*1ab30*/  @!P2 BRA `(.L_x_9) ;  /* 0xfffffffc00f8a947 */ /* 0x002fea000383ffff */
[----:B------:R-:W-:Y:S05]  /*1ab40*/  BRA `(.L_x_17) ;  /* 0xffffff5c00e87947 */ /* 0x000fea000383ffff */
.L_x_13:
[----:B------:R-:W1:Y:S02]  /*1ab50*/  SYNCS.PHASECHK.TRANS64.TRYWAIT P4, [UR8], R4 ;  /* 0x00000004ff0075a7 */ /* 0x000e640008081108 */
[----:B-1----:R-:W-:Y:S05]  /*1ab60*/  @!P4 BRA `(.L_x_13) ;  /* 0xfffffffc00f8c947 */ /* 0x002fea000383ffff */
[----:B------:R-:W-:Y:S05]  /*1ab70*/  BRA `(.L_x_12) ;  /* 0xffffff8000507947 */ /* 0x000fea000383ffff */
        .weak           $__internal_0_$__cuda_sm10x_tcgen05_guardrail_trap_col_being_dealloced_not_returned_by_alloc
        .type           $__internal_0_$__cuda_sm10x_tcgen05_guardrail_trap_col_being_dealloced_not_returned_by_alloc,@function
        .size           $__internal_0_$__cuda_sm10x_tcgen05_guardrail_trap_col_being_dealloced_not_returned_by_alloc,($__internal_1_$__cuda_sm10x_tcgen05_guardrail_trap_phase_invalid_during_alloc - $__internal_0_$__cuda_sm10x_tcgen05_guardrail_trap_col_being_dealloced_not_returned_by_alloc)
$__internal_0_$__cuda_sm10x_tcgen05_guardrail_trap_col_being_dealloced_not_returned_by_alloc:
[----:B------:R-:W-:Y:S05]  /*1ab80*/  BPT.TRAP 0x1 ;  /* 0x000000040000795c */ /* 0x000fea0000300000 */
[----:B------:R-:W-:-:S04]  /*1ab90*/  IMAD.MOV.U32 R3, RZ, RZ, 0x0 ;  /* 0x00000000ff037424 */ /* 0x000fc800078e00ff */
[----:B------:R-:W-:Y:S05]  /*1aba0*/  RET.REL.NODEC R2 `(matmul_kernel) ;  /* 0xfffffe5402147950 */ /* 0x000fea0003c3ffff */
        .weak           $__internal_1_$__cuda_sm10x_tcgen05_guardrail_trap_phase_invalid_during_alloc
        .type           $__internal_1_$__cuda_sm10x_tcgen05_guardrail_trap_phase_invalid_during_alloc,@function
        .size           $__internal_1_$__cuda_sm10x_tcgen05_guardrail_trap_phase_invalid_during_alloc,($__internal_2_$__cuda_sm10x_tcgen05_guardrail_trap_unallocated_columns_being_dealloced - $__internal_1_$__cuda_sm10x_tcgen05_guardrail_trap_phase_invalid_during_alloc)
$__internal_1_$__cuda_sm10x_tcgen05_guardrail_trap_phase_invalid_during_alloc:
[----:B------:R-:W-:Y:S05]  /*1abb0*/  BPT.TRAP 0x1 ;  /* 0x000000040000795c */ /* 0x000fea0000300000 */
[----:B------:R-:W-:-:S04]  /*1abc0*/  IMAD.MOV.U32 R3, RZ, RZ, 0x0 ;  /* 0x00000000ff037424 */ /* 0x000fc800078e00ff */
[----:B------:R-:W-:Y:S05]  /*1abd0*/  RET.REL.NODEC R2 `(matmul_kernel) ;  /* 0xfffffe5402087950 */ /* 0x000fea0003c3ffff */
        .weak           $__internal_2_$__cuda_sm10x_tcgen05_guardrail_trap_unallocated_columns_being_dealloced
        .type           $__internal_2_$__cuda_sm10x_tcgen05_guardrail_trap_unallocated_columns_being_dealloced,@function
        .size           $__internal_2_$__cuda_sm10x_tcgen05_guardrail_trap_unallocated_columns_being_dealloced,(.L_x_21 - $__internal_2_$__cuda_sm10x_tcgen05_guardrail_trap_unallocated_columns_being_dealloced)
$__internal_2_$__cuda_sm10x_tcgen05_guardrail_trap_unallocated_columns_being_dealloced:
[----:B------:R-:W-:Y:S05]  /*1abe0*/  BPT.TRAP 0x1 ;  /* 0x000000040000795c */ /* 0x000fea0000300000 */
[----:B------:R-:W-:-:S04]  /*1abf0*/  IMAD.MOV.U32 R3, RZ, RZ, 0x0 ;  /* 0x00000000ff037424 */ /* 0x000fc800078e00ff */
[----:B------:R-:W-:Y:S05]  /*1ac00*/  RET.REL.NODEC R2 `(matmul_kernel) ;  /* 0xfffffe5002fc7950 */ /* 0x000fea0003c3ffff */
.L_x_18:
[----:B------:R-:W-:-:S00]  /*1ac10*/  BRA `(.L_x_18) ;  /* 0xfffffffc00fc7947 */ /* 0x000fc0000383ffff */
[----:B------:R-:W-:-:S00]  /*1ac20*/  NOP ;  /* 0x0000000000007918 */ /* 0x000fc00000000000 */
        /* <DEDUP_REMOVED lines=13> */
.L_x_21:


//--------------------- .nv.shared.matmul_kernel  --------------------------
	.section	.nv.shared.matmul_kernel,"aw",@nobits
	.sectionflags	@""
	.align	16
	.zero		1024


//--------------------- .nv.shared.reserved.0     --------------------------
	.section	.nv.shared.reserved.0,"aw",@nobits
	.align	8
	.weak		__nv_reservedSMEM_offset_0_alias
	.size		__nv_reservedSMEM_offset_0_alias, 0, 64
	.other		__nv_reservedSMEM_offset_0_alias,@"STO_CUDA_RESERVED_SHARED STV_DEFAULT"
__nv_reservedSMEM_offset_0_alias:
	.zero		0
.nv.shared.reserved.0:
	.zero		64
	.weak		__nv_reservedSMEM_allocation_phase
	.type		__nv_reservedSMEM_allocation_phase,@object
	.size		__nv_reservedSMEM_allocation_phase,(.L_0 - __nv_reservedSMEM_allocation_phase)
__nv_reservedSMEM_allocation_phase:
	.zero		1
.L_0:
	.zero		7
	.weak		__nv_reservedSMEM_devtool_atexit_pc
	.type		__nv_reservedSMEM_devtool_atexit_pc,@object
	.size		__nv_reservedSMEM_devtool_atexit_pc,(__nv_reservedSMEM_allocation_mask - __nv_reservedSMEM_devtool_atexit_pc)
__nv_reservedSMEM_devtool_atexit_pc:
	.zero		8
	.weak		__nv_reservedSMEM_allocation_mask
	.type		__nv_reservedSMEM_allocation_mask,@object
	.size		__nv_reservedSMEM_allocation_mask,(.L_2 - __nv_reservedSMEM_allocation_mask)
__nv_reservedSMEM_allocation_mask:
	.zero		4
.L_2:


//--------------------- .nv.constant0.matmul_kernel --------------------------
	.section	.nv.constant0.matmul_kernel,"a",@progbits
	.sectionflags	@""
	.align	4
.nv.constant0.matmul_kernel:
	.zero		976


//--------------------- SYMBOLS --------------------------

	.type		.nv.reservedSmem.offset0,@object
	.size		.nv.reservedSmem.offset0,0x4
	.type		.nv.reservedSmem.cap,@object
	.size		.nv.reservedSmem.cap,0x4
